def matmul_kernel(
    a_ptr,
    b_ptr,
    c_ptr,
    M,
    N,
    K,
    stride_am,
    stride_ak,
    stride_bk,
    stride_bn,
    stride_cm,
    stride_cn,
    BLOCK_M: tl.constexpr,
    BLOCK_N: tl.constexpr,
    BLOCK_K: tl.constexpr,
    GROUP_M: tl.constexpr,
):
    pid = tl.program_id(axis=0)
    num_pid_m = tl.cdiv(M, BLOCK_M)
    num_pid_n = tl.cdiv(N, BLOCK_N)
    num_pid_in_group = GROUP_M * num_pid_n
    group_id = pid // num_pid_in_group
    first_pid_m = group_id * GROUP_M
    group_size_m = min(num_pid_m - first_pid_m, GROUP_M)
    pid_m = first_pid_m + ((pid % num_pid_in_group) % group_size_m)
    pid_n = (pid % num_pid_in_group) // group_size_m

    offs_am = (pid_m * BLOCK_M + tl.arange(0, BLOCK_M)) % M
    offs_bn = (pid_n * BLOCK_N + tl.arange(0, BLOCK_N)) % N
    offs_k = tl.arange(0, BLOCK_K)
    a_ptrs = a_ptr + offs_am[:, None] * stride_am + offs_k[None, :] * stride_ak
    b_ptrs = b_ptr + offs_k[:, None] * stride_bk + offs_bn[None, :] * stride_bn

    acc = tl.zeros((BLOCK_M, BLOCK_N), dtype=tl.float32)
    for kk in range(0, tl.cdiv(K, BLOCK_K)):
        a = tl.load(a_ptrs, mask=offs_k[None, :] < K - kk * BLOCK_K, other=0.0)
        b = tl.load(b_ptrs, mask=offs_k[:, None] < K - kk * BLOCK_K, other=0.0)
        acc = tl.dot(a, b, acc)
        a_ptrs += BLOCK_K * stride_ak
        b_ptrs += BLOCK_K * stride_bk

    c = acc.to(c_ptr.dtype.element_ty)
    offs_cm = pid_m * BLOCK_M + tl.arange(0, BLOCK_M)
    offs_cn = pid_n * BLOCK_N + tl.arange(0, BLOCK_N)
    c_ptrs = c_ptr + offs_cm[:, None] * stride_cm + offs_cn[None, :] * stride_cn
    mask = (offs_cm[:, None] < M) & (offs_cn[None, :] < N)
    tl.store(c_ptrs, c, mask=mask)

# config = {"BLOCK_K": 32, "BLOCK_M": 128, "BLOCK_N": 256, "GROUP_M": 1, "arch": "sm_80", "dtype": "bf16", "num_ctas": 1, "num_stages": 3, "num_warps": 4}
# arch = sm_80


// ===== COMPILED SASS (sm_80) =====

	.target	sm_80

	.elftype	@"ET_EXEC"


//--------------------- .note.nv.tkinfo           --------------------------
	.section	.note.nv.tkinfo,"",@"SHT_NOTE"
	.sectionflags	@"SHF_NOTE_NV_TKINFO"
	.tkinfo
        /*0018*/ 	.word	0x00000002
        /*0030*/ 	.string	""
        /*0030*/ 	.string	"ptxas"
        /*0030*/ 	.string	"Cuda compilation tools, release 13.0, V13.0.88"
        /*0030*/ 	.string	"Build cuda_13.0.r13.0/compiler.36424714_0"
        /*0030*/ 	.string	"-v  -suppress-debug-info  -lineinfo  -arch sm_80 "



//--------------------- .note.nv.cuinfo           --------------------------
	.section	.note.nv.cuinfo,"",@"SHT_NOTE"
	.sectionflags	@"SHF_NOTE_NV_CUINFO"
        /*0018*/ 	.short	0x0002
        /*001a*/ 	.short	0x0050
        /*001c*/ 	.short	0x0082
	.zero		2


//--------------------- .nv.info                  --------------------------
	.section	.nv.info,"",@"SHT_CUDA_INFO"
	.align	4


	//----- nvinfo : EIATTR_REGCOUNT
	.align		4
        /*0000*/ 	.byte	0x04, 0x2f
        /*0002*/ 	.short	(.L_1 - .L_0)
	.align		4
.L_0:
        /*0004*/ 	.word	index@(matmul_kernel)
        /*0008*/ 	.word	0x00000020


	//----- nvinfo : EIATTR_FRAME_SIZE
	.align		4
.L_1:
        /*000c*/ 	.byte	0x04, 0x11
        /*000e*/ 	.short	(.L_3 - .L_2)
	.align		4
.L_2:
        /*0010*/ 	.word	index@(matmul_kernel)
        /*0014*/ 	.word	0x00000f70


	//----- nvinfo : EIATTR_MIN_STACK_SIZE
	.align		4
.L_3:
        /*0018*/ 	.byte	0x04, 0x12
        /*001a*/ 	.short	(.L_5 - .L_4)
	.align		4
.L_4:
        /*001c*/ 	.word	index@(matmul_kernel)
        /*0020*/ 	.word	0x00000f70
.L_5:


//--------------------- .nv.info.matmul_kernel    --------------------------
	.section	.nv.info.matmul_kernel,"",@"SHT_CUDA_INFO"
	.sectionflags	@""
	.align	4


	//----- nvinfo : EIATTR_CUDA_API_VERSION
	.align		4
        /*0000*/ 	.byte	0x04, 0x37
        /*0002*/ 	.short	(.L_7 - .L_6)
.L_6:
        /*0004*/ 	.word	0x00000082


	//----- nvinfo : EIATTR_SW2861232_WAR
	.align		4
.L_7:
        /*0008*/ 	.byte	0x01, 0x35
	.zero		2


	//----- nvinfo : EIATTR_PARAM_CBANK
	.align		4
        /*000c*/ 	.byte	0x04, 0x0a
        /*000e*/ 	.short	(.L_9 - .L_8)
	.align		4
.L_8:
        /*0010*/ 	.word	index@(.nv.constant0.matmul_kernel)
        /*0014*/ 	.short	0x0160
        /*0016*/ 	.short	0x0050


	//----- nvinfo : EIATTR_CBANK_PARAM_SIZE
	.align		4
.L_9:
        /*0018*/ 	.byte	0x03, 0x19
        /*001a*/ 	.short	0x0050


	//----- nvinfo : EIATTR_KPARAM_INFO
	.align		4
        /*001c*/ 	.byte	0x04, 0x17
        /*001e*/ 	.short	(.L_11 - .L_10)
.L_10:
        /*0020*/ 	.word	0x00000000
        /*0024*/ 	.short	0x000d
        /*0026*/ 	.short	0x0048
        /*0028*/ 	.byte	0x00, 0xf4, 0x21, 0x00


	//----- nvinfo : EIATTR_KPARAM_INFO
	.align		4
.L_11:
        /*002c*/ 	.byte	0x04, 0x17
        /*002e*/ 	.short	(.L_13 - .L_12)
.L_12:
        /*0030*/ 	.word	0x00000000
        /*0034*/ 	.short	0x000c
        /*0036*/ 	.short	0x0040
        /*0038*/ 	.byte	0x00, 0xf4, 0x21, 0x00


	//----- nvinfo : EIATTR_KPARAM_INFO
	.align		4
.L_13:
        /*003c*/ 	.byte	0x04, 0x17
        /*003e*/ 	.short	(.L_15 - .L_14)
.L_14:
        /*0040*/ 	.word	0x00000000
        /*0044*/ 	.short	0x000b
        /*0046*/ 	.short	0x0038
        /*0048*/ 	.byte	0x00, 0xf0, 0x11, 0x00


	//----- nvinfo : EIATTR_KPARAM_INFO
	.align		4
.L_15:
        /*004c*/ 	.byte	0x04, 0x17
        /*004e*/ 	.short	(.L_17 - .L_16)
.L_16:
        /*0050*/ 	.word	0x00000000
        /*0054*/ 	.short	0x000a
        /*0056*/ 	.short	0x0034
        /*0058*/ 	.byte	0x00, 0xf0, 0x11, 0x00


	//----- nvinfo : EIATTR_KPARAM_INFO
	.align		4
.L_17:
        /*005c*/ 	.byte	0x04, 0x17
        /*005e*/ 	.short	(.L_19 - .L_18)
.L_18:
        /*0060*/ 	.word	0x00000000
        /*0064*/ 	.short	0x0009
        /*0066*/ 	.short	0x0030
        /*0068*/ 	.byte	0x00, 0xf0, 0x11, 0x00


	//----- nvinfo : EIATTR_KPARAM_INFO
	.align		4
.L_19:
        /*006c*/ 	.byte	0x04, 0x17
        /*006e*/ 	.short	(.L_21 - .L_20)
.L_20:
        /*0070*/ 	.word	0x00000000
        /*0074*/ 	.short	0x0008
        /*0076*/ 	.short	0x002c
        /*0078*/ 	.byte	0x00, 0xf0, 0x11, 0x00


	//----- nvinfo : EIATTR_KPARAM_INFO
	.align		4
.L_21:
        /*007c*/ 	.byte	0x04, 0x17
        /*007e*/ 	.short	(.L_23 - .L_22)
.L_22:
        /*0080*/ 	.word	0x00000000
        /*0084*/ 	.short	0x0007
        /*0086*/ 	.short	0x0028
        /*0088*/ 	.byte	0x00, 0xf0, 0x11, 0x00


	//----- nvinfo : EIATTR_KPARAM_INFO
	.align		4
.L_23:
        /*008c*/ 	.byte	0x04, 0x17
        /*008e*/ 	.short	(.L_25 - .L_24)
.L_24:
        /*0090*/ 	.word	0x00000000
        /*0094*/ 	.short	0x0006
        /*0096*/ 	.short	0x0024
        /*0098*/ 	.byte	0x00, 0xf0, 0x11, 0x00


	//----- nvinfo : EIATTR_KPARAM_INFO
	.align		4
.L_25:
        /*009c*/ 	.byte	0x04, 0x17
        /*009e*/ 	.short	(.L_27 - .L_26)
.L_26:
        /*00a0*/ 	.word	0x00000000
        /*00a4*/ 	.short	0x0005
        /*00a6*/ 	.short	0x0020
        /*00a8*/ 	.byte	0x00, 0xf0, 0x11, 0x00


	//----- nvinfo : EIATTR_KPARAM_INFO
	.align		4
.L_27:
        /*00ac*/ 	.byte	0x04, 0x17
        /*00ae*/ 	.short	(.L_29 - .L_28)
.L_28:
        /*00b0*/ 	.word	0x00000000
        /*00b4*/ 	.short	0x0004
        /*00b6*/ 	.short	0x001c
        /*00b8*/ 	.byte	0x00, 0xf0, 0x11, 0x00


	//----- nvinfo : EIATTR_KPARAM_INFO
	.align		4
.L_29:
        /*00bc*/ 	.byte	0x04, 0x17
        /*00be*/ 	.short	(.L_31 - .L_30)
.L_30:
        /*00c0*/ 	.word	0x00000000
        /*00c4*/ 	.short	0x0003
        /*00c6*/ 	.short	0x0018
        /*00c8*/ 	.byte	0x00, 0xf0, 0x11, 0x00


	//----- nvinfo : EIATTR_KPARAM_INFO
	.align		4
.L_31:
        /*00cc*/ 	.byte	0x04, 0x17
        /*00ce*/ 	.short	(.L_33 - .L_32)
.L_32:
        /*00d0*/ 	.word	0x00000000
        /*00d4*/ 	.short	0x0002
        /*00d6*/ 	.short	0x0010
        /*00d8*/ 	.byte	0x00, 0xf4, 0x21, 0x00


	//----- nvinfo : EIATTR_KPARAM_INFO
	.align		4
.L_33:
        /*00dc*/ 	.byte	0x04, 0x17
        /*00de*/ 	.short	(.L_35 - .L_34)
.L_34:
        /*00e0*/ 	.word	0x00000000
        /*00e4*/ 	.short	0x0001
        /*00e6*/ 	.short	0x0008
        /*00e8*/ 	.byte	0x00, 0xf4, 0x21, 0x00


	//----- nvinfo : EIATTR_KPARAM_INFO
	.align		4
.L_35:
        /*00ec*/ 	.byte	0x04, 0x17
        /*00ee*/ 	.short	(.L_37 - .L_36)
.L_36:
        /*00f0*/ 	.word	0x00000000
        /*00f4*/ 	.short	0x0000
        /*00f6*/ 	.short	0x0000
        /*00f8*/ 	.byte	0x00, 0xf4, 0x21, 0x00


	//----- nvinfo : EIATTR_MAXREG_COUNT
	.align		4
.L_37:
        /*00fc*/ 	.byte	0x03, 0x1b
        /*00fe*/ 	.short	0x00ff


	//----- nvinfo : EIATTR_NUM_BARRIERS
	.align		4
        /*0100*/ 	.byte	0x02, 0x4c
        /*0102*/ 	.byte	0x01
	.zero		1


	//----- nvinfo : EIATTR_ANNOTATIONS
	.align		4
        /*0104*/ 	.byte	0x04, 0x55
        /*0106*/ 	.short	(.L_39 - .L_38)


	//   ....[0]....
.L_38:
        /*0108*/ 	.word	0x00000001
        /*010c*/ 	.byte	0x70, 0x00, 0x00, 0x00, 0x01, 0x00, 0x00, 0x00, 0xb0, 0x00, 0x00, 0x00, 0x01, 0x00, 0x00, 0x00
        /* <DEDUP_REMOVED lines=1807> */
        /*720c*/ 	.byte	0xa0, 0xed, 0x01, 0x00


	//----- nvinfo : EIATTR_MERCURY_ISA_VERSION
	.align		4
.L_39:
        /*7210*/ 	.byte	0x03, 0x5f
        /*7212*/ 	.short	0x0000


	//----- nvinfo : EIATTR_EXIT_INSTR_OFFSETS
	.align		4
        /*7214*/ 	.byte	0x04, 0x1c
        /*7216*/ 	.short	(.L_41 - .L_40)


	//   ....[0]....
.L_40:
        /*7218*/ 	.word	0x0001f460


	//   ....[1]....
        /*721c*/ 	.word	0x0001f490


	//----- nvinfo : EIATTR_REQNTID
	.align		4
.L_41:
        /*7220*/ 	.byte	0x04, 0x10
        /*7222*/ 	.short	(.L_43 - .L_42)
.L_42:
        /*7224*/ 	.word	0x00000080
        /*7228*/ 	.word	0x00000001
        /*722c*/ 	.word	0x00000001
.L_43:


//--------------------- .nv.callgraph             --------------------------
	.section	.nv.callgraph,"",@"SHT_CUDA_CALLGRAPH"
	.align	4
	.sectionentsize	8
	.align		4
        /*0000*/ 	.word	0x00000000
	.align		4
        /*0004*/ 	.word	0xffffffff
	.align		4
        /*0008*/ 	.word	0x00000000
	.align		4
        /*000c*/ 	.word	0xfffffffe
	.align		4
        /*0010*/ 	.word	0x00000000
	.align		4
        /*0014*/ 	.word	0xfffffffd
	.align		4
        /*0018*/ 	.word	0x00000000
	.align		4
        /*001c*/ 	.word	0xfffffffc


//--------------------- .nv.rel.action            --------------------------
	.section	.nv.rel.action,"",@"SHT_CUDA_RELOCINFO"
	.align	8
	.sectionentsize	8
        /*0000*/ 	.byte	0x73, 0x00, 0x00, 0x00, 0x00, 0x00, 0x00, 0x00, 0x00, 0x00, 0x00, 0x11, 0x25, 0x00, 0x05, 0x36


//--------------------- .nv.constant0.matmul_kernel --------------------------
	.section	.nv.constant0.matmul_kernel,"a",@progbits
	.sectionflags	@""
	.align	4
.nv.constant0.matmul_kernel:
	.zero		432


//--------------------- .text.matmul_kernel       --------------------------
	.section	.text.matmul_kernel,"ax",@progbits
	.sectioninfo	@"SHI_REGISTERS=32"
	.align	128
        .global         matmul_kernel
        .type           matmul_kernel,@function
        .size           matmul_kernel,(.L_x_4 - matmul_kernel)
        .other          matmul_kernel,@"STO_CUDA_ENTRY STV_DEFAULT"
matmul_kernel:
.text.matmul_kernel:
[----:B------:R-:W-:-:S04]  /*0000*/  IMAD.MOV.U32 R1, RZ, RZ, c[0x0][0x28] ;  /* 0x00000a00ff017624 */ /* 0x000fc800078e00ff */
[----:B------:R-:W-:Y:S01]  /*0010*/  IMAD.MOV.U32 R0, RZ, RZ, c[0x0][0x17c] ;  /* 0x00005f00ff007624 */ /* 0x000fe200078e00ff */
[----:B------:R-:W-:Y:S01]  /*0020*/  IADD3 R1, R1, -0xf70, RZ ;  /* 0xfffff09001017810 */ /* 0x000fe20007ffe0ff */
[----:B------:R-:W0:Y:S01]  /*0030*/  S2R R29, SR_TID.X ;  /* 0x00000000001d7919 */ /* 0x000e220000002100 */
[----:B------:R-:W-:Y:S01]  /*0040*/  ULDC.64 UR4, c[0x0][0x118] ;  /* 0x0000460000047ab9 */ /* 0x000fe20000000a00 */
[----:B------:R-:W-:Y:S01]  /*0050*/  CS2R R12, SRZ ;  /* 0x00000000000c7805 */ /* 0x000fe2000001ff00 */
[----:B------:R-:W-:Y:S01]  /*0060*/  IADD3 R0, R0, 0xff, RZ ;  /* 0x000000ff00007810 */ /* 0x000fe20007ffe0ff */
[----:B------:R1:W-:Y:S01]  /*0070*/  STL [R1+0x60], RZ ;  /* 0x000060ff01007387 */ /* 0x0003e20000100800 */
[----:B------:R-:W-:Y:S01]  /*0080*/  CS2R R14, SRZ ;  /* 0x00000000000e7805 */ /* 0x000fe2000001ff00 */
[----:B------:R-:W-:Y:S01]  /*0090*/  CS2R R16, SRZ ;  /* 0x0000000000107805 */ /* 0x000fe2000001ff00 */
[----:B------:R-:W-:Y:S01]  /*00a0*/  SHF.R.S32.HI R3, RZ, 0x1f, R0 ;  /* 0x0000001fff037819 */ /* 0x000fe20000011400 */
[----:B------:R1:W-:Y:S01]  /*00b0*/  STL [R1+0x64], RZ ;  /* 0x000064ff01007387 */ /* 0x0003e20000100800 */
[----:B------:R-:W-:Y:S01]  /*00c0*/  CS2R R18, SRZ ;  /* 0x0000000000127805 */ /* 0x000fe2000001ff00 */
[----:B------:R-:W-:Y:S01]  /*00d0*/  CS2R R20, SRZ ;  /* 0x0000000000147805 */ /* 0x000fe2000001ff00 */
[----:B------:R-:W-:Y:S01]  /*00e0*/  LEA.HI R0, R3, R0, RZ, 0x8 ;  /* 0x0000000003007211 */ /* 0x000fe200078f40ff */
[----:B------:R1:W-:Y:S01]  /*00f0*/  STL [R1+0x68], RZ ;  /* 0x000068ff01007387 */ /* 0x0003e20000100800 */
[----:B------:R-:W-:Y:S01]  /*0100*/  CS2R R22, SRZ ;  /* 0x0000000000167805 */ /* 0x000fe2000001ff00 */
[----:B------:R-:W-:Y:S01]  /*0110*/  CS2R R24, SRZ ;  /* 0x0000000000187805 */ /* 0x000fe2000001ff00 */
[----:B------:R-:W-:Y:S01]  /*0120*/  SHF.R.S32.HI R0, RZ, 0x8, R0 ;  /* 0x00000008ff007819 */ /* 0x000fe20000011400 */
[----:B------:R-:W2:Y:S01]  /*0130*/  S2R R3, SR_CTAID.X ;  /* 0x0000000000037919 */ /* 0x000ea20000002500 */
[----:B------:R-:W-:-:S02]  /*0140*/  CS2R R26, SRZ ;  /* 0x00000000001a7805 */ /* 0x000fc4000001ff00 */
[-C--:B------:R-:W-:Y:S01]  /*0150*/  IABS R7, R0.reuse ;  /* 0x0000000000077213 */ /* 0x080fe20000000000 */
[----:B------:R1:W-:Y:S01]  /*0160*/  STL [R1+0x6c], RZ ;  /* 0x00006cff01007387 */ /* 0x0003e20000100800 */
[----:B------:R-:W-:Y:S02]  /*0170*/  IABS R10, R0 ;  /* 0x00000000000a7213 */ /* 0x000fe40000000000 */
[----:B------:R-:W3:Y:S01]  /*0180*/  I2F.RP R2, R7 ;  /* 0x0000000700027306 */ /* 0x000ee20000209400 */
[----:B------:R1:W-:Y:S01]  /*0190*/  STL [R1+0x50], RZ ;  /* 0x000050ff01007387 */ /* 0x0003e20000100800 */
[----:B0-----:R-:W-:-:S03]  /*01a0*/  LOP3.LUT R28, R29, 0x7f, RZ, 0xc0, !PT ;  /* 0x0000007f1d1c7812 */ /* 0x001fc600078ec0ff */
[----:B------:R1:W-:Y:S04]  /*01b0*/  STL [R1+0x54], RZ ;  /* 0x000054ff01007387 */ /* 0x0003e80000100800 */
[----:B------:R1:W-:Y:S04]  /*01c0*/  STL [R1+0x58], RZ ;  /* 0x000058ff01007387 */ /* 0x0003e80000100800 */
[----:B------:R1:W-:Y:S01]  /*01d0*/  STL [R1+0x5c], RZ ;  /* 0x00005cff01007387 */ /* 0x0003e20000100800 */
[----:B---3--:R-:W0:Y:S01]  /*01e0*/  MUFU.RCP R2, R2 ;  /* 0x0000000200027308 */ /* 0x008e220000001000 */
[----:B--2---:R-:W-:-:S02]  /*01f0*/  IABS R8, R3 ;  /* 0x0000000300087213 */ /* 0x004fc40000000000 */
[----:B------:R1:W-:Y:S04]  /*0200*/  STL [R1+0x40], RZ ;  /* 0x000040ff01007387 */ /* 0x0003e80000100800 */
[----:B------:R1:W-:Y:S04]  /*0210*/  STL [R1+0x44], RZ ;  /* 0x000044ff01007387 */ /* 0x0003e80000100800 */
[----:B------:R1:W-:Y:S04]  /*0220*/  STL [R1+0x48], RZ ;  /* 0x000048ff01007387 */ /* 0x0003e80000100800 */
[----:B------:R1:W-:Y:S01]  /*0230*/  STL [R1+0x4c], RZ ;  /* 0x00004cff01007387 */ /* 0x0003e20000100800 */
[----:B0-----:R-:W-:-:S03]  /*0240*/  IADD3 R4, R2, 0xffffffe, RZ ;  /* 0x0ffffffe02047810 */ /* 0x001fc60007ffe0ff */
[----:B------:R1:W-:Y:S01]  /*0250*/  STL [R1+0x30], RZ ;  /* 0x000030ff01007387 */ /* 0x0003e20000100800 */
[----:B------:R0:W2:Y:S03]  /*0260*/  F2I.FTZ.U32.TRUNC.NTZ R5, R4 ;  /* 0x0000000400057305 */ /* 0x0000a6000021f000 */
[----:B------:R1:W-:Y:S04]  /*0270*/  STL [R1+0x34], RZ ;  /* 0x000034ff01007387 */ /* 0x0003e80000100800 */
[----:B------:R1:W-:Y:S01]  /*0280*/  STL [R1+0x38], RZ ;  /* 0x000038ff01007387 */ /* 0x0003e20000100800 */
[----:B0-----:R-:W-:-:S03]  /*0290*/  IMAD.MOV.U32 R4, RZ, RZ, RZ ;  /* 0x000000ffff047224 */ /* 0x001fc600078e00ff */
[----:B------:R1:W-:Y:S04]  /*02a0*/  STL [R1+0x3c], RZ ;  /* 0x00003cff01007387 */ /* 0x0003e80000100800 */
[----:B------:R1:W-:Y:S01]  /*02b0*/  STL [R1+0x20], RZ ;  /* 0x000020ff01007387 */ /* 0x0003e20000100800 */
[----:B--2---:R-:W-:-:S03]  /*02c0*/  IMAD.MOV R6, RZ, RZ, -R5 ;  /* 0x000000ffff067224 */ /* 0x004fc600078e0a05 */
[----:B------:R1:W-:Y:S01]  /*02d0*/  STL [R1+0x24], RZ ;  /* 0x000024ff01007387 */ /* 0x0003e20000100800 */
[----:B------:R-:W-:Y:S02]  /*02e0*/  IMAD R9, R6, R7, RZ ;  /* 0x0000000706097224 */ /* 0x000fe400078e02ff */
[----:B------:R-:W-:Y:S01]  /*02f0*/  IMAD.MOV.U32 R6, RZ, RZ, R8 ;  /* 0x000000ffff067224 */ /* 0x000fe200078e0008 */
[----:B------:R1:W-:Y:S01]  /*0300*/  STL [R1+0x28], RZ ;  /* 0x000028ff01007387 */ /* 0x0003e20000100800 */
[----:B------:R-:W-:-:S03]  /*0310*/  IMAD.HI.U32 R5, R5, R9, R4 ;  /* 0x0000000905057227 */ /* 0x000fc600078e0004 */
[----:B------:R1:W-:Y:S01]  /*0320*/  STL [R1+0x2c], RZ ;  /* 0x00002cff01007387 */ /* 0x0003e20000100800 */
[----:B------:R-:W-:Y:S02]  /*0330*/  IMAD.MOV R9, RZ, RZ, -R10 ;  /* 0x000000ffff097224 */ /* 0x000fe400078e0a0a */
[----:B------:R-:W-:Y:S01]  /*0340*/  IMAD.HI.U32 R2, R5, R6, RZ ;  /* 0x0000000605027227 */ /* 0x000fe200078e00ff */
[----:B------:R1:W-:Y:S03]  /*0350*/  STL [R1+0x10], RZ ;  /* 0x000010ff01007387 */ /* 0x0003e60000100800 */
[----:B------:R-:W-:Y:S01]  /*0360*/  IMAD R4, R2, R9, R6 ;  /* 0x0000000902047224 */ /* 0x000fe200078e0206 */
[----:B------:R1:W-:Y:S04]  /*0370*/  STL [R1+0x14], RZ ;  /* 0x000014ff01007387 */ /* 0x0003e80000100800 */
[----:B------:R-:W-:Y:S01]  /*0380*/  ISETP.GT.U32.AND P1, PT, R7, R4, PT ;  /* 0x000000040700720c */ /* 0x000fe20003f24070 */
[----:B------:R1:W-:Y:S04]  /*0390*/  STL [R1+0x18], RZ ;  /* 0x000018ff01007387 */ /* 0x0003e80000100800 */
[----:B------:R1:W-:Y:S04]  /*03a0*/  STL [R1+0x1c], RZ ;  /* 0x00001cff01007387 */ /* 0x0003e80000100800 */
[----:B------:R1:W-:Y:S04]  /*03b0*/  STL [R1], RZ ;  /* 0x000000ff01007387 */ /* 0x0003e80000100800 */
[----:B------:R-:W-:Y:S01]  /*03c0*/  @!P1 IMAD.IADD R4, R4, 0x1, -R7 ;  /* 0x0000000104049824 */ /* 0x000fe200078e0a07 */
[----:B------:R-:W-:Y:S01]  /*03d0*/  @!P1 IADD3 R2, R2, 0x1, RZ ;  /* 0x0000000102029810 */ /* 0x000fe20007ffe0ff */
[----:B------:R1:W-:Y:S01]  /*03e0*/  STL [R1+0x4], RZ ;  /* 0x000004ff01007387 */ /* 0x0003e20000100800 */
[----:B------:R-:W-:-:S02]  /*03f0*/  ISETP.NE.AND P1, PT, R0, RZ, PT ;  /* 0x000000ff0000720c */ /* 0x000fc40003f25270 */
[----:B------:R-:W-:Y:S01]  /*0400*/  ISETP.GE.U32.AND P0, PT, R4, R7, PT ;  /* 0x000000070400720c */ /* 0x000fe20003f06070 */
[----:B------:R1:W-:Y:S01]  /*0410*/  STL [R1+0x8], RZ ;  /* 0x000008ff01007387 */ /* 0x0003e20000100800 */
[----:B------:R-:W-:-:S03]  /*0420*/  LOP3.LUT R4, R3, R0, RZ, 0x3c, !PT ;  /* 0x0000000003047212 */ /* 0x000fc600078e3cff */
[----:B------:R1:W-:Y:S01]  /*0430*/  STL [R1+0xc], RZ ;  /* 0x00000cff01007387 */ /* 0x0003e20000100800 */
[----:B------:R-:W-:Y:S01]  /*0440*/  ISETP.GE.AND P2, PT, R4, RZ, PT ;  /* 0x000000ff0400720c */ /* 0x000fe20003f46270 */
[----:B------:R-:W-:Y:S02]  /*0450*/  IMAD.MOV.U32 R4, RZ, RZ, c[0x0][0x178] ;  /* 0x00005e00ff047624 */ /* 0x000fe400078e00ff */
[----:B------:R1:W-:Y:S03]  /*0460*/  STL [R1+0x70], RZ ;  /* 0x000070ff01007387 */ /* 0x0003e60000100800 */
[----:B------:R-:W-:Y:S01]  /*0470*/  IADD3 R4, R4, 0x7f, RZ ;  /* 0x0000007f04047810 */ /* 0x000fe20007ffe0ff */
[----:B------:R1:W-:Y:S01]  /*0480*/  STL [R1+0x74], RZ ;  /* 0x000074ff01007387 */ /* 0x0003e20000100800 */
[----:B------:R-:W-:Y:S02]  /*0490*/  @P0 IADD3 R2, R2, 0x1, RZ ;  /* 0x0000000102020810 */ /* 0x000fe40007ffe0ff */
[----:B------:R-:W-:Y:S01]  /*04a0*/  SHF.R.S32.HI R5, RZ, 0x1f, R4 ;  /* 0x0000001fff057819 */ /* 0x000fe20000011404 */
[----:B------:R1:W-:Y:S02]  /*04b0*/  STL [R1+0x78], RZ ;  /* 0x000078ff01007387 */ /* 0x0003e40000100800 */
[----:B------:R-:W-:Y:S01]  /*04c0*/  @!P2 IMAD.MOV R2, RZ, RZ, -R2 ;  /* 0x000000ffff02a224 */ /* 0x000fe200078e0a02 */
[----:B------:R-:W-:Y:S01]  /*04d0*/  LEA.HI R5, R5, R4, RZ, 0x7 ;  /* 0x0000000405057211 */ /* 0x000fe200078f38ff */
[----:B------:R1:W-:Y:S01]  /*04e0*/  STL [R1+0x7c], RZ ;  /* 0x00007cff01007387 */ /* 0x0003e20000100800 */
[----:B------:R-:W-:-:S03]  /*04f0*/  @!P1 LOP3.LUT R2, RZ, R0, RZ, 0x33, !PT ;  /* 0x00000000ff029212 */ /* 0x000fc600078e33ff */
[----:B------:R1:W-:Y:S01]  /*0500*/  STL [R1+0x80], RZ ;  /* 0x000080ff01007387 */ /* 0x0003e20000100800 */
[----:B------:R-:W-:Y:S01]  /*0510*/  LEA.HI.SX32 R5, R5, -R2, 0x19 ;  /* 0x8000000205057211 */ /* 0x000fe200078fcaff */
[----:B------:R-:W-:Y:S02]  /*0520*/  IMAD.MOV R7, RZ, RZ, -R2 ;  /* 0x000000ffff077224 */ /* 0x000fe400078e0a02 */
[----:B------:R1:W-:Y:S01]  /*0530*/  STL [R1+0x84], RZ ;  /* 0x000084ff01007387 */ /* 0x0003e20000100800 */
[----:B------:R-:W-:Y:S01]  /*0540*/  IMNMX R10, R5, 0x1, PT ;  /* 0x00000001050a7817 */ /* 0x000fe20003800200 */
[----:B------:R-:W-:Y:S02]  /*0550*/  IMAD R9, R0, R7, R3 ;  /* 0x0000000700097224 */ /* 0x000fe400078e0203 */
[----:B------:R1:W-:Y:S01]  /*0560*/  STL [R1+0x88], RZ ;  /* 0x000088ff01007387 */ /* 0x0003e20000100800 */
[-C--:B------:R-:W-:Y:S02]  /*0570*/  IABS R8, R10.reuse ;  /* 0x0000000a00087213 */ /* 0x080fe40000000000 */
[----:B------:R-:W-:Y:S01]  /*0580*/  IABS R0, R10 ;  /* 0x0000000a00007213 */ /* 0x000fe20000000000 */
[----:B------:R1:W-:Y:S01]  /*0590*/  STL [R1+0x8c], RZ ;  /* 0x00008cff01007387 */ /* 0x0003e20000100800 */
[----:B------:R-:W0:Y:S01]  /*05a0*/  I2F.RP R6, R8 ;  /* 0x0000000800067306 */ /* 0x000e220000209400 */
[----:B------:R-:W-:-:S02]  /*05b0*/  IABS R7, R9 ;  /* 0x0000000900077213 */ /* 0x000fc40000000000 */
[----:B------:R1:W-:Y:S04]  /*05c0*/  STL [R1+0x90], RZ ;  /* 0x000090ff01007387 */ /* 0x0003e80000100800 */
[----:B------:R1:W-:Y:S04]  /*05d0*/  STL [R1+0x94], RZ ;  /* 0x000094ff01007387 */ /* 0x0003e80000100800 */
[----:B------:R1:W-:Y:S04]  /*05e0*/  STL [R1+0x98], RZ ;  /* 0x000098ff01007387 */ /* 0x0003e80000100800 */
[----:B------:R1:W-:Y:S01]  /*05f0*/  STL [R1+0x9c], RZ ;  /* 0x00009cff01007387 */ /* 0x0003e20000100800 */
[----:B0-----:R-:W0:Y:S03]  /*0600*/  MUFU.RCP R6, R6 ;  /* 0x0000000600067308 */ /* 0x001e260000001000 */
        /* <DEDUP_REMOVED lines=14> */
[----:B------:R-:W-:-:S03]  /*06f0*/  IMAD.MOV.U32 R3, RZ, RZ, R11 ;  /* 0x000000ffff037224 */ /* 0x000fc600078e000b */
[----:B------:R1:W-:Y:S01]  /*0700*/  STL [R1+0x108], RZ ;  /* 0x000108ff01007387 */ /* 0x0003e20000100800 */
[----:B------:R-:W-:-:S03]  /*0710*/  IMAD R3, R3, R8, RZ ;  /* 0x0000000803037224 */ /* 0x000fc600078e02ff */
[----:B------:R1:W-:Y:S01]  /*0720*/  STL [R1+0x10c], RZ ;  /* 0x00010cff01007387 */ /* 0x0003e20000100800 */
[----:B------:R-:W-:-:S03]  /*0730*/  IMAD.HI.U32 R5, R5, R3, R4 ;  /* 0x0000000305057227 */ /* 0x000fc600078e0004 */
[----:B------:R1:W-:Y:S01]  /*0740*/  STL [R1+0x110], RZ ;  /* 0x000110ff01007387 */ /* 0x0003e20000100800 */
[----:B------:R-:W-:Y:S02]  /*0750*/  IMAD.MOV R3, RZ, RZ, -R0 ;  /* 0x000000ffff037224 */ /* 0x000fe400078e0a00 */
[----:B------:R-:W-:Y:S01]  /*0760*/  IMAD.HI.U32 R0, R5, R7, RZ ;  /* 0x0000000705007227 */ /* 0x000fe200078e00ff */
[----:B------:R1:W-:Y:S03]  /*0770*/  STL [R1+0x114], RZ ;  /* 0x000114ff01007387 */ /* 0x0003e60000100800 */
[----:B------:R-:W-:Y:S01]  /*0780*/  IMAD R3, R0, R3, R7 ;  /* 0x0000000300037224 */ /* 0x000fe200078e0207 */
[----:B------:R1:W-:Y:S01]  /*0790*/  STL [R1+0x118], RZ ;  /* 0x000118ff01007387 */ /* 0x0003e20000100800 */
[----:B------:R-:W-:-:S03]  /*07a0*/  CS2R R6, SRZ ;  /* 0x0000000000067805 */ /* 0x000fc6000001ff00 */
[----:B------:R-:W-:Y:S01]  /*07b0*/  ISETP.GT.U32.AND P1, PT, R8, R3, PT ;  /* 0x000000030800720c */ /* 0x000fe20003f24070 */
[----:B------:R1:W-:Y:S04]  /*07c0*/  STL [R1+0x11c], RZ ;  /* 0x00011cff01007387 */ /* 0x0003e80000100800 */
[----:B------:R1:W-:Y:S04]  /*07d0*/  STL [R1+0x120], RZ ;  /* 0x000120ff01007387 */ /* 0x0003e80000100800 */
[----:B------:R1:W-:Y:S04]  /*07e0*/  STL [R1+0x124], RZ ;  /* 0x000124ff01007387 */ /* 0x0003e80000100800 */
[----:B------:R1:W-:Y:S01]  /*07f0*/  STL [R1+0x128], RZ ;  /* 0x000128ff01007387 */ /* 0x0003e20000100800 */
[----:B------:R-:W-:Y:S01]  /*0800*/  @!P1 IMAD.IADD R3, R3, 0x1, -R8 ;  /* 0x0000000103039824 */ /* 0x000fe200078e0a08 */
[----:B------:R-:W-:-:S02]  /*0810*/  @!P1 IADD3 R0, R0, 0x1, RZ ;  /* 0x0000000100009810 */ /* 0x000fc40007ffe0ff */
[----:B------:R1:W-:Y:S01]  /*0820*/  STL [R1+0x12c], RZ ;  /* 0x00012cff01007387 */ /* 0x0003e20000100800 */
[----:B------:R-:W-:Y:S02]  /*0830*/  ISETP.NE.AND P1, PT, R10, RZ, PT ;  /* 0x000000ff0a00720c */ /* 0x000fe40003f25270 */
        /* <DEDUP_REMOVED lines=10> */
[----:B------:R-:W-:Y:S01]  /*08e0*/  ISETP.GE.AND P0, PT, R3, 0x20, PT ;  /* 0x000000200300780c */ /* 0x000fe20003f06270 */
[----:B------:R1:W-:Y:S01]  /*08f0*/  STL [R1+0x180], RZ ;  /* 0x000180ff01007387 */ /* 0x0003e20000100800 */
[----:B------:R-:W-:Y:S01]  /*0900*/  LOP3.LUT R3, R29, 0x60, RZ, 0xc0, !PT ;  /* 0x000000601d037812 */ /* 0x000fe200078ec0ff */
[----:B------:R-:W-:Y:S01]  /*0910*/  @!P2 IMAD.MOV R0, RZ, RZ, -R0 ;  /* 0x000000ffff00a224 */ /* 0x000fe200078e0a00 */
[----:B------:R-:W-:Y:S01]  /*0920*/  @!P1 LOP3.LUT R0, RZ, R10, RZ, 0x33, !PT ;  /* 0x0000000aff009212 */ /* 0x000fe200078e33ff */
[----:B------:R1:W-:Y:S04]  /*0930*/  STL [R1+0x184], RZ ;  /* 0x000184ff01007387 */ /* 0x0003e80000100800 */
[----:B------:R1:W-:Y:S01]  /*0940*/  STL [R1+0x188], RZ ;  /* 0x000188ff01007387 */ /* 0x0003e20000100800 */
[----:B------:R-:W-:-:S02]  /*0950*/  IMAD.MOV R5, RZ, RZ, -R0 ;  /* 0x000000ffff057224 */ /* 0x000fc400078e0a00 */
[----:B------:R-:W-:Y:S01]  /*0960*/  IMAD.SHL.U32 R0, R0, 0x100, RZ ;  /* 0x0000010000007824 */ /* 0x000fe200078e00ff */
[----:B------:R1:W-:Y:S01]  /*0970*/  STL [R1+0x18c], RZ ;  /* 0x00018cff01007387 */ /* 0x0003e20000100800 */
[----:B------:R-:W-:Y:S02]  /*0980*/  IMAD R5, R10, R5, R9 ;  /* 0x000000050a057224 */ /* 0x000fe400078e0209 */
[----:B------:R-:W-:Y:S01]  /*0990*/  CS2R R8, SRZ ;  /* 0x0000000000087805 */ /* 0x000fe2000001ff00 */
[----:B------:R1:W-:Y:S01]  /*09a0*/  STL [R1+0x210], RZ ;  /* 0x000210ff01007387 */ /* 0x0003e20000100800 */
[----:B------:R-:W-:Y:S01]  /*09b0*/  IMAD.IADD R2, R2, 0x1, R5 ;  /* 0x0000000102027824 */ /* 0x000fe200078e0205 */
[----:B------:R-:W-:Y:S01]  /*09c0*/  CS2R R10, SRZ ;  /* 0x00000000000a7805 */ /* 0x000fe2000001ff00 */
[----:B------:R-:W-:Y:S01]  /*09d0*/  IMAD.MOV.U32 R5, RZ, RZ, RZ ;  /* 0x000000ffff057224 */ /* 0x000fe200078e00ff */
[----:B------:R1:W-:Y:S01]  /*09e0*/  STL [R1+0x214], RZ ;  /* 0x000214ff01007387 */ /* 0x0003e20000100800 */
[----:B------:R-:W-:-:S03]  /*09f0*/  IMAD R2, R2, 0x80, R28 ;  /* 0x0000008002027824 */ /* 0x000fc600078e021c */
[----:B------:R1:W-:Y:S04]  /*0a00*/  STL [R1+0x218], RZ ;  /* 0x000218ff01007387 */ /* 0x0003e80000100800 */
        /* <DEDUP_REMOVED lines=33> */
[----:B------:R1:W-:Y:S04]  /*0c20*/  STL [R1+0x460], R0 ;  /* 0x0004600001007387 */ /* 0x0003e80000100800 */
[----:B------:R1:W-:Y:S01]  /*0c30*/  STL [R1+0x6ac], R2 ;  /* 0x0006ac0201007387 */ /* 0x0003e20000100800 */
[----:B------:R-:W-:Y:S05]  /*0c40*/  @!P0 BRA `(.L_x_0) ;  /* 0x000163a000008947 */ /* 0x000fea0003800000 */
[----:B------:R-:W-:Y:S02]  /*0c50*/  IABS R26, c[0x0][0x17c] ;  /* 0x00005f00001a7a13 */ /* 0x000fe40000000000 */
[----:B------:R-:W-:-:S02]  /*0c60*/  LEA.HI R27, R3, R0, RZ, 0x1b ;  /* 0x00000000031b7211 */ /* 0x000fc400078fd8ff */
[----:B-1----:R-:W0:Y:S02]  /*0c70*/  I2F.RP R2, R26 ;  /* 0x0000001a00027306 */ /* 0x002e240000209400 */
[C---:B------:R-:W-:Y:S02]  /*0c80*/  IADD3 R3, R27.reuse, 0xfc, RZ ;  /* 0x000000fc1b037810 */ /* 0x040fe40007ffe0ff */
[C---:B------:R-:W-:Y:S02]  /*0c90*/  IADD3 R0, R27.reuse, 0xf8, RZ ;  /* 0x000000f81b007810 */ /* 0x040fe40007ffe0ff */
[----:B------:R-:W-:Y:S02]  /*0ca0*/  IABS R11, R3 ;  /* 0x00000003000b7213 */ /* 0x000fe40000000000 */
[----:B------:R-:W-:Y:S02]  /*0cb0*/  IABS R13, R0 ;  /* 0x00000000000d7213 */ /* 0x000fe40000000000 */
[----:B------:R-:W-:-:S02]  /*0cc0*/  IADD3 R8, R27, 0xf4, RZ ;  /* 0x000000f41b087810 */ /* 0x000fc40007ffe0ff */
[C---:B------:R-:W-:Y:S02]  /*0cd0*/  IADD3 R10, R27.reuse, 0xec, RZ ;  /* 0x000000ec1b0a7810 */ /* 0x040fe40007ffe0ff */
[----:B------:R-:W-:Y:S01]  /*0ce0*/  IADD3 R12, R27, 0xf0, RZ ;  /* 0x000000f01b0c7810 */ /* 0x000fe20007ffe0ff */
[----:B0-----:R-:W0:Y:S01]  /*0cf0*/  MUFU.RCP R2, R2 ;  /* 0x0000000200027308 */ /* 0x001e220000001000 */
[----:B------:R-:W-:Y:S02]  /*0d00*/  ISETP.GE.AND P2, PT, R8, RZ, PT ;  /* 0x000000ff0800720c */ /* 0x000fe40003f46270 */
[----:B------:R-:W-:Y:S02]  /*0d10*/  IABS R9, R12 ;  /* 0x0000000c00097213 */ /* 0x000fe40000000000 */
[----:B------:R-:W-:Y:S02]  /*0d20*/  ISETP.GE.AND P4, PT, R12, RZ, PT ;  /* 0x000000ff0c00720c */ /* 0x000fe40003f86270 */
[----:B0-----:R-:W-:-:S04]  /*0d30*/  IADD3 R4, R2, 0xffffffe, RZ ;  /* 0x0ffffffe02047810 */ /* 0x001fc80007ffe0ff */
[----:B------:R0:W1:Y:S02]  /*0d40*/  F2I.FTZ.U32.TRUNC.NTZ R5, R4 ;  /* 0x0000000400057305 */ /* 0x000064000021f000 */
[----:B0-----:R-:W-:Y:S02]  /*0d50*/  IMAD.MOV.U32 R4, RZ, RZ, RZ ;  /* 0x000000ffff047224 */ /* 0x001fe400078e00ff */
[----:B-1----:R-:W-:-:S04]  /*0d60*/  IMAD.MOV R7, RZ, RZ, -R5 ;  /* 0x000000ffff077224 */ /* 0x002fc800078e0a05 */
[----:B------:R-:W-:-:S04]  /*0d70*/  IMAD R7, R7, R26, RZ ;  /* 0x0000001a07077224 */ /* 0x000fc800078e02ff */
[----:B------:R-:W-:Y:S01]  /*0d80*/  IMAD.HI.U32 R2, R5, R7, R4 ;  /* 0x0000000705027227 */ /* 0x000fe200078e0004 */
[----:B------:R-:W-:-:S05]  /*0d90*/  IABS R7, R10 ;  /* 0x0000000a00077213 */ /* 0x000fca0000000000 */
[----:B------:R-:W-:-:S04]  /*0da0*/  IMAD.HI.U32 R4, R2, R11, RZ ;  /* 0x0000000b02047227 */ /* 0x000fc800078e00ff */
[----:B------:R-:W-:Y:S02]  /*0db0*/  IMAD.MOV R4, RZ, RZ, -R4 ;  /* 0x000000ffff047224 */ /* 0x000fe400078e0a04 */
[----:B------:R-:W-:-:S04]  /*0dc0*/  IMAD.HI.U32 R5, R2, R13, RZ ;  /* 0x0000000d02057227 */ /* 0x000fc800078e00ff */
[C---:B------:R-:W-:Y:S01]  /*0dd0*/  IMAD R11, R26.reuse, R4, R11 ;  /* 0x000000041a0b7224 */ /* 0x040fe200078e020b */
[----:B------:R-:W-:Y:S01]  /*0de0*/  IABS R4, R8 ;  /* 0x0000000800047213 */ /* 0x000fe20000000000 */
[----:B------:R-:W-:Y:S01]  /*0df0*/  IMAD.MOV R5, RZ, RZ, -R5 ;  /* 0x000000ffff057224 */ /* 0x000fe200078e0a05 */
[----:B------:R-:W-:Y:S02]  /*0e00*/  IADD3 R8, R27, 0xe4, RZ ;  /* 0x000000e41b087810 */ /* 0x000fe40007ffe0ff */
[C---:B------:R-:W-:Y:S01]  /*0e10*/  ISETP.GT.U32.AND P0, PT, R26.reuse, R11, PT ;  /* 0x0000000b1a00720c */ /* 0x040fe20003f04070 */
[----:B------:R-:W-:Y:S02]  /*0e20*/  IMAD R13, R26, R5, R13 ;  /* 0x000000051a0d7224 */ /* 0x000fe400078e020d */
[----:B------:R-:W-:-:S03]  /*0e30*/  IMAD.MOV.U32 R5, RZ, RZ, R4 ;  /* 0x000000ffff057224 */ /* 0x000fc600078e0004 */
[----:B------:R-:W-:Y:S01]  /*0e40*/  ISETP.GT.U32.AND P1, PT, R26, R13, PT ;  /* 0x0000000d1a00720c */ /* 0x000fe20003f24070 */
[----:B------:R-:W-:-:S04]  /*0e50*/  IMAD.HI.U32 R4, R2, R5, RZ ;  /* 0x0000000502047227 */ /* 0x000fc800078e00ff */
[----:B------:R-:W-:Y:S02]  /*0e60*/  IMAD.MOV R6, RZ, RZ, -R4 ;  /* 0x000000ffff067224 */ /* 0x000fe400078e0a04 */
[--C-:B------:R-:W-:Y:S01]  /*0e70*/  @!P0 IMAD.IADD R11, R11, 0x1, -R26.reuse ;  /* 0x000000010b0b8824 */ /* 0x100fe200078e0a1a */
[----:B------:R-:W-:Y:S01]  /*0e80*/  ISETP.GE.AND P0, PT, R3, RZ, PT ;  /* 0x000000ff0300720c */ /* 0x000fe20003f06270 */
[----:B------:R-:W-:Y:S01]  /*0e90*/  IMAD R5, R26, R6, R5 ;  /* 0x000000061a057224 */ /* 0x000fe200078e0205 */
[----:B------:R-:W-:Y:S01]  /*0ea0*/  IADD3 R6, R27, 0xe0, RZ ;  /* 0x000000e01b067810 */ /* 0x000fe20007ffe0ff */
[----:B------:R-:W-:Y:S01]  /*0eb0*/  IMAD.HI.U32 R3, R2, R7, RZ ;  /* 0x0000000702037227 */ /* 0x000fe200078e00ff */
[C---:B------:R-:W-:Y:S02]  /*0ec0*/  ISETP.GT.U32.AND P6, PT, R26.reuse, R11, PT ;  /* 0x0000000b1a00720c */ /* 0x040fe40003fc4070 */
[----:B------:R-:W-:Y:S01]  /*0ed0*/  ISETP.GT.U32.AND P3, PT, R26, R5, PT ;  /* 0x000000051a00720c */ /* 0x000fe20003f64070 */
[----:B------:R-:W-:Y:S01]  /*0ee0*/  @!P1 IMAD.IADD R13, R13, 0x1, -R26 ;  /* 0x000000010d0d9824 */ /* 0x000fe200078e0a1a */
[----:B------:R-:W-:Y:S01]  /*0ef0*/  ISETP.GE.AND P1, PT, R0, RZ, PT ;  /* 0x000000ff0000720c */ /* 0x000fe20003f26270 */
[----:B------:R-:W-:-:S03]  /*0f00*/  IMAD.HI.U32 R4, R2, R9, RZ ;  /* 0x0000000902047227 */ /* 0x000fc600078e00ff */
[----:B------:R-:W-:Y:S01]  /*0f10*/  ISETP.GT.U32.AND P5, PT, R26, R13, PT ;  /* 0x0000000d1a00720c */ /* 0x000fe20003fa4070 */
[----:B------:R-:W-:Y:S02]  /*0f20*/  IMAD.MOV R3, RZ, RZ, -R3 ;  /* 0x000000ffff037224 */ /* 0x000fe400078e0a03 */
[----:B------:R-:W-:Y:S02]  /*0f30*/  IMAD.MOV R4, RZ, RZ, -R4 ;  /* 0x000000ffff047224 */ /* 0x000fe400078e0a04 */
[--C-:B------:R-:W-:Y:S01]  /*0f40*/  @!P6 IMAD.IADD R11, R11, 0x1, -R26.reuse ;  /* 0x000000010b0be824 */ /* 0x100fe200078e0a1a */
[----:B------:R-:W-:Y:S01]  /*0f50*/  ISETP.GE.AND P6, PT, R10, RZ, PT ;  /* 0x000000ff0a00720c */ /* 0x000fe20003fc6270 */
[C---:B------:R-:W-:Y:S02]  /*0f60*/  IMAD R7, R26.reuse, R3, R7 ;  /* 0x000000031a077224 */ /* 0x040fe400078e0207 */
[----:B------:R-:W-:Y:S01]  /*0f70*/  IMAD.MOV.U32 R15, RZ, RZ, R11 ;  /* 0x000000ffff0f7224 */ /* 0x000fe200078e000b */
[----:B------:R-:W-:Y:S01]  /*0f80*/  IABS R11, R8 ;  /* 0x00000008000b7213 */ /* 0x000fe20000000000 */
[C---:B------:R-:W-:Y:S01]  /*0f90*/  IMAD R9, R26.reuse, R4, R9 ;  /* 0x000000041a097224 */ /* 0x040fe200078e0209 */
[----:B------:R-:W-:Y:S01]  /*0fa0*/  IADD3 R4, R27, 0xe8, RZ ;  /* 0x000000e81b047810 */ /* 0x000fe20007ffe0ff */
[----:B------:R-:W-:Y:S01]  /*0fb0*/  @!P0 IMAD.MOV R15, RZ, RZ, -R15 ;  /* 0x000000ffff0f8224 */ /* 0x000fe200078e0a0f */
[C---:B------:R-:W-:Y:S01]  /*0fc0*/  ISETP.GT.U32.AND P0, PT, R26.reuse, R7, PT ;  /* 0x000000071a00720c */ /* 0x040fe20003f04070 */
[--C-:B------:R-:W-:Y:S01]  /*0fd0*/  @!P5 IMAD.IADD R13, R13, 0x1, -R26.reuse ;  /* 0x000000010d0dd824 */ /* 0x100fe200078e0a1a */
[C---:B------:R-:W-:Y:S01]  /*0fe0*/  ISETP.GT.U32.AND P5, PT, R26.reuse, R9, PT ;  /* 0x000000091a00720c */ /* 0x040fe20003fa4070 */
[----:B------:R-:W-:Y:S01]  /*0ff0*/  @!P3 IMAD.IADD R5, R5, 0x1, -R26 ;  /* 0x000000010505b824 */ /* 0x000fe200078e0a1a */
[----:B------:R-:W-:Y:S01]  /*1000*/  IABS R3, R4 ;  /* 0x0000000400037213 */ /* 0x000fe20000000000 */
[----:B------:R-:W-:Y:S01]  /*1010*/  IMAD.MOV.U32 R14, RZ, RZ, R13 ;  /* 0x000000ffff0e7224 */ /* 0x000fe200078e000d */
[----:B------:R-:W-:Y:S01]  /*1020*/  IABS R13, R6 ;  /* 0x00000006000d7213 */ /* 0x000fe20000000000 */
[----:B------:R0:W-:Y:S01]  /*1030*/  STL [R1+0xcc], R15 ;  /* 0x0000cc0f01007387 */ /* 0x0001e20000100800 */
[----:B------:R-:W-:Y:S01]  /*1040*/  ISETP.GT.U32.AND P3, PT, R26, R5, PT ;  /* 0x000000051a00720c */ /* 0x000fe20003f64070 */
[----:B------:R-:W-:-:S04]  /*1050*/  IMAD.HI.U32 R0, R2, R3, RZ ;  /* 0x0000000302007227 */ /* 0x000fc800078e00ff */
[----:B------:R-:W-:Y:S02]  /*1060*/  @!P0 IMAD.IADD R7, R7, 0x1, -R26 ;  /* 0x0000000107078824 */ /* 0x000fe400078e0a1a */
[----:B------:R-:W-:Y:S01]  /*1070*/  @!P1 IMAD.MOV R14, RZ, RZ, -R14 ;  /* 0x000000ffff0e9224 */ /* 0x000fe200078e0a0e */
[----:B------:R-:W-:Y:S01]  /*1080*/  ISETP.GE.AND P1, PT, R4, RZ, PT ;  /* 0x000000ff0400720c */ /* 0x000fe20003f26270 */
[----:B------:R-:W-:Y:S01]  /*1090*/  @!P5 IMAD.IADD R9, R9, 0x1, -R26 ;  /* 0x000000010909d824 */ /* 0x000fe200078e0a1a */
[----:B------:R-:W-:Y:S01]  /*10a0*/  ISETP.GT.U32.AND P0, PT, R26, R7, PT ;  /* 0x000000071a00720c */ /* 0x000fe20003f04070 */
[----:B------:R-:W-:Y:S01]  /*10b0*/  IMAD.MOV R4, RZ, RZ, -R0 ;  /* 0x000000ffff047224 */ /* 0x000fe200078e0a00 */
[----:B------:R1:W-:Y:S01]  /*10c0*/  STL [R1+0xc8], R14 ;  /* 0x0000c80e01007387 */ /* 0x0003e20000100800 */
[----:B------:R-:W-:Y:S01]  /*10d0*/  IMAD.HI.U32 R0, R2, R11, RZ ;  /* 0x0000000b02007227 */ /* 0x000fe200078e00ff */
[----:B------:R-:W-:-:S03]  /*10e0*/  ISETP.GT.U32.AND P5, PT, R26, R9, PT ;  /* 0x000000091a00720c */ /* 0x000fc60003fa4070 */
[----:B------:R-:W-:Y:S01]  /*10f0*/  @!P3 IMAD.IADD R5, R5, 0x1, -R26 ;  /* 0x000000010505b824 */ /* 0x000fe200078e0a1a */
[----:B------:R-:W-:Y:S01]  /*1100*/  ISETP.GE.AND P3, PT, R8, RZ, PT ;  /* 0x000000ff0800720c */ /* 0x000fe20003f66270 */
[----:B------:R-:W-:Y:S01]  /*1110*/  IMAD.MOV R0, RZ, RZ, -R0 ;  /* 0x000000ffff007224 */ /* 0x000fe200078e0a00 */
[C---:B------:R-:W-:Y:S01]  /*1120*/  IADD3 R8, R27.reuse, 0xd8, RZ ;  /* 0x000000d81b087810 */ /* 0x040fe20007ffe0ff */
[----:B------:R-:W-:Y:S02]  /*1130*/  IMAD.MOV.U32 R10, RZ, RZ, R5 ;  /* 0x000000ffff0a7224 */ /* 0x000fe400078e0005 */
[C---:B------:R-:W-:Y:S01]  /*1140*/  IMAD R5, R26.reuse, R0, R11 ;  /* 0x000000001a057224 */ /* 0x040fe200078e020b */
[----:B------:R-:W-:Y:S01]  /*1150*/  IADD3 R0, R27, 0xdc, RZ ;  /* 0x000000dc1b007810 */ /* 0x000fe20007ffe0ff */
[C---:B------:R-:W-:Y:S01]  /*1160*/  IMAD R3, R26.reuse, R4, R3 ;  /* 0x000000041a037224 */ /* 0x040fe200078e0203 */
[----:B0-----:R-:W-:Y:S01]  /*1170*/  IABS R15, R8 ;  /* 0x00000008000f7213 */ /* 0x001fe20000000000 */
[----:B------:R-:W-:Y:S01]  /*1180*/  @!P0 IMAD.IADD R7, R7, 0x1, -R26 ;  /* 0x0000000107078824 */ /* 0x000fe200078e0a1a */
[----:B------:R-:W-:Y:S01]  /*1190*/  ISETP.GT.U32.AND P0, PT, R26, R5, PT ;  /* 0x000000051a00720c */ /* 0x000fe20003f04070 */
[----:B------:R-:W-:Y:S01]  /*11a0*/  IMAD.HI.U32 R4, R2, R13, RZ ;  /* 0x0000000d02047227 */ /* 0x000fe200078e00ff */
[----:B------:R-:W-:-:S03]  /*11b0*/  IABS R11, R0 ;  /* 0x00000000000b7213 */ /* 0x000fc60000000000 */
[----:B------:R-:W-:Y:S01]  /*11c0*/  @!P2 IMAD.MOV R10, RZ, RZ, -R10 ;  /* 0x000000ffff0aa224 */ /* 0x000fe200078e0a0a */
[----:B------:R-:W-:Y:S01]  /*11d0*/  ISETP.GT.U32.AND P2, PT, R26, R3, PT ;  /* 0x000000031a00720c */ /* 0x000fe20003f44070 */
[----:B------:R-:W-:Y:S01]  /*11e0*/  @!P5 IMAD.IADD R9, R9, 0x1, -R26 ;  /* 0x000000010909d824 */ /* 0x000fe200078e0a1a */
[----:B------:R-:W-:Y:S01]  /*11f0*/  ISETP.GE.AND P5, PT, R6, RZ, PT ;  /* 0x000000ff0600720c */ /* 0x000fe20003fa6270 */
[----:B------:R-:W-:Y:S01]  /*1200*/  IMAD.MOV R4, RZ, RZ, -R4 ;  /* 0x000000ffff047224 */ /* 0x000fe200078e0a04 */
[----:B------:R0:W-:Y:S01]  /*1210*/  STL [R1+0xc4], R10 ;  /* 0x0000c40a01007387 */ /* 0x0001e20000100800 */
[----:B------:R-:W-:-:S04]  /*1220*/  IMAD.HI.U32 R6, R2, R11, RZ ;  /* 0x0000000b02067227 */ /* 0x000fc800078e00ff */
[C---:B-1----:R-:W-:Y:S01]  /*1230*/  IMAD R14, R26.reuse, R4, R13 ;  /* 0x000000041a0e7224 */ /* 0x042fe200078e020d */
[----:B------:R-:W-:Y:S01]  /*1240*/  IADD3 R4, R27, 0xd4, RZ ;  /* 0x000000d41b047810 */ /* 0x000fe20007ffe0ff */
[--C-:B------:R-:W-:Y:S02]  /*1250*/  @!P0 IMAD.IADD R5, R5, 0x1, -R26.reuse ;  /* 0x0000000105058824 */ /* 0x100fe400078e0a1a */
[----:B------:R-:W-:Y:S01]  /*1260*/  @!P2 IMAD.IADD R3, R3, 0x1, -R26 ;  /* 0x000000010303a824 */ /* 0x000fe200078e0a1a */
[----:B------:R-:W-:Y:S01]  /*1270*/  IABS R13, R4 ;  /* 0x00000004000d7213 */ /* 0x000fe20000000000 */
[----:B0-----:R-:W-:Y:S01]  /*1280*/  IMAD.MOV.U32 R10, RZ, RZ, R9 ;  /* 0x000000ffff0a7224 */ /* 0x001fe200078e0009 */
[C---:B------:R-:W-:Y:S01]  /*1290*/  ISETP.GT.U32.AND P0, PT, R26.reuse, R5, PT ;  /* 0x000000051a00720c */ /* 0x040fe20003f04070 */
[----:B------:R-:W-:Y:S01]  /*12a0*/  IMAD.MOV.U32 R9, RZ, RZ, R7 ;  /* 0x000000ffff097224 */ /* 0x000fe200078e0007 */
[----:B------:R-:W-:Y:S01]  /*12b0*/  ISETP.GT.U32.AND P2, PT, R26, R3, PT ;  /* 0x000000031a00720c */ /* 0x000fe20003f44070 */
[----:B------:R-:W-:-:S02]  /*12c0*/  IMAD.MOV R6, RZ, RZ, -R6 ;  /* 0x000000ffff067224 */ /* 0x000fc400078e0a06 */
[----:B------:R-:W-:Y:S01]  /*12d0*/  @!P6 IMAD.MOV R9, RZ, RZ, -R9 ;  /* 0x000000ffff09e224 */ /* 0x000fe200078e0a09 */
[C---:B------:R-:W-:Y:S01]  /*12e0*/  ISETP.GT.U32.AND P6, PT, R26.reuse, R14, PT ;  /* 0x0000000e1a00720c */ /* 0x040fe20003fc4070 */
[----:B------:R-:W-:Y:S01]  /*12f0*/  IMAD R16, R26, R6, R11 ;  /* 0x000000061a107224 */ /* 0x000fe200078e020b */
[----:B------:R-:W-:Y:S01]  /*1300*/  IADD3 R11, R27, 0xc0, RZ ;  /* 0x000000c01b0b7810 */ /* 0x000fe20007ffe0ff */
[----:B------:R-:W-:-:S04]  /*1310*/  IMAD.HI.U32 R6, R2, R13, RZ ;  /* 0x0000000d02067227 */ /* 0x000fc800078e00ff */
[----:B------:R-:W-:Y:S01]  /*1320*/  @!P0 IMAD.IADD R5, R5, 0x1, -R26 ;  /* 0x0000000105058824 */ /* 0x000fe200078e0a1a */
[----:B------:R-:W-:Y:S01]  /*1330*/  ISETP.GT.U32.AND P0, PT, R26, R16, PT ;  /* 0x000000101a00720c */ /* 0x000fe20003f04070 */
[----:B------:R-:W-:-:S04]  /*1340*/  IMAD.HI.U32 R7, R2, R15, RZ ;  /* 0x0000000f02077227 */ /* 0x000fc800078e00ff */
[----:B------:R-:W-:Y:S02]  /*1350*/  @!P6 IMAD.IADD R14, R14, 0x1, -R26 ;  /* 0x000000010e0ee824 */ /* 0x000fe400078e0a1a */
[----:B------:R-:W-:Y:S02]  /*1360*/  IMAD.MOV R6, RZ, RZ, -R6 ;  /* 0x000000ffff067224 */ /* 0x000fe400078e0a06 */
[----:B------:R-:W-:Y:S01]  /*1370*/  @!P2 IMAD.IADD R3, R3, 0x1, -R26 ;  /* 0x000000010303a824 */ /* 0x000fe200078e0a1a */
[----:B------:R-:W-:Y:S01]  /*1380*/  ISETP.GT.U32.AND P6, PT, R26, R14, PT ;  /* 0x0000000e1a00720c */ /* 0x000fe20003fc4070 */
[----:B------:R-:W-:Y:S01]  /*1390*/  IMAD.MOV R7, RZ, RZ, -R7 ;  /* 0x000000ffff077224 */ /* 0x000fe200078e0a07 */
[----:B------:R-:W-:Y:S01]  /*13a0*/  ISETP.GE.AND P2, PT, R8, RZ, PT ;  /* 0x000000ff0800720c */ /* 0x000fe20003f46270 */
[----:B------:R-:W-:Y:S01]  /*13b0*/  @!P4 IMAD.MOV R10, RZ, RZ, -R10 ;  /* 0x000000ffff0ac224 */ /* 0x000fe200078e0a0a */
[----:B------:R-:W-:Y:S01]  /*13c0*/  ISETP.GE.AND P4, PT, R0, RZ, PT ;  /* 0x000000ff0000720c */ /* 0x000fe20003f86270 */
[C---:B------:R-:W-:Y:S01]  /*13d0*/  IMAD R13, R26.reuse, R6, R13 ;  /* 0x000000061a0d7224 */ /* 0x040fe200078e020d */
[C---:B------:R-:W-:Y:S01]  /*13e0*/  IADD3 R0, R27.reuse, 0xd0, RZ ;  /* 0x000000d01b007810 */ /* 0x040fe20007ffe0ff */
[----:B------:R-:W-:Y:S01]  /*13f0*/  IMAD R15, R26, R7, R15 ;  /* 0x000000071a0f7224 */ /* 0x000fe200078e020f */
[----:B------:R0:W-:Y:S01]  /*1400*/  STL [R1+0xc0], R10 ;  /* 0x0000c00a01007387 */ /* 0x0001e20000100800 */
[----:B------:R-:W-:Y:S01]  /*1410*/  IMAD.MOV.U32 R12, RZ, RZ, R3 ;  /* 0x000000ffff0c7224 */ /* 0x000fe200078e0003 */
[----:B------:R-:W-:Y:S01]  /*1420*/  IADD3 R8, R27, 0xc8, RZ ;  /* 0x000000c81b087810 */ /* 0x000fe20007ffe0ff */
[--C-:B------:R-:W-:Y:S01]  /*1430*/  @!P0 IMAD.IADD R16, R16, 0x1, -R26.reuse ;  /* 0x0000000110108824 */ /* 0x100fe200078e0a1a */
[----:B------:R1:W-:Y:S01]  /*1440*/  STL [R1+0xac], R9 ;  /* 0x0000ac0901007387 */ /* 0x0003e20000100800 */
[----:B------:R-:W-:Y:S01]  /*1450*/  @!P6 IMAD.IADD R14, R14, 0x1, -R26 ;  /* 0x000000010e0ee824 */ /* 0x000fe200078e0a1a */
[C---:B------:R-:W-:Y:S01]  /*1460*/  ISETP.GT.U32.AND P6, PT, R26.reuse, R13, PT ;  /* 0x0000000d1a00720c */ /* 0x040fe20003fc4070 */
[----:B------:R-:W-:Y:S01]  /*1470*/  @!P1 IMAD.MOV R12, RZ, RZ, -R12 ;  /* 0x000000ffff0c9224 */ /* 0x000fe200078e0a0c */
[C---:B------:R-:W-:Y:S01]  /*1480*/  ISETP.GT.U32.AND P1, PT, R26.reuse, R15, PT ;  /* 0x0000000f1a00720c */ /* 0x040fe20003f24070 */
[----:B------:R-:W-:Y:S01]  /*1490*/  IMAD.MOV.U32 R19, RZ, RZ, R14 ;  /* 0x000000ffff137224 */ /* 0x000fe200078e000e */
[----:B------:R-:W-:Y:S01]  /*14a0*/  ISETP.GT.U32.AND P0, PT, R26, R16, PT ;  /* 0x000000101a00720c */ /* 0x000fe20003f04070 */
[----:B0-----:R-:W-:Y:S01]  /*14b0*/  IMAD.MOV.U32 R10, RZ, RZ, R5 ;  /* 0x000000ffff0a7224 */ /* 0x001fe200078e0005 */
[----:B------:R0:W-:Y:S01]  /*14c0*/  STL [R1+0xa8], R12 ;  /* 0x0000a80c01007387 */ /* 0x0001e20000100800 */
[----:B------:R-:W-:Y:S01]  /*14d0*/  IABS R5, R11 ;  /* 0x0000000b00057213 */ /* 0x000fe20000000000 */
[----:B------:R-:W-:Y:S01]  /*14e0*/  @!P5 IMAD.MOV R19, RZ, RZ, -R19 ;  /* 0x000000ffff13d224 */ /* 0x000fe200078e0a13 */
[----:B-1----:R-:W-:Y:S01]  /*14f0*/  IABS R9, R0 ;  /* 0x0000000000097213 */ /* 0x002fe20000000000 */
[----:B------:R-:W-:Y:S01]  /*1500*/  @!P3 IMAD.MOV R10, RZ, RZ, -R10 ;  /* 0x000000ffff0ab224 */ /* 0x000fe200078e0a0a */
[----:B------:R-:W-:-:S02]  /*1510*/  ISETP.GE.AND P3, PT, R4, RZ, PT ;  /* 0x000000ff0400720c */ /* 0x000fc40003f66270 */
[--C-:B------:R-:W-:Y:S01]  /*1520*/  @!P6 IMAD.IADD R13, R13, 0x1, -R26.reuse ;  /* 0x000000010d0de824 */ /* 0x100fe200078e0a1a */
[C---:B------:R-:W-:Y:S01]  /*1530*/  IADD3 R4, R27.reuse, 0xc4, RZ ;  /* 0x000000c41b047810 */ /* 0x040fe20007ffe0ff */
[----:B------:R-:W-:Y:S01]  /*1540*/  IMAD.HI.U32 R7, R2, R9, RZ ;  /* 0x0000000902077227 */ /* 0x000fe200078e00ff */
[----:B0-----:R-:W-:Y:S01]  /*1550*/  IADD3 R12, R27, 0xcc, RZ ;  /* 0x000000cc1b0c7810 */ /* 0x001fe20007ffe0ff */
[----:B------:R0:W-:Y:S01]  /*1560*/  STL [R1+0xa4], R10 ;  /* 0x0000a40a01007387 */ /* 0x0001e20000100800 */
[C---:B------:R-:W-:Y:S01]  /*1570*/  ISETP.GT.U32.AND P6, PT, R26.reuse, R13, PT ;  /* 0x0000000d1a00720c */ /* 0x040fe20003fc4070 */
[----:B------:R-:W-:Y:S01]  /*1580*/  IMAD.MOV R7, RZ, RZ, -R7 ;  /* 0x000000ffff077224 */ /* 0x000fe200078e0a07 */
[----:B------:R-:W-:Y:S01]  /*1590*/  IABS R3, R12 ;  /* 0x0000000c00037213 */ /* 0x000fe20000000000 */
[--C-:B------:R-:W-:Y:S01]  /*15a0*/  @!P1 IMAD.IADD R15, R15, 0x1, -R26.reuse ;  /* 0x000000010f0f9824 */ /* 0x100fe200078e0a1a */
[----:B------:R-:W-:Y:S01]  /*15b0*/  STL [R1+0xa0], R19 ;  /* 0x0000a01301007387 */ /* 0x000fe20000100800 */
[----:B------:R-:W-:Y:S01]  /*15c0*/  IMAD R9, R26, R7, R9 ;  /* 0x000000071a097224 */ /* 0x000fe200078e0209 */
[----:B------:R-:W-:Y:S01]  /*15d0*/  IABS R7, R4 ;  /* 0x0000000400077213 */ /* 0x000fe20000000000 */
[----:B------:R-:W-:Y:S01]  /*15e0*/  @!P0 IMAD.IADD R16, R16, 0x1, -R26 ;  /* 0x0000000110108824 */ /* 0x000fe200078e0a1a */
[----:B------:R-:W-:Y:S01]  /*15f0*/  ISETP.GT.U32.AND P1, PT, R26, R15, PT ;  /* 0x0000000f1a00720c */ /* 0x000fe20003f24070 */
[----:B------:R-:W-:Y:S01]  /*1600*/  IMAD.HI.U32 R17, R2, R3, RZ ;  /* 0x0000000302117227 */ /* 0x000fe200078e00ff */
[----:B------:R-:W-:-:S02]  /*1610*/  ISETP.GT.U32.AND P0, PT, R26, R9, PT ;  /* 0x000000091a00720c */ /* 0x000fc40003f04070 */
[----:B0-----:R-:W-:Y:S01]  /*1620*/  IABS R10, R8 ;  /* 0x00000008000a7213 */ /* 0x001fe20000000000 */
[----:B------:R-:W-:Y:S02]  /*1630*/  IMAD.MOV R17, RZ, RZ, -R17 ;  /* 0x000000ffff117224 */ /* 0x000fe400078e0a11 */
[----:B------:R-:W-:Y:S02]  /*1640*/  @!P6 IMAD.IADD R13, R13, 0x1, -R26 ;  /* 0x000000010d0de824 */ /* 0x000fe400078e0a1a */
[----:B------:R-:W-:Y:S02]  /*1650*/  IMAD R3, R26, R17, R3 ;  /* 0x000000111a037224 */ /* 0x000fe400078e0203 */
[----:B------:R-:W-:-:S03]  /*1660*/  IMAD.HI.U32 R17, R2, R5, RZ ;  /* 0x0000000502117227 */ /* 0x000fc600078e00ff */
[----:B------:R-:W-:Y:S01]  /*1670*/  ISETP.GT.U32.AND P6, PT, R26, R3, PT ;  /* 0x000000031a00720c */ /* 0x000fe20003fc4070 */
[--C-:B------:R-:W-:Y:S01]  /*1680*/  @!P1 IMAD.IADD R15, R15, 0x1, -R26.reuse ;  /* 0x000000010f0f9824 */ /* 0x100fe200078e0a1a */
[----:B------:R-:W-:Y:S01]  /*1690*/  ISETP.GE.AND P1, PT, R0, RZ, PT ;  /* 0x000000ff0000720c */ /* 0x000fe20003f26270 */
[----:B------:R-:W-:Y:S01]  /*16a0*/  @!P0 IMAD.IADD R9, R9, 0x1, -R26 ;  /* 0x0000000109098824 */ /* 0x000fe200078e0a1a */
[----:B------:R-:W-:Y:S01]  /*16b0*/  ISETP.GE.AND P0, PT, R12, RZ, PT ;  /* 0x000000ff0c00720c */ /* 0x000fe20003f06270 */
[----:B------:R-:W-:-:S03]  /*16c0*/  IMAD.HI.U32 R0, R2, R7, RZ ;  /* 0x0000000702007227 */ /* 0x000fc600078e00ff */
[----:B------:R-:W-:Y:S01]  /*16d0*/  ISETP.GT.U32.AND P5, PT, R26, R9, PT ;  /* 0x000000091a00720c */ /* 0x000fe20003fa4070 */
[----:B------:R-:W-:Y:S02]  /*16e0*/  IMAD.MOV R0, RZ, RZ, -R0 ;  /* 0x000000ffff007224 */ /* 0x000fe400078e0a00 */
[----:B------:R-:W-:-:S04]  /*16f0*/  IMAD.HI.U32 R6, R2, R10, RZ ;  /* 0x0000000a02067227 */ /* 0x000fc800078e00ff */
[----:B------:R-:W-:Y:S02]  /*1700*/  IMAD.MOV R12, RZ, RZ, -R17 ;  /* 0x000000ffff0c7224 */ /* 0x000fe400078e0a11 */
[C---:B------:R-:W-:Y:S01]  /*1710*/  IMAD R7, R26.reuse, R0, R7 ;  /* 0x000000001a077224 */ /* 0x040fe200078e0207 */
[----:B------:R-:W-:Y:S01]  /*1720*/  IADD3 R0, R27, 0xb8, RZ ;  /* 0x000000b81b007810 */ /* 0x000fe20007ffe0ff */
[----:B------:R-:W-:Y:S02]  /*1730*/  IMAD.MOV R6, RZ, RZ, -R6 ;  /* 0x000000ffff067224 */ /* 0x000fe400078e0a06 */
[----:B------:R-:W-:Y:S01]  /*1740*/  @!P6 IMAD.IADD R3, R3, 0x1, -R26 ;  /* 0x000000010303e824 */ /* 0x000fe200078e0a1a */
[----:B------:R-:W-:Y:S01]  /*1750*/  IABS R14, R0 ;  /* 0x00000000000e7213 */ /* 0x000fe20000000000 */
[C---:B------:R-:W-:Y:S02]  /*1760*/  IMAD R5, R26.reuse, R12, R5 ;  /* 0x0000000c1a057224 */ /* 0x040fe400078e0205 */
[----:B------:R-:W-:Y:S01]  /*1770*/  @!P2 IMAD.MOV R15, RZ, RZ, -R15 ;  /* 0x000000ffff0fa224 */ /* 0x000fe200078e0a0f */
[C---:B------:R-:W-:Y:S01]  /*1780*/  ISETP.GT.U32.AND P2, PT, R26.reuse, R7, PT ;  /* 0x000000071a00720c */ /* 0x040fe20003f44070 */
[C---:B------:R-:W-:Y:S01]  /*1790*/  IMAD R10, R26.reuse, R6, R10 ;  /* 0x000000061a0a7224 */ /* 0x040fe200078e020a */
[----:B------:R-:W-:Y:S01]  /*17a0*/  IADD3 R6, R27, 0xbc, RZ ;  /* 0x000000bc1b067810 */ /* 0x000fe20007ffe0ff */
[----:B------:R-:W-:Y:S01]  /*17b0*/  @!P5 IMAD.IADD R9, R9, 0x1, -R26 ;  /* 0x000000010909d824 */ /* 0x000fe200078e0a1a */
[C---:B------:R-:W-:Y:S01]  /*17c0*/  ISETP.GT.U32.AND P6, PT, R26.reuse, R3, PT ;  /* 0x000000031a00720c */ /* 0x040fe20003fc4070 */
[----:B------:R-:W-:Y:S01]  /*17d0*/  IMAD.MOV.U32 R18, RZ, RZ, R16 ;  /* 0x000000ffff127224 */ /* 0x000fe200078e0010 */
[C---:B------:R-:W-:Y:S01]  /*17e0*/  ISETP.GT.U32.AND P5, PT, R26.reuse, R5, PT ;  /* 0x000000051a00720c */ /* 0x040fe20003fa4070 */
[----:B------:R-:W-:Y:S01]  /*17f0*/  IMAD.MOV.U32 R16, RZ, RZ, R13 ;  /* 0x000000ffff107224 */ /* 0x000fe200078e000d */
[----:B------:R-:W-:Y:S01]  /*1800*/  IABS R12, R6 ;  /* 0x00000006000c7213 */ /* 0x000fe20000000000 */
[----:B------:R-:W-:Y:S01]  /*1810*/  @!P4 IMAD.MOV R18, RZ, RZ, -R18 ;  /* 0x000000ffff12c224 */ /* 0x000fe200078e0a12 */
[----:B------:R-:W-:Y:S01]  /*1820*/  ISETP.GT.U32.AND P4, PT, R26, R10, PT ;  /* 0x0000000a1a00720c */ /* 0x000fe20003f84070 */
[----:B------:R-:W-:Y:S01]  /*1830*/  @!P3 IMAD.MOV R16, RZ, RZ, -R16 ;  /* 0x000000ffff10b224 */ /* 0x000fe200078e0a10 */
[----:B------:R-:W-:Y:S01]  /*1840*/  ISETP.GE.AND P3, PT, R8, RZ, PT ;  /* 0x000000ff0800720c */ /* 0x000fe20003f66270 */
[----:B------:R-:W-:Y:S01]  /*1850*/  IMAD.HI.U32 R13, R2, R12, RZ ;  /* 0x0000000c020d7227 */ /* 0x000fe200078e00ff */
[----:B------:R-:W-:Y:S03]  /*1860*/  STL [R1+0x9c], R18 ;  /* 0x00009c1201007387 */ /* 0x000fe60000100800 */
[----:B------:R-:W-:Y:S01]  /*1870*/  @!P2 IMAD.IADD R7, R7, 0x1, -R26 ;  /* 0x000000010707a824 */ /* 0x000fe200078e0a1a */
[----:B------:R0:W-:Y:S01]  /*1880*/  STL [R1+0x98], R15 ;  /* 0x0000980f01007387 */ /* 0x0001e20000100800 */
[----:B------:R-:W-:-:S02]  /*1890*/  IMAD.MOV R13, RZ, RZ, -R13 ;  /* 0x000000ffff0d7224 */ /* 0x000fc400078e0a0d */
[----:B------:R-:W-:Y:S01]  /*18a0*/  IMAD.MOV.U32 R8, RZ, RZ, R14 ;  /* 0x000000ffff087224 */ /* 0x000fe200078e000e */
[----:B------:R-:W-:Y:S01]  /*18b0*/  STL [R1+0x94], R16 ;  /* 0x0000941001007387 */ /* 0x000fe20000100800 */
[--C-:B------:R-:W-:Y:S01]  /*18c0*/  @!P6 IMAD.IADD R3, R3, 0x1, -R26.reuse ;  /* 0x000000010303e824 */ /* 0x100fe200078e0a1a */
[----:B------:R-:W-:Y:S01]  /*18d0*/  ISETP.GE.AND P6, PT, R4, RZ, PT ;  /* 0x000000ff0400720c */ /* 0x000fe20003fc6270 */
[----:B------:R-:W-:Y:S01]  /*18e0*/  @!P5 IMAD.IADD R5, R5, 0x1, -R26 ;  /* 0x000000010505d824 */ /* 0x000fe200078e0a1a */
[C---:B------:R-:W-:Y:S01]  /*18f0*/  ISETP.GT.U32.AND P5, PT, R26.reuse, R7, PT ;  /* 0x000000071a00720c */ /* 0x040fe20003fa4070 */
[----:B------:R-:W-:Y:S02]  /*1900*/  IMAD R4, R26, R13, R12 ;  /* 0x0000000d1a047224 */ /* 0x000fe400078e020c */
[----:B------:R-:W-:-:S04]  /*1910*/  IMAD.HI.U32 R12, R2, R8, RZ ;  /* 0x00000008020c7227 */ /* 0x000fc800078e00ff */
[----:B0-----:R-:W-:Y:S02]  /*1920*/  IMAD.MOV.U32 R15, RZ, RZ, R9 ;  /* 0x000000ffff0f7224 */ /* 0x001fe400078e0009 */
[----:B------:R-:W-:Y:S02]  /*1930*/  IMAD.MOV R9, RZ, RZ, -R12 ;  /* 0x000000ffff097224 */ /* 0x000fe400078e0a0c */
[----:B------:R-:W-:Y:S01]  /*1940*/  IMAD.MOV.U32 R13, RZ, RZ, R3 ;  /* 0x000000ffff0d7224 */ /* 0x000fe200078e0003 */
[----:B------:R-:W-:Y:S01]  /*1950*/  IADD3 R3, R27, 0xb0, RZ ;  /* 0x000000b01b037810 */ /* 0x000fe20007ffe0ff */
[----:B------:R-:W-:Y:S01]  /*1960*/  @!P4 IMAD.IADD R10, R10, 0x1, -R26 ;  /* 0x000000010a0ac824 */ /* 0x000fe200078e0a1a */
[----:B------:R-:W-:Y:S01]  /*1970*/  ISETP.GE.AND P4, PT, R11, RZ, PT ;  /* 0x000000ff0b00720c */ /* 0x000fe20003f86270 */
[C---:B------:R-:W-:Y:S01]  /*1980*/  IMAD R8, R26.reuse, R9, R8 ;  /* 0x000000091a087224 */ /* 0x040fe200078e0208 */
[----:B------:R-:W-:Y:S01]  /*1990*/  IADD3 R11, R27, 0xb4, RZ ;  /* 0x000000b41b0b7810 */ /* 0x000fe20007ffe0ff */
[----:B------:R-:W-:Y:S01]  /*19a0*/  @!P0 IMAD.MOV R13, RZ, RZ, -R13 ;  /* 0x000000ffff0d8224 */ /* 0x000fe200078e0a0d */
[C---:B------:R-:W-:Y:S01]  /*19b0*/  ISETP.GT.U32.AND P0, PT, R26.reuse, R4, PT ;  /* 0x000000041a00720c */ /* 0x040fe20003f04070 */
[----:B------:R-:W-:Y:S01]  /*19c0*/  @!P1 IMAD.MOV R15, RZ, RZ, -R15 ;  /* 0x000000ffff0f9224 */ /* 0x000fe200078e0a0f */
[C---:B------:R-:W-:Y:S01]  /*19d0*/  ISETP.GT.U32.AND P1, PT, R26.reuse, R5, PT ;  /* 0x000000051a00720c */ /* 0x040fe20003f24070 */
[----:B------:R-:W-:Y:S01]  /*19e0*/  @!P5 IMAD.IADD R7, R7, 0x1, -R26 ;  /* 0x000000010707d824 */ /* 0x000fe200078e0a1a */
[----:B------:R-:W-:-:S02]  /*19f0*/  ISETP.GT.U32.AND P2, PT, R26, R10, PT ;  /* 0x0000000a1a00720c */ /* 0x000fc40003f44070 */
[----:B------:R-:W-:Y:S01]  /*1a00*/  IABS R12, R11 ;  /* 0x0000000b000c7213 */ /* 0x000fe20000000000 */
[----:B------:R-:W-:Y:S01]  /*1a10*/  STL [R1+0x90], R15 ;  /* 0x0000900f01007387 */ /* 0x000fe20000100800 */
[----:B------:R-:W-:Y:S01]  /*1a20*/  ISETP.GT.U32.AND P5, PT, R26, R8, PT ;  /* 0x000000081a00720c */ /* 0x000fe20003fa4070 */
[----:B------:R-:W-:Y:S01]  /*1a30*/  @!P6 IMAD.MOV R7, RZ, RZ, -R7 ;  /* 0x000000ffff07e224 */ /* 0x000fe200078e0a07 */
[----:B------:R-:W-:Y:S01]  /*1a40*/  IABS R9, R3 ;  /* 0x0000000300097213 */ /* 0x000fe20000000000 */
[----:B------:R0:W-:Y:S02]  /*1a50*/  STL [R1+0x88], R13 ;  /* 0x0000880d01007387 */ /* 0x0001e40000100800 */
[--C-:B------:R-:W-:Y:S01]  /*1a60*/  @!P0 IMAD.IADD R4, R4, 0x1, -R26.reuse ;  /* 0x0000000104048824 */ /* 0x100fe200078e0a1a */
[----:B------:R-:W-:Y:S01]  /*1a70*/  ISETP.GE.AND P0, PT, R11, RZ, PT ;  /* 0x000000ff0b00720c */ /* 0x000fe20003f06270 */
[--C-:B------:R-:W-:Y:S01]  /*1a80*/  @!P1 IMAD.IADD R5, R5, 0x1, -R26.reuse ;  /* 0x0000000105059824 */ /* 0x100fe200078e0a1a */
[----:B------:R-:W-:Y:S01]  /*1a90*/  ISETP.GE.AND P1, PT, R0, RZ, PT ;  /* 0x000000ff0000720c */ /* 0x000fe20003f26270 */
[----:B------:R-:W-:Y:S01]  /*1aa0*/  @!P2 IMAD.IADD R10, R10, 0x1, -R26 ;  /* 0x000000010a0aa824 */ /* 0x000fe200078e0a1a */
[----:B------:R-:W-:Y:S01]  /*1ab0*/  IADD3 R0, R27, 0xac, RZ ;  /* 0x000000ac1b007810 */ /* 0x000fe20007ffe0ff */
[----:B------:R-:W-:Y:S01]  /*1ac0*/  IMAD.MOV.U32 R11, RZ, RZ, R5 ;  /* 0x000000ffff0b7224 */ /* 0x000fe200078e0005 */
[----:B------:R-:W-:Y:S01]  /*1ad0*/  ISETP.GE.AND P2, PT, R6, RZ, PT ;  /* 0x000000ff0600720c */ /* 0x000fe20003f46270 */
[----:B0-----:R-:W-:-:S04]  /*1ae0*/  IMAD.HI.U32 R13, R2, R12, RZ ;  /* 0x0000000c020d7227 */ /* 0x001fc800078e00ff */
[----:B------:R-:W-:Y:S02]  /*1af0*/  IMAD.MOV R13, RZ, RZ, -R13 ;  /* 0x000000ffff0d7224 */ /* 0x000fe400078e0a0d */
[----:B------:R-:W-:Y:S01]  /*1b00*/  @!P5 IMAD.IADD R8, R8, 0x1, -R26 ;  /* 0x000000010808d824 */ /* 0x000fe200078e0a1a */
[C---:B------:R-:W-:Y:S01]  /*1b10*/  ISETP.GT.U32.AND P5, PT, R26.reuse, R4, PT ;  /* 0x000000041a00720c */ /* 0x040fe20003fa4070 */
[----:B------:R-:W-:Y:S02]  /*1b20*/  IMAD R12, R26, R13, R12 ;  /* 0x0000000d1a0c7224 */ /* 0x000fe400078e020c */
[----:B------:R-:W-:-:S03]  /*1b30*/  IMAD.HI.U32 R6, R2, R9, RZ ;  /* 0x0000000902067227 */ /* 0x000fc600078e00ff */
[C---:B------:R-:W-:Y:S01]  /*1b40*/  ISETP.GT.U32.AND P6, PT, R26.reuse, R12, PT ;  /* 0x0000000c1a00720c */ /* 0x040fe20003fc4070 */
[----:B------:R-:W-:Y:S01]  /*1b50*/  IMAD.MOV.U32 R14, RZ, RZ, R10 ;  /* 0x000000ffff0e7224 */ /* 0x000fe200078e000a */
[----:B------:R-:W-:Y:S01]  /*1b60*/  IABS R10, R0 ;  /* 0x00000000000a7213 */ /* 0x000fe20000000000 */
[----:B------:R-:W-:Y:S02]  /*1b70*/  IMAD.MOV R6, RZ, RZ, -R6 ;  /* 0x000000ffff067224 */ /* 0x000fe400078e0a06 */
[----:B------:R-:W-:Y:S01]  /*1b80*/  @!P3 IMAD.MOV R14, RZ, RZ, -R14 ;  /* 0x000000ffff0eb224 */ /* 0x000fe200078e0a0e */
[----:B------:R-:W-:Y:S01]  /*1b90*/  ISETP.GT.U32.AND P3, PT, R26, R8, PT ;  /* 0x000000081a00720c */ /* 0x000fe20003f64070 */
[----:B------:R-:W-:-:S03]  /*1ba0*/  IMAD.HI.U32 R5, R2, R10, RZ ;  /* 0x0000000a02057227 */ /* 0x000fc600078e00ff */
[----:B------:R-:W-:Y:S01]  /*1bb0*/  STL [R1+0x84], R14 ;  /* 0x0000840e01007387 */ /* 0x000fe20000100800 */
[----:B------:R-:W-:Y:S02]  /*1bc0*/  IMAD R9, R26, R6, R9 ;  /* 0x000000061a097224 */ /* 0x000fe400078e0209 */
[----:B------:R-:W-:Y:S01]  /*1bd0*/  @!P4 IMAD.MOV R11, RZ, RZ, -R11 ;  /* 0x000000ffff0bc224 */ /* 0x000fe200078e0a0b */
[----:B------:R-:W-:Y:S01]  /*1be0*/  ISETP.GE.AND P4, PT, R3, RZ, PT ;  /* 0x000000ff0300720c */ /* 0x000fe20003f86270 */
[----:B------:R-:W-:Y:S01]  /*1bf0*/  IMAD.MOV R6, RZ, RZ, -R5 ;  /* 0x000000ffff067224 */ /* 0x000fe200078e0a05 */
[----:B------:R-:W-:Y:S01]  /*1c00*/  IADD3 R3, R27, 0xa8, RZ ;  /* 0x000000a81b037810 */ /* 0x000fe20007ffe0ff */
[----:B------:R-:W-:Y:S01]  /*1c10*/  @!P5 IMAD.IADD R4, R4, 0x1, -R26 ;  /* 0x000000010404d824 */ /* 0x000fe200078e0a1a */
[----:B------:R0:W-:Y:S01]  /*1c20*/  STL [R1+0x80], R7 ;  /* 0x0000800701007387 */ /* 0x0001e20000100800 */
[C---:B------:R-:W-:Y:S01]  /*1c30*/  ISETP.GT.U32.AND P5, PT, R26.reuse, R9, PT ;  /* 0x000000091a00720c */ /* 0x040fe20003fa4070 */
[----:B------:R-:W-:Y:S01]  /*1c40*/  IMAD R10, R26, R6, R10 ;  /* 0x000000061a0a7224 */ /* 0x000fe200078e020a */
[----:B------:R-:W-:Y:S01]  /*1c50*/  IABS R5, R3 ;  /* 0x0000000300057213 */ /* 0x000fe20000000000 */
[----:B------:R1:W-:Y:S01]  /*1c60*/  STL [R1+0x7c], R11 ;  /* 0x00007c0b01007387 */ /* 0x0003e20000100800 */
[----:B------:R-:W-:-:S02]  /*1c70*/  @!P6 IMAD.IADD R12, R12, 0x1, -R26 ;  /* 0x000000010c0ce824 */ /* 0x000fc400078e0a1a */
[----:B------:R-:W-:Y:S01]  /*1c80*/  ISETP.GT.U32.AND P6, PT, R26, R10, PT ;  /* 0x0000000a1a00720c */ /* 0x000fe20003fc4070 */
[----:B------:R-:W-:Y:S01]  /*1c90*/  @!P3 IMAD.IADD R8, R8, 0x1, -R26 ;  /* 0x000000010808b824 */ /* 0x000fe200078e0a1a */
[----:B------:R-:W-:Y:S02]  /*1ca0*/  ISETP.GE.AND P3, PT, R0, RZ, PT ;  /* 0x000000ff0000720c */ /* 0x000fe40003f66270 */
[C---:B------:R-:W-:Y:S01]  /*1cb0*/  IADD3 R0, R27.reuse, 0xa4, RZ ;  /* 0x000000a41b007810 */ /* 0x040fe20007ffe0ff */
[----:B------:R-:W-:Y:S01]  /*1cc0*/  @!P1 IMAD.MOV R8, RZ, RZ, -R8 ;  /* 0x000000ffff089224 */ /* 0x000fe200078e0a08 */
[----:B0-----:R-:W-:Y:S01]  /*1cd0*/  IADD3 R7, R27, 0xa0, RZ ;  /* 0x000000a01b077810 */ /* 0x001fe20007ffe0ff */
[----:B-1----:R-:W-:Y:S01]  /*1ce0*/  IMAD.MOV.U32 R11, RZ, RZ, R4 ;  /* 0x000000ffff0b7224 */ /* 0x002fe200078e0004 */
[----:B------:R-:W-:Y:S01]  /*1cf0*/  IABS R6, R0 ;  /* 0x0000000000067213 */ /* 0x000fe20000000000 */
[----:B------:R-:W-:Y:S01]  /*1d00*/  IMAD.HI.U32 R4, R2, R5, RZ ;  /* 0x0000000502047227 */ /* 0x000fe200078e00ff */
[----:B------:R-:W-:-:S02]  /*1d10*/  ISETP.GE.AND P1, PT, R3, RZ, PT ;  /* 0x000000ff0300720c */ /* 0x000fc40003f26270 */
[----:B------:R-:W-:Y:S01]  /*1d20*/  IABS R3, R7 ;  /* 0x0000000700037213 */ /* 0x000fe20000000000 */
[----:B------:R-:W-:Y:S01]  /*1d30*/  @!P2 IMAD.MOV R11, RZ, RZ, -R11 ;  /* 0x000000ffff0ba224 */ /* 0x000fe200078e0a0b */
[C---:B------:R-:W-:Y:S01]  /*1d40*/  ISETP.GT.U32.AND P2, PT, R26.reuse, R12, PT ;  /* 0x0000000c1a00720c */ /* 0x040fe20003f44070 */
[----:B------:R-:W-:Y:S02]  /*1d50*/  IMAD.MOV R4, RZ, RZ, -R4 ;  /* 0x000000ffff047224 */ /* 0x000fe400078e0a04 */
[--C-:B------:R-:W-:Y:S01]  /*1d60*/  @!P5 IMAD.IADD R9, R9, 0x1, -R26.reuse ;  /* 0x000000010909d824 */ /* 0x100fe200078e0a1a */
[----:B------:R0:W-:Y:S01]  /*1d70*/  STL [R1+0x78], R11 ;  /* 0x0000780b01007387 */ /* 0x0001e20000100800 */
[----:B------:R-:W-:Y:S01]  /*1d80*/  IMAD R5, R26, R4, R5 ;  /* 0x000000041a057224 */ /* 0x000fe200078e0205 */
[----:B------:R-:W-:Y:S01]  /*1d90*/  IADD3 R4, R27, 0x9c, RZ ;  /* 0x0000009c1b047810 */ /* 0x000fe20007ffe0ff */
[--C-:B------:R-:W-:Y:S01]  /*1da0*/  @!P6 IMAD.IADD R10, R10, 0x1, -R26.reuse ;  /* 0x000000010a0ae824 */ /* 0x100fe200078e0a1a */
[C---:B------:R-:W-:Y:S01]  /*1db0*/  ISETP.GT.U32.AND P5, PT, R26.reuse, R9, PT ;  /* 0x000000091a00720c */ /* 0x040fe20003fa4070 */
[----:B------:R1:W-:Y:S03]  /*1dc0*/  STL [R1+0x68], R8 ;  /* 0x0000680801007387 */ /* 0x0003e60000100800 */
[----:B------:R-:W-:Y:S01]  /*1dd0*/  ISETP.GT.U32.AND P6, PT, R26, R10, PT ;  /* 0x0000000a1a00720c */ /* 0x000fe20003fc4070 */
[----:B------:R-:W-:Y:S01]  /*1de0*/  @!P2 IMAD.IADD R12, R12, 0x1, -R26 ;  /* 0x000000010c0ca824 */ /* 0x000fe200078e0a1a */
[----:B------:R-:W-:Y:S01]  /*1df0*/  ISETP.GT.U32.AND P2, PT, R26, R5, PT ;  /* 0x000000051a00720c */ /* 0x000fe20003f44070 */
[----:B0-----:R-:W-:-:S04]  /*1e00*/  IMAD.HI.U32 R11, R2, R3, RZ ;  /* 0x00000003020b7227 */ /* 0x001fc800078e00ff */
[----:B-1----:R-:W-:-:S04]  /*1e10*/  IMAD.HI.U32 R8, R2, R6, RZ ;  /* 0x0000000602087227 */ /* 0x002fc800078e00ff */
[----:B------:R-:W-:Y:S02]  /*1e20*/  IMAD.MOV R8, RZ, RZ, -R8 ;  /* 0x000000ffff087224 */ /* 0x000fe400078e0a08 */
[----:B------:R-:W-:Y:S01]  /*1e30*/  @!P5 IMAD.IADD R9, R9, 0x1, -R26 ;  /* 0x000000010909d824 */ /* 0x000fe200078e0a1a */
[----:B------:R-:W-:Y:S01]  /*1e40*/  ISETP.GE.AND P5, PT, R0, RZ, PT ;  /* 0x000000ff0000720c */ /* 0x000fe20003fa6270 */
[----:B------:R-:W-:Y:S01]  /*1e50*/  IMAD R0, R26, R8, R6 ;  /* 0x000000081a007224 */ /* 0x000fe200078e0206 */
[----:B------:R-:W-:Y:S01]  /*1e60*/  IADD3 R6, R27, 0x98, RZ ;  /* 0x000000981b067810 */ /* 0x000fe20007ffe0ff */
[----:B------:R-:W-:Y:S01]  /*1e70*/  IMAD.MOV R11, RZ, RZ, -R11 ;  /* 0x000000ffff0b7224 */ /* 0x000fe200078e0a0b */
[----:B------:R-:W-:Y:S01]  /*1e80*/  IABS R8, R4 ;  /* 0x0000000400087213 */ /* 0x000fe20000000000 */
[----:B------:R-:W-:Y:S02]  /*1e90*/  IMAD.MOV.U32 R13, RZ, RZ, R12 ;  /* 0x000000ffff0d7224 */ /* 0x000fe400078e000c */
[--C-:B------:R-:W-:Y:S01]  /*1ea0*/  @!P2 IMAD.IADD R5, R5, 0x1, -R26.reuse ;  /* 0x000000010505a824 */ /* 0x100fe200078e0a1a */
[----:B------:R-:W-:Y:S01]  /*1eb0*/  ISETP.GE.AND P2, PT, R7, RZ, PT ;  /* 0x000000ff0700720c */ /* 0x000fe20003f46270 */
[----:B------:R-:W-:Y:S01]  /*1ec0*/  @!P6 IMAD.IADD R10, R10, 0x1, -R26 ;  /* 0x000000010a0ae824 */ /* 0x000fe200078e0a1a */
[C---:B------:R-:W-:Y:S01]  /*1ed0*/  ISETP.GT.U32.AND P6, PT, R26.reuse, R0, PT ;  /* 0x000000001a00720c */ /* 0x040fe20003fc4070 */
[----:B------:R-:W-:Y:S01]  /*1ee0*/  @!P0 IMAD.MOV R13, RZ, RZ, -R13 ;  /* 0x000000ffff0d8224 */ /* 0x000fe200078e0a0d */
[C---:B------:R-:W-:Y:S01]  /*1ef0*/  ISETP.GT.U32.AND P0, PT, R26.reuse, R5, PT ;  /* 0x000000051a00720c */ /* 0x040fe20003f04070 */
[C---:B------:R-:W-:Y:S01]  /*1f00*/  IMAD R3, R26.reuse, R11, R3 ;  /* 0x0000000b1a037224 */ /* 0x040fe200078e0203 */
[----:B------:R-:W-:Y:S01]  /*1f10*/  IABS R7, R6 ;  /* 0x0000000600077213 */ /* 0x000fe20000000000 */
[----:B------:R-:W-:Y:S01]  /*1f20*/  IMAD.MOV.U32 R12, RZ, RZ, R9 ;  /* 0x000000ffff0c7224 */ /* 0x000fe200078e0009 */
[----:B------:R-:W-:Y:S01]  /*1f30*/  STL [R1+0x64], R13 ;  /* 0x0000640d01007387 */ /* 0x000fe20000100800 */
[----:B------:R-:W-:Y:S01]  /*1f40*/  @!P3 IMAD.MOV R10, RZ, RZ, -R10 ;  /* 0x000000ffff0ab224 */ /* 0x000fe200078e0a0a */
[----:B------:R-:W-:Y:S01]  /*1f50*/  IADD3 R11, R27, 0x90, RZ ;  /* 0x000000901b0b7810 */ /* 0x000fe20007ffe0ff */
[----:B------:R-:W-:Y:S01]  /*1f60*/  @!P4 IMAD.MOV R12, RZ, RZ, -R12 ;  /* 0x000000ffff0cc224 */ /* 0x000fe200078e0a0c */
[----:B------:R-:W-:Y:S01]  /*1f70*/  ISETP.GT.U32.AND P4, PT, R26, R3, PT ;  /* 0x000000031a00720c */ /* 0x000fe20003f84070 */
[----:B------:R-:W-:-:S03]  /*1f80*/  IMAD.HI.U32 R9, R2, R8, RZ ;  /* 0x0000000802097227 */ /* 0x000fc600078e00ff */
[----:B------:R-:W-:Y:S01]  /*1f90*/  STL [R1+0x5c], R12 ;  /* 0x00005c0c01007387 */ /* 0x000fe20000100800 */
[--C-:B------:R-:W-:Y:S01]  /*1fa0*/  @!P6 IMAD.IADD R0, R0, 0x1, -R26.reuse ;  /* 0x000000010000e824 */ /* 0x100fe200078e0a1a */
[----:B------:R-:W-:Y:S01]  /*1fb0*/  ISETP.GE.AND P6, PT, R4, RZ, PT ;  /* 0x000000ff0400720c */ /* 0x000fe20003fc6270 */
[----:B------:R-:W-:Y:S01]  /*1fc0*/  @!P0 IMAD.IADD R5, R5, 0x1, -R26 ;  /* 0x0000000105058824 */ /* 0x000fe200078e0a1a */
[----:B------:R0:W-:Y:S01]  /*1fd0*/  STL [R1+0x54], R10 ;  /* 0x0000540a01007387 */ /* 0x0001e20000100800 */
[----:B------:R-:W-:Y:S01]  /*1fe0*/  IMAD.MOV R9, RZ, RZ, -R9 ;  /* 0x000000ffff097224 */ /* 0x000fe200078e0a09 */
[----:B------:R-:W-:Y:S01]  /*1ff0*/  ISETP.GT.U32.AND P3, PT, R26, R0, PT ;  /* 0x000000001a00720c */ /* 0x000fe20003f64070 */
[----:B------:R-:W-:Y:S01]  /*2000*/  IMAD.HI.U32 R4, R2, R7, RZ ;  /* 0x0000000702047227 */ /* 0x000fe200078e00ff */
[----:B------:R-:W-:-:S03]  /*2010*/  ISETP.GE.AND P0, PT, R6, RZ, PT ;  /* 0x000000ff0600720c */ /* 0x000fc60003f06270 */
[----:B------:R-:W-:Y:S02]  /*2020*/  @!P4 IMAD.IADD R3, R3, 0x1, -R26 ;  /* 0x000000010303c824 */ /* 0x000fe400078e0a1a */
[C---:B------:R-:W-:Y:S02]  /*2030*/  IMAD R8, R26.reuse, R9, R8 ;  /* 0x000000091a087224 */ /* 0x040fe400078e0208 */
[----:B0-----:R-:W-:Y:S01]  /*2040*/  IMAD.MOV.U32 R10, RZ, RZ, R5 ;  /* 0x000000ffff0a7224 */ /* 0x001fe200078e0005 */
[----:B------:R-:W-:Y:S01]  /*2050*/  IADD3 R5, R27, 0x94, RZ ;  /* 0x000000941b057810 */ /* 0x000fe20007ffe0ff */
[----:B------:R-:W-:Y:S02]  /*2060*/  IMAD.MOV R4, RZ, RZ, -R4 ;  /* 0x000000ffff047224 */ /* 0x000fe400078e0a04 */
[----:B------:R-:W-:Y:S01]  /*2070*/  @!P1 IMAD.MOV R10, RZ, RZ, -R10 ;  /* 0x000000ffff0a9224 */ /* 0x000fe200078e0a0a */
[C---:B------:R-:W-:Y:S01]  /*2080*/  ISETP.GT.U32.AND P1, PT, R26.reuse, R3, PT ;  /* 0x000000031a00720c */ /* 0x040fe20003f24070 */
[----:B------:R-:W-:Y:S01]  /*2090*/  IMAD R7, R26, R4, R7 ;  /* 0x000000041a077224 */ /* 0x000fe200078e0207 */
[----:B------:R-:W-:Y:S01]  /*20a0*/  ISETP.GE.AND P4, PT, R5, RZ, PT ;  /* 0x000000ff0500720c */ /* 0x000fe20003f86270 */
[----:B------:R-:W-:Y:S01]  /*20b0*/  @!P3 IMAD.IADD R0, R0, 0x1, -R26 ;  /* 0x000000010000b824 */ /* 0x000fe200078e0a1a */
[----:B------:R-:W-:Y:S01]  /*20c0*/  ISETP.GT.U32.AND P3, PT, R26, R8, PT ;  /* 0x000000081a00720c */ /* 0x000fe20003f64070 */
[----:B------:R0:W-:Y:S01]  /*20d0*/  STL [R1+0x50], R10 ;  /* 0x0000500a01007387 */ /* 0x0001e20000100800 */
[----:B------:R-:W-:Y:S01]  /*20e0*/  IABS R5, R5 ;  /* 0x0000000500057213 */ /* 0x000fe20000000000 */
[----:B------:R-:W-:Y:S01]  /*20f0*/  IMAD.MOV.U32 R6, RZ, RZ, R0 ;  /* 0x000000ffff067224 */ /* 0x000fe200078e0000 */
[----:B------:R-:W-:-:S03]  /*2100*/  IADD3 R0, R27, 0x88, RZ ;  /* 0x000000881b007810 */ /* 0x000fc60007ffe0ff */
[----:B------:R-:W-:Y:S01]  /*2110*/  IMAD.MOV.U32 R4, RZ, RZ, R5 ;  /* 0x000000ffff047224 */ /* 0x000fe200078e0005 */
[----:B------:R-:W-:Y:S01]  /*2120*/  IADD3 R5, R27, 0x8c, RZ ;  /* 0x0000008c1b057810 */ /* 0x000fe20007ffe0ff */
[----:B------:R-:W-:Y:S01]  /*2130*/  @!P1 IMAD.IADD R3, R3, 0x1, -R26 ;  /* 0x0000000103039824 */ /* 0x000fe200078e0a1a */
[----:B------:R-:W-:Y:S01]  /*2140*/  ISETP.GT.U32.AND P1, PT, R26, R7, PT ;  /* 0x000000071a00720c */ /* 0x000fe20003f24070 */
[----:B------:R-:W-:Y:S01]  /*2150*/  IMAD.HI.U32 R9, R2, R4, RZ ;  /* 0x0000000402097227 */ /* 0x000fe200078e00ff */
[----:B------:R-:W-:-:S03]  /*2160*/  IABS R16, R5 ;  /* 0x0000000500107213 */ /* 0x000fc60000000000 */
[----:B------:R-:W-:Y:S02]  /*2170*/  @!P3 IMAD.IADD R8, R8, 0x1, -R26 ;  /* 0x000000010808b824 */ /* 0x000fe400078e0a1a */
[----:B------:R-:W-:Y:S02]  /*2180*/  IMAD.MOV R9, RZ, RZ, -R9 ;  /* 0x000000ffff097224 */ /* 0x000fe400078e0a09 */
[----:B------:R-:W-:Y:S01]  /*2190*/  @!P5 IMAD.MOV R6, RZ, RZ, -R6 ;  /* 0x000000ffff06d224 */ /* 0x000fe200078e0a06 */
[----:B------:R-:W-:Y:S01]  /*21a0*/  ISETP.GE.AND P5, PT, R11, RZ, PT ;  /* 0x000000ff0b00720c */ /* 0x000fe20003fa6270 */
[C---:B------:R-:W-:Y:S01]  /*21b0*/  IMAD R4, R26.reuse, R9, R4 ;  /* 0x000000091a047224 */ /* 0x040fe200078e0204 */
[----:B------:R-:W-:Y:S01]  /*21c0*/  IABS R11, R11 ;  /* 0x0000000b000b7213 */ /* 0x000fe20000000000 */
[----:B------:R-:W-:Y:S01]  /*21d0*/  @!P1 IMAD.IADD R7, R7, 0x1, -R26 ;  /* 0x0000000107079824 */ /* 0x000fe200078e0a1a */
[----:B------:R-:W-:Y:S01]  /*21e0*/  ISETP.GT.U32.AND P3, PT, R26, R8, PT ;  /* 0x000000081a00720c */ /* 0x000fe20003f64070 */
[----:B------:R-:W-:Y:S01]  /*21f0*/  IMAD.MOV.U32 R12, RZ, RZ, R3 ;  /* 0x000000ffff0c7224 */ /* 0x000fe200078e0003 */
[----:B------:R1:W-:Y:S01]  /*2200*/  STL [R1+0x4c], R6 ;  /* 0x00004c0601007387 */ /* 0x0003e20000100800 */
[----:B0-----:R-:W-:Y:S01]  /*2210*/  IMAD.HI.U32 R10, R2, R11, RZ ;  /* 0x0000000b020a7227 */ /* 0x001fe200078e00ff */
[----:B------:R-:W-:-:S03]  /*2220*/  ISETP.GT.U32.AND P1, PT, R26, R7, PT ;  /* 0x000000071a00720c */ /* 0x000fc60003f24070 */
[----:B------:R-:W-:Y:S01]  /*2230*/  @!P2 IMAD.MOV R12, RZ, RZ, -R12 ;  /* 0x000000ffff0ca224 */ /* 0x000fe200078e0a0c */
[----:B------:R-:W-:Y:S01]  /*2240*/  ISETP.GT.U32.AND P2, PT, R26, R4, PT ;  /* 0x000000041a00720c */ /* 0x000fe20003f44070 */
[----:B------:R-:W-:Y:S01]  /*2250*/  IMAD.HI.U32 R3, R2, R16, RZ ;  /* 0x0000001002037227 */ /* 0x000fe200078e00ff */
[----:B-1----:R-:W-:-:S03]  /*2260*/  IABS R6, R0 ;  /* 0x0000000000067213 */ /* 0x002fc60000000000 */
[----:B------:R-:W-:Y:S01]  /*2270*/  IMAD.MOV R10, RZ, RZ, -R10 ;  /* 0x000000ffff0a7224 */ /* 0x000fe200078e0a0a */
[----:B------:R0:W-:Y:S01]  /*2280*/  STL [R1+0x48], R12 ;  /* 0x0000480c01007387 */ /* 0x0001e20000100800 */
[----:B------:R-:W-:Y:S02]  /*2290*/  IMAD.MOV R3, RZ, RZ, -R3 ;  /* 0x000000ffff037224 */ /* 0x000fe400078e0a03 */
[----:B------:R-:W-:Y:S01]  /*22a0*/  @!P3 IMAD.IADD R8, R8, 0x1, -R26 ;  /* 0x000000010808b824 */ /* 0x000fe200078e0a1a */
[----:B------:R-:W-:Y:S01]  /*22b0*/  ISETP.GE.AND P3, PT, R5, RZ, PT ;  /* 0x000000ff0500720c */ /* 0x000fe20003f66270 */
[C---:B------:R-:W-:Y:S01]  /*22c0*/  IMAD R11, R26.reuse, R10, R11 ;  /* 0x0000000a1a0b7224 */ /* 0x040fe200078e020b */
[C---:B------:R-:W-:Y:S01]  /*22d0*/  IADD3 R5, R27.reuse, 0x84, RZ ;  /* 0x000000841b057810 */ /* 0x040fe20007ffe0ff */
[C---:B------:R-:W-:Y:S01]  /*22e0*/  IMAD R16, R26.reuse, R3, R16 ;  /* 0x000000031a107224 */ /* 0x040fe200078e0210 */
[----:B------:R-:W-:Y:S01]  /*22f0*/  IADD3 R3, R27, 0x80, RZ ;  /* 0x000000801b037810 */ /* 0x000fe20007ffe0ff */
[----:B------:R-:W-:Y:S01]  /*2300*/  @!P1 IMAD.IADD R7, R7, 0x1, -R26 ;  /* 0x0000000107079824 */ /* 0x000fe200078e0a1a */
[----:B------:R-:W-:Y:S01]  /*2310*/  ISETP.GT.U32.AND P1, PT, R26, R11, PT ;  /* 0x0000000b1a00720c */ /* 0x000fe20003f24070 */
[----:B------:R-:W-:Y:S01]  /*2320*/  IMAD.MOV.U32 R13, RZ, RZ, R8 ;  /* 0x000000ffff0d7224 */ /* 0x000fe200078e0008 */
[----:B------:R-:W-:Y:S01]  /*2330*/  IABS R15, R5 ;  /* 0x00000005000f7213 */ /* 0x000fe20000000000 */
[----:B------:R-:W-:Y:S01]  /*2340*/  @!P2 IMAD.IADD R4, R4, 0x1, -R26 ;  /* 0x000000010404a824 */ /* 0x000fe200078e0a1a */
[----:B------:R-:W-:Y:S01]  /*2350*/  IABS R14, R3 ;  /* 0x00000003000e7213 */ /* 0x000fe20000000000 */
[----:B------:R-:W-:Y:S01]  /*2360*/  @!P6 IMAD.MOV R13, RZ, RZ, -R13 ;  /* 0x000000ffff0de224 */ /* 0x000fe200078e0a0d */
[----:B------:R-:W-:Y:S01]  /*2370*/  ISETP.GT.U32.AND P6, PT, R26, R16, PT ;  /* 0x000000101a00720c */ /* 0x000fe20003fc4070 */
[----:B------:R-:W-:Y:S01]  /*2380*/  IMAD.HI.U32 R9, R2, R6, RZ ;  /* 0x0000000602097227 */ /* 0x000fe200078e00ff */
[----:B------:R-:W-:-:S02]  /*2390*/  ISETP.GT.U32.AND P2, PT, R26, R4, PT ;  /* 0x000000041a00720c */ /* 0x000fc40003f44070 */
[----:B------:R1:W-:Y:S01]  /*23a0*/  STL [R1+0x3c], R13 ;  /* 0x00003c0d01007387 */ /* 0x0003e20000100800 */
[----:B------:R-:W-:Y:S01]  /*23b0*/  IMAD.MOV R9, RZ, RZ, -R9 ;  /* 0x000000ffff097224 */ /* 0x000fe200078e0a09 */
[----:B------:R-:W-:Y:S01]  /*23c0*/  IADD3 R10, R27, 0x78, RZ ;  /* 0x000000781b0a7810 */ /* 0x000fe20007ffe0ff */
[----:B------:R-:W-:Y:S01]  /*23d0*/  @!P1 IMAD.IADD R11, R11, 0x1, -R26 ;  /* 0x000000010b0b9824 */ /* 0x000fe200078e0a1a */
[----:B------:R-:W-:Y:S01]  /*23e0*/  ISETP.GE.AND P1, PT, R5, RZ, PT ;  /* 0x000000ff0500720c */ /* 0x000fe20003f26270 */
[----:B0-----:R-:W-:Y:S01]  /*23f0*/  IMAD.MOV.U32 R12, RZ, RZ, R7 ;  /* 0x000000ffff0c7224 */ /* 0x001fe200078e0007 */
[----:B------:R-:W-:Y:S01]  /*2400*/  IADD3 R5, R27, 0x70, RZ ;  /* 0x000000701b057810 */ /* 0x000fe20007ffe0ff */
[----:B------:R-:W-:Y:S01]  /*2410*/  IMAD R6, R26, R9, R6 ;  /* 0x000000091a067224 */ /* 0x000fe200078e0206 */
[----:B------:R-:W-:Y:S01]  /*2420*/  IABS R9, R10 ;  /* 0x0000000a00097213 */ /* 0x000fe20000000000 */
[----:B------:R-:W-:Y:S01]  /*2430*/  @!P6 IMAD.IADD R16, R16, 0x1, -R26 ;  /* 0x000000011010e824 */ /* 0x000fe200078e0a1a */
[----:B------:R-:W-:Y:S01]  /*2440*/  ISETP.GT.U32.AND P6, PT, R26, R11, PT ;  /* 0x0000000b1a00720c */ /* 0x000fe20003fc4070 */
[----:B------:R-:W-:-:S04]  /*2450*/  IMAD.HI.U32 R7, R2, R15, RZ ;  /* 0x0000000f02077227 */ /* 0x000fc800078e00ff */
[----:B------:R-:W-:Y:S01]  /*2460*/  @!P2 IMAD.IADD R4, R4, 0x1, -R26 ;  /* 0x000000010404a824 */ /* 0x000fe200078e0a1a */
[----:B------:R-:W-:Y:S01]  /*2470*/  ISETP.GT.U32.AND P2, PT, R26, R6, PT ;  /* 0x000000061a00720c */ /* 0x000fe20003f44070 */
[----:B------:R-:W-:Y:S02]  /*2480*/  IMAD.MOV R7, RZ, RZ, -R7 ;  /* 0x000000ffff077224 */ /* 0x000fe400078e0a07 */
[----:B------:R-:W-:Y:S01]  /*2490*/  IMAD.MOV.U32 R8, RZ, RZ, R4 ;  /* 0x000000ffff087224 */ /* 0x000fe200078e0004 */
[----:B------:R-:W-:Y:S01]  /*24a0*/  IADD3 R4, R27, 0x7c, RZ ;  /* 0x0000007c1b047810 */ /* 0x000fe20007ffe0ff */
[----:B------:R-:W-:Y:S01]  /*24b0*/  @!P0 IMAD.MOV R12, RZ, RZ, -R12 ;  /* 0x000000ffff0c8224 */ /* 0x000fe200078e0a0c */
[----:B------:R-:W-:Y:S01]  /*24c0*/  ISETP.GE.AND P0, PT, R0, RZ, PT ;  /* 0x000000ff0000720c */ /* 0x000fe20003f06270 */
[C---:B------:R-:W-:Y:S01]  /*24d0*/  IMAD R15, R26.reuse, R7, R15 ;  /* 0x000000071a0f7224 */ /* 0x040fe200078e020f */
[----:B-1----:R-:W-:Y:S01]  /*24e0*/  IABS R13, R4 ;  /* 0x00000004000d7213 */ /* 0x002fe20000000000 */
[----:B------:R-:W-:Y:S01]  /*24f0*/  @!P4 IMAD.MOV R8, RZ, RZ, -R8 ;  /* 0x000000ffff08c224 */ /* 0x000fe200078e0a08 */
[----:B------:R-:W-:Y:S01]  /*2500*/  ISETP.GT.U32.AND P4, PT, R26, R16, PT ;  /* 0x000000101a00720c */ /* 0x000fe20003f84070 */
[----:B------:R-:W-:Y:S01]  /*2510*/  IMAD.HI.U32 R0, R2, R14, RZ ;  /* 0x0000000e02007227 */ /* 0x000fe200078e00ff */
[----:B------:R-:W-:Y:S03]  /*2520*/  STL [R1+0x38], R12 ;  /* 0x0000380c01007387 */ /* 0x000fe60000100800 */
[----:B------:R-:W-:Y:S01]  /*2530*/  @!P6 IMAD.IADD R11, R11, 0x1, -R26 ;  /* 0x000000010b0be824 */ /* 0x000fe200078e0a1a */
[----:B------:R0:W-:Y:S01]  /*2540*/  STL [R1+0x34], R8 ;  /* 0x0000340801007387 */ /* 0x0001e20000100800 */
[----:B------:R-:W-:Y:S01]  /*2550*/  ISETP.GT.U32.AND P6, PT, R26, R15, PT ;  /* 0x0000000f1a00720c */ /* 0x000fe20003fc4070 */
[----:B------:R-:W-:-:S02]  /*2560*/  IMAD.MOV R0, RZ, RZ, -R0 ;  /* 0x000000ffff007224 */ /* 0x000fc400078e0a00 */
[----:B------:R-:W-:Y:S02]  /*2570*/  @!P2 IMAD.IADD R6, R6, 0x1, -R26 ;  /* 0x000000010606a824 */ /* 0x000fe400078e0a1a */
[----:B------:R-:W-:Y:S01]  /*2580*/  IMAD R14, R26, R0, R14 ;  /* 0x000000001a0e7224 */ /* 0x000fe200078e020e */
[----:B------:R-:W-:Y:S01]  /*2590*/  IADD3 R0, R27, 0x74, RZ ;  /* 0x000000741b007810 */ /* 0x000fe20007ffe0ff */
[----:B------:R-:W-:Y:S01]  /*25a0*/  @!P4 IMAD.IADD R16, R16, 0x1, -R26 ;  /* 0x000000011010c824 */ /* 0x000fe200078e0a1a */
[----:B------:R-:W-:Y:S01]  /*25b0*/  ISETP.GT.U32.AND P2, PT, R26, R6, PT ;  /* 0x000000061a00720c */ /* 0x000fe20003f44070 */
[----:B0-----:R-:W-:Y:S01]  /*25c0*/  IMAD.HI.U32 R8, R2, R13, RZ ;  /* 0x0000000d02087227 */ /* 0x001fe200078e00ff */
[----:B------:R-:W-:Y:S02]  /*25d0*/  ISETP.GT.U32.AND P4, PT, R26, R14, PT ;  /* 0x0000000e1a00720c */ /* 0x000fe40003f84070 */
[----:B------:R-:W-:Y:S01]  /*25e0*/  IABS R7, R0 ;  /* 0x0000000000077213 */ /* 0x000fe20000000000 */
[----:B------:R-:W-:-:S02]  /*25f0*/  IMAD.MOV R8, RZ, RZ, -R8 ;  /* 0x000000ffff087224 */ /* 0x000fc400078e0a08 */
[--C-:B------:R-:W-:Y:S02]  /*2600*/  @!P6 IMAD.IADD R15, R15, 0x1, -R26.reuse ;  /* 0x000000010f0fe824 */ /* 0x100fe400078e0a1a */
[----:B------:R-:W-:Y:S01]  /*2610*/  IMAD R13, R26, R8, R13 ;  /* 0x000000081a0d7224 */ /* 0x000fe200078e020d */
[----:B------:R-:W-:Y:S01]  /*2620*/  IABS R8, R5 ;  /* 0x0000000500087213 */ /* 0x000fe20000000000 */
[----:B------:R-:W-:Y:S02]  /*2630*/  IMAD.MOV.U32 R18, RZ, RZ, R11 ;  /* 0x000000ffff127224 */ /* 0x000fe400078e000b */
[--C-:B------:R-:W-:Y:S01]  /*2640*/  @!P2 IMAD.IADD R6, R6, 0x1, -R26.reuse ;  /* 0x000000010606a824 */ /* 0x100fe200078e0a1a */
[----:B------:R-:W-:Y:S01]  /*2650*/  ISETP.GT.U32.AND P6, PT, R26, R13, PT ;  /* 0x0000000d1a00720c */ /* 0x000fe20003fc4070 */
[----:B------:R-:W-:Y:S01]  /*2660*/  @!P4 IMAD.IADD R14, R14, 0x1, -R26 ;  /* 0x000000010e0ec824 */ /* 0x000fe200078e0a1a */
[----:B------:R-:W-:Y:S01]  /*2670*/  ISETP.GE.AND P2, PT, R3, RZ, PT ;  /* 0x000000ff0300720c */ /* 0x000fe20003f46270 */
[----:B------:R-:W-:Y:S01]  /*2680*/  @!P5 IMAD.MOV R18, RZ, RZ, -R18 ;  /* 0x000000ffff12d224 */ /* 0x000fe200078e0a12 */
[----:B------:R-:W-:Y:S01]  /*2690*/  ISETP.GT.U32.AND P5, PT, R26, R15, PT ;  /* 0x0000000f1a00720c */ /* 0x000fe20003fa4070 */
[----:B------:R-:W-:Y:S01]  /*26a0*/  IMAD.HI.U32 R3, R2, R7, RZ ;  /* 0x0000000702037227 */ /* 0x000fe200078e00ff */
[----:B------:R-:W-:-:S02]  /*26b0*/  ISETP.GE.AND P4, PT, R4, RZ, PT ;  /* 0x000000ff0400720c */ /* 0x000fc40003f86270 */
[----:B------:R-:W-:Y:S01]  /*26c0*/  IADD3 R4, R27, 0x6c, RZ ;  /* 0x0000006c1b047810 */ /* 0x000fe20007ffe0ff */
[----:B------:R-:W-:Y:S01]  /*26d0*/  IMAD.MOV R3, RZ, RZ, -R3 ;  /* 0x000000ffff037224 */ /* 0x000fe200078e0a03 */
[----:B------:R-:W-:Y:S01]  /*26e0*/  STL [R1+0x30], R18 ;  /* 0x0000301201007387 */ /* 0x000fe20000100800 */
[----:B------:R-:W-:-:S04]  /*26f0*/  IMAD.HI.U32 R11, R2, R8, RZ ;  /* 0x00000008020b7227 */ /* 0x000fc800078e00ff */
[----:B------:R-:W-:Y:S01]  /*2700*/  @!P6 IMAD.IADD R13, R13, 0x1, -R26 ;  /* 0x000000010d0de824 */ /* 0x000fe200078e0a1a */
[----:B------:R-:W-:Y:S01]  /*2710*/  ISETP.GT.U32.AND P6, PT, R26, R14, PT ;  /* 0x0000000e1a00720c */ /* 0x000fe20003fc4070 */
[----:B------:R-:W-:-:S04]  /*2720*/  IMAD.HI.U32 R12, R2, R9, RZ ;  /* 0x00000009020c7227 */ /* 0x000fc800078e00ff */
[C---:B------:R-:W-:Y:S01]  /*2730*/  IMAD R7, R26.reuse, R3, R7 ;  /* 0x000000031a077224 */ /* 0x040fe200078e0207 */
[----:B------:R-:W-:Y:S01]  /*2740*/  IADD3 R3, R27, 0x68, RZ ;  /* 0x000000681b037810 */ /* 0x000fe20007ffe0ff */
[----:B------:R-:W-:Y:S02]  /*2750*/  IMAD.MOV R11, RZ, RZ, -R11 ;  /* 0x000000ffff0b7224 */ /* 0x000fe400078e0a0b */
[----:B------:R-:W-:Y:S02]  /*2760*/  IMAD.MOV R12, RZ, RZ, -R12 ;  /* 0x000000ffff0c7224 */ /* 0x000fe400078e0a0c */
[C---:B------:R-:W-:Y:S02]  /*2770*/  IMAD R8, R26.reuse, R11, R8 ;  /* 0x0000000b1a087224 */ /* 0x040fe400078e0208 */
[----:B------:R-:W-:Y:S01]  /*2780*/  @!P5 IMAD.IADD R15, R15, 0x1, -R26 ;  /* 0x000000010f0fd824 */ /* 0x000fe200078e0a1a */
[----:B------:R-:W-:Y:S01]  /*2790*/  ISETP.GT.U32.AND P5, PT, R26, R7, PT ;  /* 0x000000071a00720c */ /* 0x000fe20003fa4070 */
[----:B------:R-:W-:-:S02]  /*27a0*/  IMAD.MOV.U32 R17, RZ, RZ, R16 ;  /* 0x000000ffff117224 */ /* 0x000fc400078e0010 */
[----:B------:R-:W-:Y:S01]  /*27b0*/  IMAD R9, R26, R12, R9 ;  /* 0x0000000c1a097224 */ /* 0x000fe200078e0209 */
[----:B------:R-:W-:Y:S01]  /*27c0*/  IABS R12, R4 ;  /* 0x00000004000c7213 */ /* 0x000fe20000000000 */
[----:B------:R-:W-:Y:S01]  /*27d0*/  IMAD.MOV.U32 R16, RZ, RZ, R6 ;  /* 0x000000ffff107224 */ /* 0x000fe200078e0006 */
[----:B------:R-:W-:Y:S01]  /*27e0*/  IABS R6, R3 ;  /* 0x0000000300067213 */ /* 0x000fe20000000000 */
[----:B------:R-:W-:Y:S01]  /*27f0*/  @!P6 IMAD.IADD R14, R14, 0x1, -R26 ;  /* 0x000000010e0ee824 */ /* 0x000fe200078e0a1a */
[C---:B------:R-:W-:Y:S01]  /*2800*/  ISETP.GT.U32.AND P6, PT, R26.reuse, R8, PT ;  /* 0x000000081a00720c */ /* 0x040fe20003fc4070 */
[----:B------:R-:W-:Y:S01]  /*2810*/  @!P0 IMAD.MOV R16, RZ, RZ, -R16 ;  /* 0x000000ffff108224 */ /* 0x000fe200078e0a10 */
[C---:B------:R-:W-:Y:S01]  /*2820*/  ISETP.GT.U32.AND P0, PT, R26.reuse, R9, PT ;  /* 0x000000091a00720c */ /* 0x040fe20003f04070 */
[----:B------:R-:W-:Y:S01]  /*2830*/  @!P3 IMAD.MOV R17, RZ, RZ, -R17 ;  /* 0x000000ffff11b224 */ /* 0x000fe200078e0a11 */
[----:B------:R-:W-:Y:S01]  /*2840*/  ISETP.GT.U32.AND P3, PT, R26, R13, PT ;  /* 0x0000000d1a00720c */ /* 0x000fe20003f64070 */
[----:B------:R-:W-:-:S02]  /*2850*/  @!P5 IMAD.IADD R7, R7, 0x1, -R26 ;  /* 0x000000010707d824 */ /* 0x000fc400078e0a1a */
[----:B------:R-:W-:Y:S01]  /*2860*/  IMAD.HI.U32 R11, R2, R6, RZ ;  /* 0x00000006020b7227 */ /* 0x000fe200078e00ff */
[----:B------:R0:W-:Y:S03]  /*2870*/  STL [R1+0x2c], R17 ;  /* 0x00002c1101007387 */ /* 0x0001e60000100800 */
[----:B------:R-:W-:Y:S01]  /*2880*/  IMAD.MOV R11, RZ, RZ, -R11 ;  /* 0x000000ffff0b7224 */ /* 0x000fe200078e0a0b */
[----:B------:R1:W-:Y:S01]  /*2890*/  STL [R1+0x28], R16 ;  /* 0x0000281001007387 */ /* 0x0003e20000100800 */
[--C-:B------:R-:W-:Y:S01]  /*28a0*/  @!P6 IMAD.IADD R8, R8, 0x1, -R26.reuse ;  /* 0x000000010808e824 */ /* 0x100fe200078e0a1a */
[----:B------:R-:W-:Y:S01]  /*28b0*/  ISETP.GT.U32.AND P6, PT, R26, R7, PT ;  /* 0x000000071a00720c */ /* 0x000fe20003fc4070 */
[--C-:B------:R-:W-:Y:S01]  /*28c0*/  @!P0 IMAD.IADD R9, R9, 0x1, -R26.reuse ;  /* 0x0000000109098824 */ /* 0x100fe200078e0a1a */
[----:B------:R-:W-:Y:S01]  /*28d0*/  ISETP.GE.AND P0, PT, R0, RZ, PT ;  /* 0x000000ff0000720c */ /* 0x000fe20003f06270 */
[----:B------:R-:W-:Y:S01]  /*28e0*/  @!P3 IMAD.IADD R13, R13, 0x1, -R26 ;  /* 0x000000010d0db824 */ /* 0x000fe200078e0a1a */
[----:B------:R-:W-:Y:S01]  /*28f0*/  ISETP.GE.AND P3, PT, R10, RZ, PT ;  /* 0x000000ff0a00720c */ /* 0x000fe20003f66270 */
[----:B0-----:R-:W-:Y:S01]  /*2900*/  IMAD.MOV.U32 R17, RZ, RZ, R14 ;  /* 0x000000ffff117224 */ /* 0x001fe200078e000e */
[----:B------:R-:W-:Y:S01]  /*2910*/  ISETP.GT.U32.AND P5, PT, R26, R9, PT ;  /* 0x000000091a00720c */ /* 0x000fe20003fa4070 */
[----:B------:R-:W-:Y:S01]  /*2920*/  @!P4 IMAD.MOV R13, RZ, RZ, -R13 ;  /* 0x000000ffff0dc224 */ /* 0x000fe200078e0a0d */
[----:B------:R-:W-:Y:S01]  /*2930*/  IADD3 R10, R27, 0x64, RZ ;  /* 0x000000641b0a7810 */ /* 0x000fe20007ffe0ff */
[----:B-1----:R-:W-:-:S04]  /*2940*/  IMAD.HI.U32 R16, R2, R12, RZ ;  /* 0x0000000c02107227 */ /* 0x002fc800078e00ff */
[----:B------:R-:W-:Y:S02]  /*2950*/  IMAD.MOV R16, RZ, RZ, -R16 ;  /* 0x000000ffff107224 */ /* 0x000fe400078e0a10 */
[----:B------:R-:W-:Y:S01]  /*2960*/  @!P2 IMAD.MOV R17, RZ, RZ, -R17 ;  /* 0x000000ffff11a224 */ /* 0x000fe200078e0a11 */
[----:B------:R-:W-:Y:S01]  /*2970*/  ISETP.GE.AND P2, PT, R5, RZ, PT ;  /* 0x000000ff0500720c */ /* 0x000fe20003f46270 */
[C---:B------:R-:W-:Y:S01]  /*2980*/  IMAD R0, R26.reuse, R16, R12 ;  /* 0x000000101a007224 */ /* 0x040fe200078e020c */
[----:B------:R-:W-:Y:S01]  /*2990*/  IABS R12, R10 ;  /* 0x0000000a000c7213 */ /* 0x000fe20000000000 */
[C---:B------:R-:W-:Y:S01]  /*29a0*/  IMAD R5, R26.reuse, R11, R6 ;  /* 0x0000000b1a057224 */ /* 0x040fe200078e0206 */
[----:B------:R-:W-:Y:S01]  /*29b0*/  IADD3 R6, R27, 0x60, RZ ;  /* 0x000000601b067810 */ /* 0x000fe20007ffe0ff */
[--C-:B------:R-:W-:Y:S01]  /*29c0*/  @!P6 IMAD.IADD R7, R7, 0x1, -R26.reuse ;  /* 0x000000010707e824 */ /* 0x100fe200078e0a1a */
[C---:B------:R-:W-:Y:S01]  /*29d0*/  ISETP.GT.U32.AND P4, PT, R26.reuse, R0, PT ;  /* 0x000000001a00720c */ /* 0x040fe20003f84070 */
[----:B------:R-:W-:Y:S01]  /*29e0*/  IMAD.MOV.U32 R18, RZ, RZ, R15 ;  /* 0x000000ffff127224 */ /* 0x000fe200078e000f */
[----:B------:R-:W-:Y:S01]  /*29f0*/  ISETP.GT.U32.AND P6, PT, R26, R5, PT ;  /* 0x000000051a00720c */ /* 0x000fe20003fc4070 */
[----:B------:R-:W-:Y:S01]  /*2a00*/  @!P5 IMAD.IADD R9, R9, 0x1, -R26 ;  /* 0x000000010909d824 */ /* 0x000fe200078e0a1a */
[----:B------:R-:W-:Y:S01]  /*2a10*/  ISETP.GE.AND P5, PT, R4, RZ, PT ;  /* 0x000000ff0400720c */ /* 0x000fe20003fa6270 */
[----:B------:R-:W-:Y:S01]  /*2a20*/  @!P1 IMAD.MOV R18, RZ, RZ, -R18 ;  /* 0x000000ffff129224 */ /* 0x000fe200078e0a12 */
[----:B------:R-:W-:Y:S01]  /*2a30*/  ISETP.GT.U32.AND P1, PT, R26, R8, PT ;  /* 0x000000081a00720c */ /* 0x000fe20003f24070 */
[----:B------:R-:W-:Y:S01]  /*2a40*/  IMAD.HI.U32 R11, R2, R12, RZ ;  /* 0x0000000c020b7227 */ /* 0x000fe200078e00ff */
[----:B------:R-:W-:-:S02]  /*2a50*/  IABS R4, R6 ;  /* 0x0000000600047213 */ /* 0x000fc40000000000 */
[----:B------:R-:W-:Y:S01]  /*2a60*/  STL [R1+0x24], R18 ;  /* 0x0000241201007387 */ /* 0x000fe20000100800 */
[----:B------:R-:W-:Y:S01]  /*2a70*/  IMAD.MOV R11, RZ, RZ, -R11 ;  /* 0x000000ffff0b7224 */ /* 0x000fe200078e0a0b */
[----:B------:R-:W-:Y:S01]  /*2a80*/  IADD3 R16, R27, 0x38, RZ ;  /* 0x000000381b107810 */ /* 0x000fe20007ffe0ff */
[--C-:B------:R-:W-:Y:S01]  /*2a90*/  @!P4 IMAD.IADD R0, R0, 0x1, -R26.reuse ;  /* 0x000000010000c824 */ /* 0x100fe200078e0a1a */
[----:B------:R-:W-:Y:S01]  /*2aa0*/  STL [R1+0x20], R17 ;  /* 0x0000201101007387 */ /* 0x000fe20000100800 */
[----:B------:R-:W-:Y:S01]  /*2ab0*/  @!P6 IMAD.IADD R5, R5, 0x1, -R26 ;  /* 0x000000010505e824 */ /* 0x000fe200078e0a1a */
[----:B------:R-:W-:Y:S01]  /*2ac0*/  ISETP.GE.AND P4, PT, R10, RZ, PT ;  /* 0x000000ff0a00720c */ /* 0x000fe20003f86270 */
[----:B------:R-:W-:Y:S01]  /*2ad0*/  IMAD.MOV.U32 R10, RZ, RZ, R7 ;  /* 0x000000ffff0a7224 */ /* 0x000fe200078e0007 */
[----:B------:R0:W-:Y:S01]  /*2ae0*/  STL [R1+0x1c], R13 ;  /* 0x00001c0d01007387 */ /* 0x0001e20000100800 */
[C---:B------:R-:W-:Y:S01]  /*2af0*/  ISETP.GT.U32.AND P6, PT, R26.reuse, R0, PT ;  /* 0x000000001a00720c */ /* 0x040fe20003fc4070 */
[----:B------:R-:W-:-:S02]  /*2b00*/  IMAD R12, R26, R11, R12 ;  /* 0x0000000b1a0c7224 */ /* 0x000fc400078e020c */
[----:B------:R-:W-:Y:S01]  /*2b10*/  @!P1 IMAD.IADD R8, R8, 0x1, -R26 ;  /* 0x0000000108089824 */ /* 0x000fe200078e0a1a */
[----:B------:R-:W-:Y:S01]  /*2b20*/  ISETP.GE.AND P1, PT, R3, RZ, PT ;  /* 0x000000ff0300720c */ /* 0x000fe20003f26270 */
[----:B------:R-:W-:Y:S01]  /*2b30*/  @!P0 IMAD.MOV R10, RZ, RZ, -R10 ;  /* 0x000000ffff0a8224 */ /* 0x000fe200078e0a0a */
[----:B------:R-:W-:Y:S01]  /*2b40*/  IADD3 R3, R27, 0x5c, RZ ;  /* 0x0000005c1b037810 */ /* 0x000fe20007ffe0ff */
[----:B------:R-:W-:Y:S01]  /*2b50*/  @!P2 IMAD.MOV R8, RZ, RZ, -R8 ;  /* 0x000000ffff08a224 */ /* 0x000fe200078e0a08 */
[----:B------:R-:W-:Y:S01]  /*2b60*/  ISETP.GT.U32.AND P0, PT, R26, R12, PT ;  /* 0x0000000c1a00720c */ /* 0x000fe20003f04070 */
[----:B0-----:R-:W-:Y:S01]  /*2b70*/  IMAD.MOV.U32 R13, RZ, RZ, R9 ;  /* 0x000000ffff0d7224 */ /* 0x001fe200078e0009 */
[----:B------:R-:W-:Y:S01]  /*2b80*/  IABS R11, R3 ;  /* 0x00000003000b7213 */ /* 0x000fe20000000000 */
[----:B------:R-:W-:Y:S01]  /*2b90*/  IMAD.HI.U32 R9, R2, R4, RZ ;  /* 0x0000000402097227 */ /* 0x000fe200078e00ff */
[----:B------:R-:W-:-:S03]  /*2ba0*/  ISETP.GE.AND P2, PT, R6, RZ, PT ;  /* 0x000000ff0600720c */ /* 0x000fc60003f46270 */
[----:B------:R-:W-:Y:S01]  /*2bb0*/  IMAD.MOV R7, RZ, RZ, -R9 ;  /* 0x000000ffff077224 */ /* 0x000fe200078e0a09 */
[C---:B------:R-:W-:Y:S01]  /*2bc0*/  IADD3 R9, R27.reuse, 0x54, RZ ;  /* 0x000000541b097810 */ /* 0x040fe20007ffe0ff */
[----:B------:R-:W-:Y:S01]  /*2bd0*/  @!P3 IMAD.MOV R13, RZ, RZ, -R13 ;  /* 0x000000ffff0db224 */ /* 0x000fe200078e0a0d */
[C---:B------:R-:W-:Y:S01]  /*2be0*/  ISETP.GT.U32.AND P3, PT, R26.reuse, R5, PT ;  /* 0x000000051a00720c */ /* 0x040fe20003f64070 */
[----:B------:R-:W-:Y:S01]  /*2bf0*/  IMAD R4, R26, R7, R4 ;  /* 0x000000071a047224 */ /* 0x000fe200078e0204 */
[----:B------:R-:W-:Y:S01]  /*2c00*/  IADD3 R7, R27, 0x58, RZ ;  /* 0x000000581b077810 */ /* 0x000fe20007ffe0ff */
[--C-:B------:R-:W-:Y:S01]  /*2c10*/  @!P6 IMAD.IADD R0, R0, 0x1, -R26.reuse ;  /* 0x000000010000e824 */ /* 0x100fe200078e0a1a */
[----:B------:R-:W-:Y:S01]  /*2c20*/  STL [R1+0x18], R13 ;  /* 0x0000180d01007387 */ /* 0x000fe20000100800 */
[----:B------:R-:W-:Y:S01]  /*2c30*/  @!P0 IMAD.IADD R12, R12, 0x1, -R26 ;  /* 0x000000010c0c8824 */ /* 0x000fe200078e0a1a */
[----:B------:R-:W-:Y:S02]  /*2c40*/  ISETP.GT.U32.AND P6, PT, R26, R4, PT ;  /* 0x000000041a00720c */ /* 0x000fe40003fc4070 */
[----:B------:R0:W-:Y:S01]  /*2c50*/  STL [R1+0x14], R10 ;  /* 0x0000140a01007387 */ /* 0x0001e20000100800 */
[----:B------:R-:W-:-:S02]  /*2c60*/  IABS R6, R7 ;  /* 0x0000000700067213 */ /* 0x000fc40000000000 */
[----:B------:R-:W-:Y:S01]  /*2c70*/  ISETP.GE.AND P0, PT, R7, RZ, PT ;  /* 0x000000ff0700720c */ /* 0x000fe20003f06270 */
[----:B------:R1:W-:Y:S01]  /*2c80*/  STL [R1+0x10], R8 ;  /* 0x0000100801007387 */ /* 0x0003e20000100800 */
[--C-:B------:R-:W-:Y:S01]  /*2c90*/  @!P3 IMAD.IADD R5, R5, 0x1, -R26.reuse ;  /* 0x000000010505b824 */ /* 0x100fe200078e0a1a */
[----:B------:R-:W-:Y:S02]  /*2ca0*/  ISETP.GE.AND P3, PT, R3, RZ, PT ;  /* 0x000000ff0300720c */ /* 0x000fe40003f66270 */
[----:B------:R-:W-:Y:S01]  /*2cb0*/  IABS R7, R9 ;  /* 0x0000000900077213 */ /* 0x000fe20000000000 */
[----:B------:R-:W-:Y:S02]  /*2cc0*/  @!P1 IMAD.MOV R5, RZ, RZ, -R5 ;  /* 0x000000ffff059224 */ /* 0x000fe400078e0a05 */
[----:B------:R-:W-:Y:S01]  /*2cd0*/  @!P6 IMAD.IADD R4, R4, 0x1, -R26 ;  /* 0x000000010404e824 */ /* 0x000fe200078e0a1a */
[----:B------:R-:W-:Y:S01]  /*2ce0*/  ISETP.GT.U32.AND P6, PT, R26, R12, PT ;  /* 0x0000000c1a00720c */ /* 0x000fe20003fc4070 */
[----:B0-----:R-:W-:-:S02]  /*2cf0*/  IMAD.MOV.U32 R10, RZ, RZ, R0 ;  /* 0x000000ffff0a7224 */ /* 0x001fc400078e0000 */
[----:B-1----:R-:W-:-:S04]  /*2d00*/  IMAD.HI.U32 R8, R2, R11, RZ ;  /* 0x0000000b02087227 */ /* 0x002fc800078e00ff */
[----:B------:R-:W-:Y:S02]  /*2d10*/  IMAD.MOV R3, RZ, RZ, -R8 ;  /* 0x000000ffff037224 */ /* 0x000fe400078e0a08 */
[----:B------:R-:W-:-:S04]  /*2d20*/  IMAD.HI.U32 R0, R2, R6, RZ ;  /* 0x0000000602007227 */ /* 0x000fc800078e00ff */
[C---:B------:R-:W-:Y:S01]  /*2d30*/  IMAD R11, R26.reuse, R3, R11 ;  /* 0x000000031a0b7224 */ /* 0x040fe200078e020b */
[----:B------:R-:W-:Y:S01]  /*2d40*/  IADD3 R3, R27, 0x50, RZ ;  /* 0x000000501b037810 */ /* 0x000fe20007ffe0ff */
[----:B------:R-:W-:Y:S02]  /*2d50*/  IMAD.MOV R0, RZ, RZ, -R0 ;  /* 0x000000ffff007224 */ /* 0x000fe400078e0a00 */
[----:B------:R-:W-:Y:S01]  /*2d60*/  @!P5 IMAD.MOV R10, RZ, RZ, -R10 ;  /* 0x000000ffff0ad224 */ /* 0x000fe200078e0a0a */
[C---:B------:R-:W-:Y:S01]  /*2d70*/  ISETP.GT.U32.AND P1, PT, R26.reuse, R11, PT ;  /* 0x0000000b1a00720c */ /* 0x040fe20003f24070 */
[C---:B------:R-:W-:Y:S01]  /*2d80*/  IMAD R6, R26.reuse, R0, R6 ;  /* 0x000000001a067224 */ /* 0x040fe200078e0206 */
[----:B------:R-:W-:Y:S01]  /*2d90*/  ISETP.GT.U32.AND P5, PT, R26, R4, PT ;  /* 0x000000041a00720c */ /* 0x000fe20003fa4070 */
[----:B------:R-:W-:Y:S01]  /*2da0*/  @!P6 IMAD.IADD R12, R12, 0x1, -R26 ;  /* 0x000000010c0ce824 */ /* 0x000fe200078e0a1a */
[----:B------:R-:W-:Y:S01]  /*2db0*/  IABS R8, R3 ;  /* 0x0000000300087213 */ /* 0x000fe20000000000 */
[----:B------:R0:W-:Y:S01]  /*2dc0*/  STL [R1+0x8], R10 ;  /* 0x0000080a01007387 */ /* 0x0001e20000100800 */
[----:B------:R-:W-:Y:S01]  /*2dd0*/  ISETP.GT.U32.AND P6, PT, R26, R6, PT ;  /* 0x000000061a00720c */ /* 0x000fe20003fc4070 */
[----:B------:R-:W-:-:S02]  /*2de0*/  IMAD.MOV.U32 R13, RZ, RZ, R12 ;  /* 0x000000ffff0d7224 */ /* 0x000fc400078e000c */
[C---:B------:R-:W-:Y:S01]  /*2df0*/  IMAD.HI.U32 R0, R2.reuse, R8, RZ ;  /* 0x0000000802007227 */ /* 0x040fe200078e00ff */
[----:B------:R1:W-:Y:S03]  /*2e00*/  STL [R1+0x4], R5 ;  /* 0x0000040501007387 */ /* 0x0003e60000100800 */
[----:B------:R-:W-:Y:S01]  /*2e10*/  @!P1 IMAD.IADD R11, R11, 0x1, -R26 ;  /* 0x000000010b0b9824 */ /* 0x000fe200078e0a1a */
[----:B------:R-:W-:Y:S01]  /*2e20*/  ISETP.GE.AND P1, PT, R3, RZ, PT ;  /* 0x000000ff0300720c */ /* 0x000fe20003f26270 */
[----:B0-----:R-:W-:-:S04]  /*2e30*/  IMAD.HI.U32 R10, R2, R7, RZ ;  /* 0x00000007020a7227 */ /* 0x001fc800078e00ff */
[----:B------:R-:W-:Y:S01]  /*2e40*/  @!P4 IMAD.MOV R13, RZ, RZ, -R13 ;  /* 0x000000ffff0dc224 */ /* 0x000fe200078e0a0d */
[----:B------:R-:W-:Y:S01]  /*2e50*/  ISETP.GT.U32.AND P4, PT, R26, R11, PT ;  /* 0x0000000b1a00720c */ /* 0x000fe20003f84070 */
[----:B------:R-:W-:Y:S01]  /*2e60*/  IMAD.MOV R10, RZ, RZ, -R10 ;  /* 0x000000ffff0a7224 */ /* 0x000fe200078e0a0a */
[----:B-1----:R-:W-:Y:S01]  /*2e70*/  IADD3 R5, R27, 0x4c, RZ ;  /* 0x0000004c1b057810 */ /* 0x002fe20007ffe0ff */
[----:B------:R-:W-:Y:S01]  /*2e80*/  @!P5 IMAD.IADD R4, R4, 0x1, -R26 ;  /* 0x000000010404d824 */ /* 0x000fe200078e0a1a */
[----:B------:R-:W-:Y:S01]  /*2e90*/  ISETP.GE.AND P5, PT, R9, RZ, PT ;  /* 0x000000ff0900720c */ /* 0x000fe20003fa6270 */
[----:B------:R-:W-:Y:S01]  /*2ea0*/  IMAD.MOV R0, RZ, RZ, -R0 ;  /* 0x000000ffff007224 */ /* 0x000fe200078e0a00 */
[----:B------:R-:W-:Y:S01]  /*2eb0*/  IABS R9, R5 ;  /* 0x0000000500097213 */ /* 0x000fe20000000000 */
[----:B------:R-:W-:Y:S01]  /*2ec0*/  IMAD R7, R26, R10, R7 ;  /* 0x0000000a1a077224 */ /* 0x000fe200078e0207 */
[----:B------:R-:W-:Y:S01]  /*2ed0*/  IABS R10, c[0x0][0x178] ;  /* 0x00005e00000a7a13 */ /* 0x000fe20000000000 */
[----:B------:R-:W-:Y:S01]  /*2ee0*/  @!P6 IMAD.IADD R6, R6, 0x1, -R26 ;  /* 0x000000010606e824 */ /* 0x000fe200078e0a1a */
[----:B------:R0:W-:Y:S01]  /*2ef0*/  STL [R1], R13 ;  /* 0x0000000d01007387 */ /* 0x0001e20000100800 */
[C---:B------:R-:W-:Y:S01]  /*2f00*/  IMAD R8, R26.reuse, R0, R8 ;  /* 0x000000001a087224 */ /* 0x040fe200078e0208 */
[----:B------:R-:W-:Y:S01]  /*2f10*/  IADD3 R0, R27, 0x48, RZ ;  /* 0x000000481b007810 */ /* 0x000fe20007ffe0ff */
[----:B------:R-:W-:Y:S01]  /*2f20*/  @!P2 IMAD.MOV R4, RZ, RZ, -R4 ;  /* 0x000000ffff04a224 */ /* 0x000fe200078e0a04 */
[C---:B------:R-:W-:Y:S01]  /*2f30*/  ISETP.GT.U32.AND P2, PT, R26.reuse, R7, PT ;  /* 0x000000071a00720c */ /* 0x040fe20003f44070 */
[----:B------:R-:W-:Y:S01]  /*2f40*/  @!P4 IMAD.IADD R11, R11, 0x1, -R26 ;  /* 0x000000010b0bc824 */ /* 0x000fe200078e0a1a */
[----:B------:R-:W-:Y:S01]  /*2f50*/  ISETP.GT.U32.AND P6, PT, R26, R6, PT ;  /* 0x000000061a00720c */ /* 0x000fe20003fc4070 */
[----:B------:R-:W-:Y:S01]  /*2f60*/  IMAD.HI.U32 R3, R2, R9, RZ ;  /* 0x0000000902037227 */ /* 0x000fe200078e00ff */
[----:B------:R-:W-:Y:S01]  /*2f70*/  ISETP.GT.U32.AND P4, PT, R26, R8, PT ;  /* 0x000000081a00720c */ /* 0x000fe20003f84070 */
[----:B------:R-:W-:Y:S02]  /*2f80*/  STL [R1+0x7b0], R4 ;  /* 0x0007b00401007387 */ /* 0x000fe40000100800 */
[----:B------:R-:W-:-:S02]  /*2f90*/  IMAD.MOV R3, RZ, RZ, -R3 ;  /* 0x000000ffff037224 */ /* 0x000fc400078e0a03 */
[----:B------:R-:W-:Y:S01]  /*2fa0*/  IMAD.MOV.U32 R17, RZ, RZ, R10 ;  /* 0x000000ffff117224 */ /* 0x000fe200078e000a */
[----:B------:R-:W-:Y:S01]  /*2fb0*/  IABS R10, R0 ;  /* 0x00000000000a7213 */ /* 0x000fe20000000000 */
[----:B------:R-:W-:Y:S01]  /*2fc0*/  IMAD R9, R26, R3, R9 ;  /* 0x000000031a097224 */ /* 0x000fe200078e0209 */
[----:B------:R-:W-:Y:S01]  /*2fd0*/  IADD3 R3, R27, 0x44, RZ ;  /* 0x000000441b037810 */ /* 0x000fe20007ffe0ff */
[--C-:B------:R-:W-:Y:S01]  /*2fe0*/  @!P2 IMAD.IADD R7, R7, 0x1, -R26.reuse ;  /* 0x000000010707a824 */ /* 0x100fe200078e0a1a */
[----:B------:R-:W-:Y:S01]  /*2ff0*/  ISETP.GE.AND P2, PT, R5, RZ, PT ;  /* 0x000000ff0500720c */ /* 0x000fe20003f46270 */
[--C-:B------:R-:W-:Y:S01]  /*3000*/  @!P6 IMAD.IADD R6, R6, 0x1, -R26.reuse ;  /* 0x000000010606e824 */ /* 0x100fe200078e0a1a */
[----:B------:R-:W-:Y:S01]  /*3010*/  ISETP.GT.U32.AND P6, PT, R26, R9, PT ;  /* 0x000000091a00720c */ /* 0x000fe20003fc4070 */
[----:B------:R-:W-:Y:S01]  /*3020*/  @!P4 IMAD.IADD R8, R8, 0x1, -R26 ;  /* 0x000000010808c824 */ /* 0x000fe200078e0a1a */
[----:B------:R-:W-:Y:S01]  /*3030*/  ISETP.GT.U32.AND P4, PT, R26, R7, PT ;  /* 0x000000071a00720c */ /* 0x000fe20003f84070 */
[----:B0-----:R-:W-:Y:S01]  /*3040*/  IMAD.HI.U32 R13, R2, R10, RZ ;  /* 0x0000000a020d7227 */ /* 0x001fe200078e00ff */
[----:B------:R-:W0:Y:S03]  /*3050*/  I2F.RP R14, R17 ;  /* 0x00000011000e7306 */ /* 0x000e260000209400 */
[----:B------:R-:W-:-:S02]  /*3060*/  IMAD.MOV R13, RZ, RZ, -R13 ;  /* 0x000000ffff0d7224 */ /* 0x000fc400078e0a0d */
[----:B------:R-:W-:Y:S01]  /*3070*/  IMAD.MOV.U32 R5, RZ, RZ, R11 ;  /* 0x000000ffff057224 */ /* 0x000fe200078e000b */
[----:B------:R-:W-:Y:S01]  /*3080*/  IABS R11, R3 ;  /* 0x00000003000b7213 */ /* 0x000fe20000000000 */
[C---:B------:R-:W-:Y:S01]  /*3090*/  IMAD R10, R26.reuse, R13, R10 ;  /* 0x0000000d1a0a7224 */ /* 0x040fe200078e020a */
[----:B------:R-:W-:Y:S01]  /*30a0*/  IADD3 R13, R27, 0x3c, RZ ;  /* 0x0000003c1b0d7810 */ /* 0x000fe20007ffe0ff */
[--C-:B------:R-:W-:Y:S02]  /*30b0*/  @!P6 IMAD.IADD R9, R9, 0x1, -R26.reuse ;  /* 0x000000010909e824 */ /* 0x100fe400078e0a1a */
[----:B------:R-:W-:Y:S01]  /*30c0*/  @!P4 IMAD.IADD R7, R7, 0x1, -R26 ;  /* 0x000000010707c824 */ /* 0x000fe200078e0a1a */
[----:B------:R-:W-:Y:S01]  /*30d0*/  ISETP.GT.U32.AND P4, PT, R26, R10, PT ;  /* 0x0000000a1a00720c */ /* 0x000fe20003f84070 */
[----:B------:R-:W-:Y:S01]  /*30e0*/  IMAD.HI.U32 R12, R2, R11, RZ ;  /* 0x0000000b020c7227 */ /* 0x000fe200078e00ff */
[C---:B------:R-:W-:Y:S01]  /*30f0*/  ISETP.GT.U32.AND P6, PT, R26.reuse, R9, PT ;  /* 0x000000091a00720c */ /* 0x040fe20003fc4070 */
[----:B0-----:R-:W0:Y:S02]  /*3100*/  MUFU.RCP R14, R14 ;  /* 0x0000000e000e7308 */ /* 0x001e240000001000 */
[----:B------:R-:W-:Y:S01]  /*3110*/  @!P3 IMAD.MOV R5, RZ, RZ, -R5 ;  /* 0x000000ffff05b224 */ /* 0x000fe200078e0a05 */
[----:B------:R-:W-:Y:S01]  /*3120*/  ISETP.GT.U32.AND P3, PT, R26, R8, PT ;  /* 0x000000081a00720c */ /* 0x000fe20003f64070 */
[----:B------:R-:W-:-:S02]  /*3130*/  IMAD.MOV R12, RZ, RZ, -R12 ;  /* 0x000000ffff0c7224 */ /* 0x000fc400078e0a0c */
[----:B------:R-:W-:Y:S01]  /*3140*/  @!P0 IMAD.MOV R6, RZ, RZ, -R6 ;  /* 0x000000ffff068224 */ /* 0x000fe200078e0a06 */
[----:B------:R-:W-:Y:S01]  /*3150*/  ISETP.GE.AND P0, PT, R0, RZ, PT ;  /* 0x000000ff0000720c */ /* 0x000fe20003f06270 */
[----:B------:R-:W-:Y:S01]  /*3160*/  IMAD R11, R26, R12, R11 ;  /* 0x0000000c1a0b7224 */ /* 0x000fe200078e020b */
[----:B------:R-:W-:Y:S01]  /*3170*/  IADD3 R12, R27, 0x40, RZ ;  /* 0x000000401b0c7810 */ /* 0x000fe20007ffe0ff */
[--C-:B------:R-:W-:Y:S01]  /*3180*/  @!P4 IMAD.IADD R10, R10, 0x1, -R26.reuse ;  /* 0x000000010a0ac824 */ /* 0x100fe200078e0a1a */
[----:B------:R1:W-:Y:S01]  /*3190*/  STL [R1+0x7b4], R5 ;  /* 0x0007b40501007387 */ /* 0x0003e20000100800 */
[--C-:B------:R-:W-:Y:S01]  /*31a0*/  @!P6 IMAD.IADD R9, R9, 0x1, -R26.reuse ;  /* 0x000000010909e824 */ /* 0x100fe200078e0a1a */
[----:B------:R-:W-:Y:S01]  /*31b0*/  ISETP.GE.AND P6, PT, R12, RZ, PT ;  /* 0x000000ff0c00720c */ /* 0x000fe20003fc6270 */
[----:B------:R-:W-:Y:S01]  /*31c0*/  @!P5 IMAD.MOV R7, RZ, RZ, -R7 ;  /* 0x000000ffff07d224 */ /* 0x000fe200078e0a07 */
[----:B------:R-:W-:Y:S01]  /*31d0*/  IABS R12, R12 ;  /* 0x0000000c000c7213 */ /* 0x000fe20000000000 */
[----:B------:R-:W-:Y:S01]  /*31e0*/  @!P3 IMAD.IADD R8, R8, 0x1, -R26 ;  /* 0x000000010808b824 */ /* 0x000fe200078e0a1a */
[----:B------:R-:W-:Y:S01]  /*31f0*/  ISETP.GT.U32.AND P4, PT, R26, R10, PT ;  /* 0x0000000a1a00720c */ /* 0x000fe20003f84070 */
[----:B------:R-:W-:Y:S01]  /*3200*/  @!P2 IMAD.MOV R9, RZ, RZ, -R9 ;  /* 0x000000ffff09a224 */ /* 0x000fe200078e0a09 */
[----:B------:R-:W-:Y:S01]  /*3210*/  ISETP.GE.AND P3, PT, R3, RZ, PT ;  /* 0x000000ff0300720c */ /* 0x000fe20003f66270 */
[----:B------:R-:W-:Y:S01]  /*3220*/  IMAD.HI.U32 R3, R2, R12, RZ ;  /* 0x0000000c02037227 */ /* 0x000fe200078e00ff */
[----:B0-----:R-:W-:Y:S01]  /*3230*/  IADD3 R14, R14, 0xffffffe, RZ ;  /* 0x0ffffffe0e0e7810 */ /* 0x001fe20007ffe0ff */
[----:B------:R0:W-:Y:S01]  /*3240*/  STL [R1+0x7b8], R6 ;  /* 0x0007b80601007387 */ /* 0x0001e20000100800 */
[----:B------:R-:W-:Y:S01]  /*3250*/  ISETP.GE.AND P5, PT, R13, RZ, PT ;  /* 0x000000ff0d00720c */ /* 0x000fe20003fa6270 */
[----:B------:R-:W-:Y:S01]  /*3260*/  IMAD.MOV R3, RZ, RZ, -R3 ;  /* 0x000000ffff037224 */ /* 0x000fe200078e0a03 */
[----:B------:R2:W3:Y:S01]  /*3270*/  F2I.FTZ.U32.TRUNC.NTZ R15, R14 ;  /* 0x0000000e000f7305 */ /* 0x0004e2000021f000 */
[----:B------:R-:W-:Y:S01]  /*3280*/  @!P1 IMAD.MOV R8, RZ, RZ, -R8 ;  /* 0x000000ffff089224 */ /* 0x000fe200078e0a08 */
[----:B------:R-:W-:Y:S01]  /*3290*/  STL [R1+0x7bc], R7 ;  /* 0x0007bc0701007387 */ /* 0x000fe20000100800 */
[----:B------:R-:W-:Y:S01]  /*32a0*/  IMAD R12, R26, R3, R12 ;  /* 0x000000031a0c7224 */ /* 0x000fe200078e020c */
[----:B------:R-:W-:Y:S01]  /*32b0*/  IABS R13, R13 ;  /* 0x0000000d000d7213 */ /* 0x000fe20000000000 */
[----:B------:R-:W-:Y:S01]  /*32c0*/  @!P4 IMAD.IADD R10, R10, 0x1, -R26 ;  /* 0x000000010a0ac824 */ /* 0x000fe200078e0a1a */
[----:B------:R-:W-:Y:S01]  /*32d0*/  ISETP.GT.U32.AND P4, PT, R26, R11, PT ;  /* 0x0000000b1a00720c */ /* 0x000fe20003f84070 */
[----:B------:R-:W-:Y:S01]  /*32e0*/  STL [R1+0x7c0], R8 ;  /* 0x0007c00801007387 */ /* 0x000fe20000100800 */
[----:B------:R-:W-:Y:S01]  /*32f0*/  ISETP.GE.AND P1, PT, R16, RZ, PT ;  /* 0x000000ff1000720c */ /* 0x000fe20003f26270 */
[----:B------:R-:W-:Y:S01]  /*3300*/  @!P0 IMAD.MOV R10, RZ, RZ, -R10 ;  /* 0x000000ffff0a8224 */ /* 0x000fe200078e0a0a */
[----:B------:R-:W-:Y:S01]  /*3310*/  ISETP.GT.U32.AND P0, PT, R26, R12, PT ;  /* 0x0000000c1a00720c */ /* 0x000fe20003f04070 */
[----:B--2---:R-:W-:Y:S01]  /*3320*/  IMAD.MOV.U32 R14, RZ, RZ, RZ ;  /* 0x000000ffff0e7224 */ /* 0x004fe200078e00ff */
[----:B------:R-:W-:Y:S01]  /*3330*/  STL [R1+0x7c4], R9 ;  /* 0x0007c40901007387 */ /* 0x000fe20000100800 */
[----:B------:R-:W-:Y:S01]  /*3340*/  IMAD.HI.U32 R19, R2, R13, RZ ;  /* 0x0000000d02137227 */ /* 0x000fe200078e00ff */
[----:B------:R-:W-:-:S02]  /*3350*/  IABS R16, R16 ;  /* 0x0000001000107213 */ /* 0x000fc40000000000 */
[----:B------:R2:W-:Y:S01]  /*3360*/  STL [R1+0x7c8], R10 ;  /* 0x0007c80a01007387 */ /* 0x0005e20000100800 */
[--C-:B---3--:R-:W-:Y:S01]  /*3370*/  IMAD.MOV R18, RZ, RZ, -R15.reuse ;  /* 0x000000ffff127224 */ /* 0x108fe200078e0a0f */
[----:B------:R-:W-:Y:S01]  /*3380*/  IADD3 R0, R27, 0x34, RZ ;  /* 0x000000341b007810 */ /* 0x000fe20007ffe0ff */
[--C-:B------:R-:W-:Y:S01]  /*3390*/  @!P4 IMAD.IADD R11, R11, 0x1, -R26.reuse ;  /* 0x000000010b0bc824 */ /* 0x100fe200078e0a1a */
[----:B-1----:R-:W-:Y:S01]  /*33a0*/  IADD3 R5, R27, 0x28, RZ ;  /* 0x000000281b057810 */ /* 0x002fe20007ffe0ff */
[----:B------:R-:W-:Y:S01]  /*33b0*/  IMAD R18, R18, R17, RZ ;  /* 0x0000001112127224 */ /* 0x000fe200078e02ff */
[----:B------:R-:W-:Y:S01]  /*33c0*/  ISETP.GE.AND P2, PT, R0, RZ, PT ;  /* 0x000000ff0000720c */ /* 0x000fe20003f46270 */
[----:B------:R-:W-:Y:S01]  /*33d0*/  @!P0 IMAD.IADD R12, R12, 0x1, -R26 ;  /* 0x000000010c0c8824 */ /* 0x000fe200078e0a1a */
[----:B------:R-:W-:Y:S01]  /*33e0*/  ISETP.GT.U32.AND P4, PT, R26, R11, PT ;  /* 0x0000000b1a00720c */ /* 0x000fe20003f84070 */
[----:B------:R-:W-:Y:S01]  /*33f0*/  IMAD.HI.U32 R4, R15, R18, R14 ;  /* 0x000000120f047227 */ /* 0x000fe200078e000e */
[----:B------:R-:W-:-:S02]  /*3400*/  IABS R0, R0 ;  /* 0x0000000000007213 */ /* 0x000fc40000000000 */
[----:B------:R-:W-:Y:S01]  /*3410*/  ISETP.GT.U32.AND P0, PT, R26, R12, PT ;  /* 0x0000000c1a00720c */ /* 0x000fe20003f04070 */
[----:B------:R-:W-:Y:S01]  /*3420*/  IMAD.MOV R19, RZ, RZ, -R19 ;  /* 0x000000ffff137224 */ /* 0x000fe200078e0a13 */
[----:B------:R1:W-:Y:S01]  /*3430*/  STL [R1+0x60], R4 ;  /* 0x0000600401007387 */ /* 0x0003e20000100800 */
[----:B------:R-:W-:Y:S01]  /*3440*/  IMAD.HI.U32 R17, R2, R16, RZ ;  /* 0x0000001002117227 */ /* 0x000fe200078e00ff */
[C---:B0-----:R-:W-:Y:S02]  /*3450*/  IADD3 R6, R27.reuse, 0x2c, RZ ;  /* 0x0000002c1b067810 */ /* 0x041fe40007ffe0ff */
[----:B------:R-:W-:Y:S01]  /*3460*/  IABS R18, R5 ;  /* 0x0000000500127213 */ /* 0x000fe20000000000 */
[----:B------:R-:W-:Y:S01]  /*3470*/  IMAD R13, R26, R19, R13 ;  /* 0x000000131a0d7224 */ /* 0x000fe200078e020d */
[----:B--2---:R-:W-:Y:S01]  /*3480*/  IADD3 R10, R27, 0x20, RZ ;  /* 0x000000201b0a7810 */ /* 0x004fe20007ffe0ff */
[--C-:B------:R-:W-:Y:S01]  /*3490*/  @!P4 IMAD.IADD R11, R11, 0x1, -R26.reuse ;  /* 0x000000010b0bc824 */ /* 0x100fe200078e0a1a */
[C---:B------:R-:W-:Y:S01]  /*34a0*/  IADD3 R7, R27.reuse, 0x14, RZ ;  /* 0x000000141b077810 */ /* 0x040fe20007ffe0ff */
[----:B------:R-:W-:Y:S01]  /*34b0*/  IMAD.MOV R17, RZ, RZ, -R17 ;  /* 0x000000ffff117224 */ /* 0x000fe200078e0a11 */
[C---:B-1----:R-:W-:Y:S01]  /*34c0*/  IADD3 R4, R27.reuse, 0x24, RZ ;  /* 0x000000241b047810 */ /* 0x042fe20007ffe0ff */
[----:B------:R-:W-:Y:S01]  /*34d0*/  @!P0 IMAD.IADD R12, R12, 0x1, -R26 ;  /* 0x000000010c0c8824 */ /* 0x000fe200078e0a1a */
[C---:B------:R-:W-:Y:S01]  /*34e0*/  ISETP.GT.U32.AND P0, PT, R26.reuse, R13, PT ;  /* 0x0000000d1a00720c */ /* 0x040fe20003f04070 */
[----:B------:R-:W-:Y:S01]  /*34f0*/  @!P3 IMAD.MOV R11, RZ, RZ, -R11 ;  /* 0x000000ffff0bb224 */ /* 0x000fe200078e0a0b */
[----:B------:R-:W-:Y:S01]  /*3500*/  IABS R19, R4 ;  /* 0x0000000400137213 */ /* 0x000fe20000000000 */
[----:B------:R-:W-:Y:S01]  /*3510*/  @!P6 IMAD.MOV R12, RZ, RZ, -R12 ;  /* 0x000000ffff0ce224 */ /* 0x000fe200078e0a0c */
[----:B------:R-:W-:Y:S01]  /*3520*/  IABS R20, R10 ;  /* 0x0000000a00147213 */ /* 0x000fe20000000000 */
[----:B------:R-:W-:Y:S01]  /*3530*/  IMAD R14, R26, R17, R16 ;  /* 0x000000111a0e7224 */ /* 0x000fe200078e0210 */
[----:B------:R0:W-:Y:S01]  /*3540*/  STL [R1+0x7cc], R11 ;  /* 0x0007cc0b01007387 */ /* 0x0001e20000100800 */
[----:B------:R-:W-:Y:S01]  /*3550*/  IADD3 R16, R27, 0x30, RZ ;  /* 0x000000301b107810 */ /* 0x000fe20007ffe0ff */
[----:B------:R-:W-:Y:S01]  /*3560*/  IMAD.HI.U32 R3, R2, R0, RZ ;  /* 0x0000000002037227 */ /* 0x000fe200078e00ff */
[----:B------:R-:W-:-:S02]  /*3570*/  IABS R17, R6 ;  /* 0x0000000600117213 */ /* 0x000fc40000000000 */
[----:B------:R-:W-:Y:S01]  /*3580*/  ISETP.GE.AND P4, PT, R16, RZ, PT ;  /* 0x000000ff1000720c */ /* 0x000fe20003f86270 */
[----:B------:R-:W-:Y:S01]  /*3590*/  IMAD.MOV R3, RZ, RZ, -R3 ;  /* 0x000000ffff037224 */ /* 0x000fe200078e0a03 */
[----:B------:R-:W-:Y:S01]  /*35a0*/  IABS R16, R16 ;  /* 0x0000001000107213 */ /* 0x000fe20000000000 */
[----:B------:R-:W-:Y:S01]  /*35b0*/  @!P0 IMAD.IADD R13, R13, 0x1, -R26 ;  /* 0x000000010d0d8824 */ /* 0x000fe200078e0a1a */
[C---:B------:R-:W-:Y:S01]  /*35c0*/  IADD3 R4, R27.reuse, 0x1c, RZ ;  /* 0x0000001c1b047810 */ /* 0x040fe20007ffe0ff */
[----:B0-----:R-:W2:Y:S01]  /*35d0*/  LDL.LU R11, [R1+0x60] ;  /* 0x00006000010b7983 */ /* 0x001ea20000300800 */
[----:B------:R-:W-:Y:S01]  /*35e0*/  IMAD R15, R26, R3, R0 ;  /* 0x000000031a0f7224 */ /* 0x000fe200078e0200 */
[----:B------:R-:W-:Y:S01]  /*35f0*/  IADD3 R5, R27, 0xc, RZ ;  /* 0x0000000c1b057810 */ /* 0x000fe20007ffe0ff */
[----:B------:R-:W-:Y:S01]  /*3600*/  IMAD.HI.U32 R23, R2, R16, RZ ;  /* 0x0000001002177227 */ /* 0x000fe200078e00ff */
[----:B------:R0:W-:Y:S01]  /*3610*/  STL [R1+0x7d0], R12 ;  /* 0x0007d00c01007387 */ /* 0x0001e20000100800 */
[----:B------:R-:W-:-:S02]  /*3620*/  ISETP.GT.U32.AND P0, PT, R26, R13, PT ;  /* 0x0000000d1a00720c */ /* 0x000fc40003f04070 */
[C---:B------:R-:W-:Y:S01]  /*3630*/  IMAD.HI.U32 R21, R2.reuse, R18, RZ ;  /* 0x0000001202157227 */ /* 0x040fe200078e00ff */
[----:B------:R-:W-:Y:S02]  /*3640*/  IABS R29, R5 ;  /* 0x00000005001d7213 */ /* 0x000fe40000000000 */
[C---:B------:R-:W-:Y:S01]  /*3650*/  IADD3 R6, R27.reuse, 0x10, RZ ;  /* 0x000000101b067810 */ /* 0x040fe20007ffe0ff */
[----:B------:R-:W-:Y:S01]  /*3660*/  IMAD.HI.U32 R22, R2, R17, RZ ;  /* 0x0000001102167227 */ /* 0x000fe200078e00ff */
[C---:B------:R-:W-:Y:S01]  /*3670*/  IADD3 R9, R27.reuse, 0x18, RZ ;  /* 0x000000181b097810 */ /* 0x040fe20007ffe0ff */
[----:B0-----:R-:W3:Y:S02]  /*3680*/  LDL R12, [R1+0x6ac] ;  /* 0x0006ac00010c7983 */ /* 0x001ee40000100800 */
[----:B------:R-:W-:Y:S01]  /*3690*/  IMAD.MOV R23, RZ, RZ, -R23 ;  /* 0x000000ffff177224 */ /* 0x000fe200078e0a17 */
[----:B------:R-:W-:Y:S01]  /*36a0*/  IABS R24, R6 ;  /* 0x0000000600187213 */ /* 0x000fe20000000000 */
[----:B------:R-:W-:Y:S01]  /*36b0*/  IMAD.MOV R21, RZ, RZ, -R21 ;  /* 0x000000ffff157224 */ /* 0x000fe200078e0a15 */
[----:B------:R-:W-:Y:S01]  /*36c0*/  IADD3 R8, R27, 0x4, RZ ;  /* 0x000000041b087810 */ /* 0x000fe20007ffe0ff */
[----:B------:R-:W-:Y:S01]  /*36d0*/  @!P0 IMAD.IADD R13, R13, 0x1, -R26 ;  /* 0x000000010d0d8824 */ /* 0x000fe200078e0a1a */
[----:B------:R-:W-:Y:S01]  /*36e0*/  ISETP.GT.U32.AND P0, PT, R26, R14, PT ;  /* 0x0000000e1a00720c */ /* 0x000fe20003f04070 */
[----:B------:R-:W-:-:S02]  /*36f0*/  IMAD.MOV R22, RZ, RZ, -R22 ;  /* 0x000000ffff167224 */ /* 0x000fc400078e0a16 */
[C---:B------:R-:W-:Y:S01]  /*3700*/  IMAD R16, R26.reuse, R23, R16 ;  /* 0x000000171a107224 */ /* 0x040fe200078e0210 */
[----:B------:R-:W-:Y:S01]  /*3710*/  IABS R23, R7 ;  /* 0x0000000700177213 */ /* 0x000fe20000000000 */
[----:B------:R-:W-:Y:S01]  /*3720*/  IMAD R18, R26, R21, R18 ;  /* 0x000000151a127224 */ /* 0x000fe200078e0212 */
[----:B------:R-:W-:Y:S01]  /*3730*/  IABS R21, R4 ;  /* 0x0000000400157213 */ /* 0x000fe20000000000 */
[----:B------:R-:W-:-:S04]  /*3740*/  IMAD.HI.U32 R0, R2, R20, RZ ;  /* 0x0000001402007227 */ /* 0x000fc800078e00ff */
[----:B------:R-:W-:-:S04]  /*3750*/  IMAD.HI.U32 R3, R2, R19, RZ ;  /* 0x0000001302037227 */ /* 0x000fc800078e00ff */
[----:B------:R-:W-:Y:S01]  /*3760*/  @!P0 IMAD.IADD R14, R14, 0x1, -R26 ;  /* 0x000000010e0e8824 */ /* 0x000fe200078e0a1a */
[C---:B------:R-:W-:Y:S01]  /*3770*/  ISETP.GT.U32.AND P0, PT, R26.reuse, R15, PT ;  /* 0x0000000f1a00720c */ /* 0x040fe20003f04070 */
[C---:B------:R-:W-:Y:S01]  /*3780*/  IMAD R17, R26.reuse, R22, R17 ;  /* 0x000000161a117224 */ /* 0x040fe200078e0211 */
[----:B------:R-:W-:Y:S01]  /*3790*/  ISETP.GT.U32.AND P6, PT, R26, R16, PT ;  /* 0x000000101a00720c */ /* 0x000fe20003fc4070 */
[----:B------:R-:W-:Y:S02]  /*37a0*/  IMAD.MOV R0, RZ, RZ, -R0 ;  /* 0x000000ffff007224 */ /* 0x000fe400078e0a00 */
[----:B------:R-:W-:Y:S01]  /*37b0*/  IMAD.HI.U32 R25, R2, R21, RZ ;  /* 0x0000001502197227 */ /* 0x000fe200078e00ff */
[C---:B------:R-:W-:Y:S02]  /*37c0*/  ISETP.GT.U32.AND P3, PT, R26.reuse, R14, PT ;  /* 0x0000000e1a00720c */ /* 0x040fe40003f64070 */
[----:B------:R-:W-:Y:S01]  /*37d0*/  IABS R22, R9 ;  /* 0x0000000900167213 */ /* 0x000fe20000000000 */
[----:B------:R-:W-:Y:S01]  /*37e0*/  @!P5 IMAD.MOV R13, RZ, RZ, -R13 ;  /* 0x000000ffff0dd224 */ /* 0x000fe200078e0a0d */
[C---:B------:R-:W-:Y:S01]  /*37f0*/  ISETP.GT.U32.AND P5, PT, R26.reuse, R17, PT ;  /* 0x000000111a00720c */ /* 0x040fe20003fa4070 */
[----:B------:R-:W-:-:S02]  /*3800*/  IMAD R20, R26, R0, R20 ;  /* 0x000000001a147224 */ /* 0x000fc400078e0214 */
[----:B------:R-:W-:Y:S02]  /*3810*/  @!P0 IMAD.IADD R15, R15, 0x1, -R26 ;  /* 0x000000010f0f8824 */ /* 0x000fe400078e0a1a */
[----:B------:R-:W-:Y:S02]  /*3820*/  IMAD.MOV R25, RZ, RZ, -R25 ;  /* 0x000000ffff197224 */ /* 0x000fe400078e0a19 */
[----:B------:R-:W-:Y:S01]  /*3830*/  IMAD.HI.U32 R0, R2, R23, RZ ;  /* 0x0000001702007227 */ /* 0x000fe200078e00ff */
[----:B------:R-:W-:-:S03]  /*3840*/  ISETP.GT.U32.AND P0, PT, R26, R15, PT ;  /* 0x0000000f1a00720c */ /* 0x000fc60003f04070 */
[----:B------:R-:W-:-:S04]  /*3850*/  IMAD.HI.U32 R4, R2, R29, RZ ;  /* 0x0000001d02047227 */ /* 0x000fc800078e00ff */
[----:B------:R-:W-:Y:S02]  /*3860*/  IMAD.MOV R3, RZ, RZ, -R3 ;  /* 0x000000ffff037224 */ /* 0x000fe400078e0a03 */
[C---:B------:R-:W-:Y:S02]  /*3870*/  IMAD R21, R26.reuse, R25, R21 ;  /* 0x000000191a157224 */ /* 0x040fe400078e0215 */
[----:B------:R-:W-:Y:S02]  /*3880*/  IMAD.MOV R0, RZ, RZ, -R0 ;  /* 0x000000ffff007224 */ /* 0x000fe400078e0a00 */
[----:B------:R-:W-:Y:S01]  /*3890*/  IMAD.MOV R25, RZ, RZ, -R4 ;  /* 0x000000ffff197224 */ /* 0x000fe200078e0a04 */
[----:B------:R-:W-:Y:S01]  /*38a0*/  IADD3 R4, R27, 0x8, RZ ;  /* 0x000000081b047810 */ /* 0x000fe20007ffe0ff */
[----:B------:R-:W-:Y:S02]  /*38b0*/  IMAD R19, R26, R3, R19 ;  /* 0x000000031a137224 */ /* 0x000fe400078e0213 */
[----:B------:R-:W-:-:S04]  /*38c0*/  IMAD.HI.U32 R28, R2, R24, RZ ;  /* 0x00000018021c7227 */ /* 0x000fc800078e00ff */
[----:B------:R-:W-:Y:S01]  /*38d0*/  @!P6 IMAD.IADD R16, R16, 0x1, -R26 ;  /* 0x000000011010e824 */ /* 0x000fe200078e0a1a */
[----:B------:R-:W-:Y:S01]  /*38e0*/  ISETP.GT.U32.AND P6, PT, R26, R20, PT ;  /* 0x000000141a00720c */ /* 0x000fe20003fc4070 */
[----:B------:R-:W-:-:S04]  /*38f0*/  IMAD.HI.U32 R3, R2, R22, RZ ;  /* 0x0000001602037227 */ /* 0x000fc800078e00ff */
[C---:B------:R-:W-:Y:S01]  /*3900*/  IMAD R23, R26.reuse, R0, R23 ;  /* 0x000000001a177224 */ /* 0x040fe200078e0217 */
[----:B------:R-:W-:Y:S01]  /*3910*/  IABS R0, R4 ;  /* 0x0000000400007213 */ /* 0x000fe20000000000 */
[----:B------:R-:W-:Y:S02]  /*3920*/  IMAD.MOV R28, RZ, RZ, -R28 ;  /* 0x000000ffff1c7224 */ /* 0x000fe400078e0a1c */
[--C-:B------:R-:W-:Y:S01]  /*3930*/  @!P5 IMAD.IADD R17, R17, 0x1, -R26.reuse ;  /* 0x000000011111d824 */ /* 0x100fe200078e0a1a */
[----:B------:R-:W-:Y:S01]  /*3940*/  ISETP.GT.U32.AND P5, PT, R26, R21, PT ;  /* 0x000000151a00720c */ /* 0x000fe20003fa4070 */
[----:B------:R-:W-:Y:S02]  /*3950*/  IMAD.MOV R3, RZ, RZ, -R3 ;  /* 0x000000ffff037224 */ /* 0x000fe400078e0a03 */
[----:B------:R-:W-:Y:S01]  /*3960*/  @!P3 IMAD.IADD R14, R14, 0x1, -R26 ;  /* 0x000000010e0eb824 */ /* 0x000fe200078e0a1a */
[C---:B------:R-:W-:Y:S01]  /*3970*/  ISETP.GT.U32.AND P3, PT, R26.reuse, R18, PT ;  /* 0x000000121a00720c */ /* 0x040fe20003f64070 */
[----:B------:R-:W-:-:S02]  /*3980*/  IMAD R24, R26, R28, R24 ;  /* 0x0000001c1a187224 */ /* 0x000fc400078e0218 */
[C---:B------:R-:W-:Y:S01]  /*3990*/  IMAD R25, R26.reuse, R25, R29 ;  /* 0x000000191a197224 */ /* 0x040fe200078e021d */
[----:B------:R-:W-:Y:S01]  /*39a0*/  IABS R29, R27 ;  /* 0x0000001b001d7213 */ /* 0x000fe20000000000 */
[----:B------:R-:W-:Y:S01]  /*39b0*/  IMAD R22, R26, R3, R22 ;  /* 0x000000031a167224 */ /* 0x000fe200078e0216 */
[----:B------:R-:W-:Y:S01]  /*39c0*/  IABS R3, R8 ;  /* 0x0000000800037213 */ /* 0x000fe20000000000 */
[----:B------:R-:W-:Y:S01]  /*39d0*/  IMAD.HI.U32 R28, R2, R0, RZ ;  /* 0x00000000021c7227 */ /* 0x000fe200078e00ff */
[----:B------:R0:W-:Y:S03]  /*39e0*/  STL [R1+0x7d4], R13 ;  /* 0x0007d40d01007387 */ /* 0x0001e60000100800 */
[----:B------:R-:W-:Y:S01]  /*39f0*/  @!P0 IMAD.IADD R15, R15, 0x1, -R26 ;  /* 0x000000010f0f8824 */ /* 0x000fe200078e0a1a */
[----:B------:R-:W-:Y:S01]  /*3a00*/  ISETP.GT.U32.AND P0, PT, R26, R19, PT ;  /* 0x000000131a00720c */ /* 0x000fe20003f04070 */
[----:B------:R-:W-:-:S02]  /*3a10*/  IMAD.MOV R28, RZ, RZ, -R28 ;  /* 0x000000ffff1c7224 */ /* 0x000fc400078e0a1c */
[----:B------:R-:W-:Y:S02]  /*3a20*/  @!P6 IMAD.IADD R20, R20, 0x1, -R26 ;  /* 0x000000011414e824 */ /* 0x000fe400078e0a1a */
[----:B0-----:R-:W-:Y:S02]  /*3a30*/  IMAD.MOV.U32 R13, RZ, RZ, R29 ;  /* 0x000000ffff0d7224 */ /* 0x001fe400078e001d */
[----:B------:R-:W-:-:S04]  /*3a40*/  IMAD.HI.U32 R29, R2, R3, RZ ;  /* 0x00000003021d7227 */ /* 0x000fc800078e00ff */
[----:B------:R-:W-:Y:S02]  /*3a50*/  IMAD R0, R26, R28, R0 ;  /* 0x0000001c1a007224 */ /* 0x000fe400078e0200 */
[----:B------:R-:W-:-:S04]  /*3a60*/  IMAD.HI.U32 R28, R2, R13, RZ ;  /* 0x0000000d021c7227 */ /* 0x000fc800078e00ff */
[--C-:B------:R-:W-:Y:S01]  /*3a70*/  @!P5 IMAD.IADD R21, R21, 0x1, -R26.reuse ;  /* 0x000000011515d824 */ /* 0x100fe200078e0a1a */
[----:B------:R-:W-:Y:S01]  /*3a80*/  ISETP.GT.U32.AND P5, PT, R26, R20, PT ;  /* 0x000000141a00720c */ /* 0x000fe20003fa4070 */
[----:B------:R-:W-:Y:S02]  /*3a90*/  IMAD.MOV R2, RZ, RZ, -R29 ;  /* 0x000000ffff027224 */ /* 0x000fe400078e0a1d */
[----:B------:R-:W-:Y:S01]  /*3aa0*/  @!P3 IMAD.IADD R18, R18, 0x1, -R26 ;  /* 0x000000011212b824 */ /* 0x000fe200078e0a1a */
[C---:B------:R-:W-:Y:S01]  /*3ab0*/  ISETP.GT.U32.AND P3, PT, R26.reuse, R16, PT ;  /* 0x000000101a00720c */ /* 0x040fe20003f64070 */
[C---:B------:R-:W-:Y:S02]  /*3ac0*/  IMAD R2, R26.reuse, R2, R3 ;  /* 0x000000021a027224 */ /* 0x040fe400078e0203 */
[----:B------:R-:W-:Y:S02]  /*3ad0*/  IMAD.MOV R3, RZ, RZ, -R28 ;  /* 0x000000ffff037224 */ /* 0x000fe400078e0a1c */
[----:B------:R-:W-:Y:S01]  /*3ae0*/  @!P1 IMAD.MOV R14, RZ, RZ, -R14 ;  /* 0x000000ffff0e9224 */ /* 0x000fe200078e0a0e */
[----:B------:R-:W-:Y:S01]  /*3af0*/  ISETP.GT.U32.AND P1, PT, R26, R18, PT ;  /* 0x000000121a00720c */ /* 0x000fe20003f24070 */
[----:B------:R-:W-:-:S02]  /*3b00*/  @!P0 IMAD.IADD R19, R19, 0x1, -R26 ;  /* 0x0000000113138824 */ /* 0x000fc400078e0a1a */
[----:B------:R-:W-:-:S03]  /*3b10*/  IMAD R3, R26, R3, R13 ;  /* 0x000000031a037224 */ /* 0x000fc600078e020d */
[----:B------:R-:W-:Y:S01]  /*3b20*/  ISETP.GT.U32.AND P6, PT, R26, R19, PT ;  /* 0x000000131a00720c */ /* 0x000fe20003fc4070 */
[--C-:B------:R-:W-:Y:S01]  /*3b30*/  @!P5 IMAD.IADD R20, R20, 0x1, -R26.reuse ;  /* 0x000000011414d824 */ /* 0x100fe200078e0a1a */
[----:B------:R-:W-:Y:S01]  /*3b40*/  ISETP.GT.U32.AND P5, PT, R26, R3, PT ;  /* 0x000000031a00720c */ /* 0x000fe20003fa4070 */
[--C-:B------:R-:W-:Y:S01]  /*3b50*/  @!P3 IMAD.IADD R16, R16, 0x1, -R26.reuse ;  /* 0x000000011010b824 */ /* 0x100fe200078e0a1a */
[C---:B------:R-:W-:Y:S02]  /*3b60*/  ISETP.GT.U32.AND P3, PT, R26.reuse, R22, PT ;  /* 0x000000161a00720c */ /* 0x040fe40003f64070 */
[----:B------:R-:W-:Y:S01]  /*3b70*/  ISETP.GT.U32.AND P0, PT, R26, R17, PT ;  /* 0x000000111a00720c */ /* 0x000fe20003f04070 */
[----:B------:R-:W-:Y:S01]  /*3b80*/  @!P1 IMAD.IADD R18, R18, 0x1, -R26 ;  /* 0x0000000112129824 */ /* 0x000fe200078e0a1a */
[----:B------:R-:W-:-:S05]  /*3b90*/  ISETP.GT.U32.AND P1, PT, R26, R24, PT ;  /* 0x000000181a00720c */ /* 0x000fca0003f24070 */
[--C-:B------:R-:W-:Y:S01]  /*3ba0*/  @!P6 IMAD.IADD R19, R19, 0x1, -R26.reuse ;  /* 0x000000011313e824 */ /* 0x100fe200078e0a1a */
[----:B------:R-:W-:Y:S01]  /*3bb0*/  ISETP.GT.U32.AND P6, PT, R26, R25, PT ;  /* 0x000000191a00720c */ /* 0x000fe20003fc4070 */
[--C-:B------:R-:W-:Y:S01]  /*3bc0*/  @!P5 IMAD.IADD R3, R3, 0x1, -R26.reuse ;  /* 0x000000010303d824 */ /* 0x100fe200078e0a1a */
[----:B------:R-:W-:Y:S01]  /*3bd0*/  ISETP.GE.AND P5, PT, R10, RZ, PT ;  /* 0x000000ff0a00720c */ /* 0x000fe20003fa6270 */
[--C-:B------:R-:W-:Y:S02]  /*3be0*/  @!P3 IMAD.IADD R22, R22, 0x1, -R26.reuse ;  /* 0x000000011616b824 */ /* 0x100fe400078e0a1a */
[----:B------:R-:W-:Y:S01]  /*3bf0*/  @!P2 IMAD.MOV R15, RZ, RZ, -R15 ;  /* 0x000000ffff0fa224 */ /* 0x000fe200078e0a0f */
[C---:B------:R-:W-:Y:S01]  /*3c00*/  ISETP.GT.U32.AND P2, PT, R26.reuse, R21, PT ;  /* 0x000000151a00720c */ /* 0x040fe20003f44070 */
[--C-:B------:R-:W-:Y:S01]  /*3c10*/  @!P0 IMAD.IADD R17, R17, 0x1, -R26.reuse ;  /* 0x0000000111118824 */ /* 0x100fe200078e0a1a */
[----:B------:R-:W-:Y:S01]  /*3c20*/  ISETP.GT.U32.AND P0, PT, R26, R23, PT ;  /* 0x000000171a00720c */ /* 0x000fe20003f04070 */
[----:B------:R-:W-:-:S04]  /*3c30*/  @!P1 IMAD.IADD R24, R24, 0x1, -R26 ;  /* 0x0000000118189824 */ /* 0x000fc800078e0a1a */
[----:B------:R-:W-:Y:S02]  /*3c40*/  @!P6 IMAD.IADD R25, R25, 0x1, -R26 ;  /* 0x000000011919e824 */ /* 0x000fe400078e0a1a */
[----:B------:R-:W-:Y:S01]  /*3c50*/  @!P5 IMAD.MOV R20, RZ, RZ, -R20 ;  /* 0x000000ffff14d224 */ /* 0x000fe200078e0a14 */
[C---:B------:R-:W-:Y:S01]  /*3c60*/  ISETP.GT.U32.AND P5, PT, R26.reuse, R3, PT ;  /* 0x000000031a00720c */ /* 0x040fe20003fa4070 */
[----:B------:R-:W-:Y:S01]  /*3c70*/  @!P4 IMAD.MOV R16, RZ, RZ, -R16 ;  /* 0x000000ffff10c224 */ /* 0x000fe200078e0a10 */
[C---:B------:R-:W-:Y:S01]  /*3c80*/  ISETP.GT.U32.AND P4, PT, R26.reuse, R25, PT ;  /* 0x000000191a00720c */ /* 0x040fe20003f84070 */
[--C-:B------:R-:W-:Y:S01]  /*3c90*/  @!P2 IMAD.IADD R21, R21, 0x1, -R26.reuse ;  /* 0x000000011515a824 */ /* 0x100fe200078e0a1a */
[C---:B------:R-:W-:Y:S01]  /*3ca0*/  ISETP.GT.U32.AND P2, PT, R26.reuse, R0, PT ;  /* 0x000000001a00720c */ /* 0x040fe20003f44070 */
[----:B------:R-:W-:Y:S01]  /*3cb0*/  @!P0 IMAD.IADD R23, R23, 0x1, -R26 ;  /* 0x0000000117178824 */ /* 0x000fe200078e0a1a */
[----:B------:R-:W-:-:S07]  /*3cc0*/  ISETP.GT.U32.AND P0, PT, R26, R2, PT ;  /* 0x000000021a00720c */ /* 0x000fce0003f04070 */
[--C-:B------:R-:W-:Y:S01]  /*3cd0*/  @!P5 IMAD.IADD R3, R3, 0x1, -R26.reuse ;  /* 0x000000010303d824 */ /* 0x100fe200078e0a1a */
[----:B------:R-:W-:Y:S01]  /*3ce0*/  ISETP.GE.AND P5, PT, R6, RZ, PT ;  /* 0x000000ff0600720c */ /* 0x000fe20003fa6270 */
[--C-:B------:R-:W-:Y:S01]  /*3cf0*/  @!P4 IMAD.IADD R25, R25, 0x1, -R26.reuse ;  /* 0x000000011919c824 */ /* 0x100fe200078e0a1a */
[----:B------:R-:W-:Y:S01]  /*3d00*/  ISETP.GE.AND P4, PT, R7, RZ, PT ;  /* 0x000000ff0700720c */ /* 0x000fe20003f86270 */
[--C-:B------:R-:W-:Y:S01]  /*3d10*/  @!P2 IMAD.IADD R0, R0, 0x1, -R26.reuse ;  /* 0x000000010000a824 */ /* 0x100fe200078e0a1a */
[----:B------:R-:W0:Y:S01]  /*3d20*/  S2R R6, SR_TID.X ;  /* 0x0000000000067919 */ /* 0x000e220000002100 */
[----:B------:R-:W-:Y:S01]  /*3d30*/  @!P0 IMAD.IADD R2, R2, 0x1, -R26 ;  /* 0x0000000102028824 */ /* 0x000fe200078e0a1a */
[----:B------:R-:W-:Y:S02]  /*3d40*/  ISETP.GT.U32.AND P0, PT, R26, R22, PT ;  /* 0x000000161a00720c */ /* 0x000fe40003f04070 */
[----:B------:R-:W1:Y:S01]  /*3d50*/  S2R R7, SR_TID.X ;  /* 0x0000000000077919 */ /* 0x000e620000002100 */
[----:B------:R-:W-:-:S05]  /*3d60*/  IMAD.MOV.U32 R10, RZ, RZ, c[0x0][0x180] ;  /* 0x00006000ff0a7624 */ /* 0x000fca00078e00ff */
[----:B------:R-:W-:Y:S01]  /*3d70*/  IADD3 R10, R10, 0x1f, RZ ;  /* 0x0000001f0a0a7810 */ /* 0x000fe20007ffe0ff */
[----:B------:R-:W-:Y:S04]  /*3d80*/  STL [R1+0x7d8], R14 ;  /* 0x0007d80e01007387 */ /* 0x000fe80000100800 */
[----:B------:R-:W-:Y:S01]  /*3d90*/  @!P0 IMAD.IADD R22, R22, 0x1, -R26 ;  /* 0x0000000116168824 */ /* 0x000fe200078e0a1a */
[----:B------:R-:W-:Y:S04]  /*3da0*/  STL [R1+0x7dc], R15 ;  /* 0x0007dc0f01007387 */ /* 0x000fe80000100800 */
[----:B------:R-:W-:Y:S01]  /*3db0*/  STL [R1+0x7e0], R16 ;  /* 0x0007e01001007387 */ /* 0x000fe20000100800 */
[----:B------:R-:W-:-:S02]  /*3dc0*/  ISETP.GE.AND P0, PT, R27, RZ, PT ;  /* 0x000000ff1b00720c */ /* 0x000fc40003f06270 */
[----:B-1----:R-:W-:Y:S01]  /*3dd0*/  LOP3.LUT R7, R7, 0x60, RZ, 0xc0, !PT ;  /* 0x0000006007077812 */ /* 0x002fe200078ec0ff */
[----:B0-----:R-:W-:Y:S01]  /*3de0*/  IMAD.SHL.U32 R13, R6, 0x80, RZ ;  /* 0x00000080060d7824 */ /* 0x001fe200078e00ff */
[----:B---3--:R-:W-:Y:S02]  /*3df0*/  IABS R28, R12 ;  /* 0x0000000c001c7213 */ /* 0x008fe40000000000 */
[----:B------:R-:W-:-:S04]  /*3e00*/  IADD3 R12, R27, 0x2c, RZ ;  /* 0x0000002c1b0c7810 */ /* 0x000fc80007ffe0ff */
[----:B------:R-:W-:Y:S02]  /*3e10*/  ISETP.GE.AND P3, PT, R12, RZ, PT ;  /* 0x000000ff0c00720c */ /* 0x000fe40003f66270 */
[----:B------:R-:W-:-:S04]  /*3e20*/  IADD3 R12, R27, 0x28, RZ ;  /* 0x000000281b0c7810 */ /* 0x000fc80007ffe0ff */
[----:B------:R-:W-:Y:S01]  /*3e30*/  ISETP.GE.AND P1, PT, R12, RZ, PT ;  /* 0x000000ff0c00720c */ /* 0x000fe20003f26270 */
[----:B--2---:R-:W-:Y:S01]  /*3e40*/  IMAD.HI.U32 R29, R11, R28, RZ ;  /* 0x0000001c0b1d7227 */ /* 0x004fe200078e00ff */
[----:B------:R-:W-:-:S04]  /*3e50*/  IADD3 R11, R27, 0x24, RZ ;  /* 0x000000241b0b7810 */ /* 0x000fc80007ffe0ff */
[----:B------:R-:W-:-:S07]  /*3e60*/  ISETP.GE.AND P6, PT, R11, RZ, PT ;  /* 0x000000ff0b00720c */ /* 0x000fce0003fc6270 */
[----:B------:R-:W-:Y:S01]  /*3e70*/  @!P1 IMAD.MOV R18, RZ, RZ, -R18 ;  /* 0x000000ffff129224 */ /* 0x000fe200078e0a12 */
[----:B------:R-:W-:Y:S02]  /*3e80*/  ISETP.GT.U32.AND P1, PT, R26, R24, PT ;  /* 0x000000181a00720c */ /* 0x000fe40003f24070 */
[----:B------:R-:W-:-:S04]  /*3e90*/  IADD3 R11, R27, 0x1c, RZ ;  /* 0x0000001c1b0b7810 */ /* 0x000fc80007ffe0ff */
[----:B------:R-:W-:Y:S01]  /*3ea0*/  ISETP.GE.AND P2, PT, R11, RZ, PT ;  /* 0x000000ff0b00720c */ /* 0x000fe20003f46270 */
[----:B------:R-:W-:Y:S01]  /*3eb0*/  IMAD.MOV R29, RZ, RZ, -R29 ;  /* 0x000000ffff1d7224 */ /* 0x000fe200078e0a1d */
[----:B------:R-:W-:-:S05]  /*3ec0*/  IABS R12, c[0x0][0x178] ;  /* 0x00005e00000c7a13 */ /* 0x000fca0000000000 */
[----:B------:R-:W-:Y:S01]  /*3ed0*/  @!P1 IMAD.IADD R24, R24, 0x1, -R26 ;  /* 0x0000000118189824 */ /* 0x000fe200078e0a1a */
[----:B------:R-:W-:Y:S01]  /*3ee0*/  ISETP.GE.AND P1, PT, R9, RZ, PT ;  /* 0x000000ff0900720c */ /* 0x000fe20003f26270 */
[----:B------:R-:W-:Y:S01]  /*3ef0*/  @!P3 IMAD.MOV R17, RZ, RZ, -R17 ;  /* 0x000000ffff11b224 */ /* 0x000fe200078e0a11 */
[----:B------:R-:W-:Y:S01]  /*3f00*/  ISETP.GT.U32.AND P3, PT, R26, R23, PT ;  /* 0x000000171a00720c */ /* 0x000fe20003f64070 */
[----:B------:R-:W-:Y:S01]  /*3f10*/  IMAD R28, R12, R29, R28 ;  /* 0x0000001d0c1c7224 */ /* 0x000fe200078e021c */
[----:B------:R-:W-:Y:S01]  /*3f20*/  SHF.R.S32.HI R29, RZ, 0x1f, R10 ;  /* 0x0000001fff1d7819 */ /* 0x000fe2000001140a */
[----:B------:R-:W-:Y:S01]  /*3f30*/  @!P6 IMAD.MOV R19, RZ, RZ, -R19 ;  /* 0x000000ffff13e224 */ /* 0x000fe200078e0a13 */
[C---:B------:R-:W-:Y:S01]  /*3f40*/  ISETP.GT.U32.AND P6, PT, R26.reuse, R2, PT ;  /* 0x000000021a00720c */ /* 0x040fe20003fc4070 */
[----:B------:R-:W-:Y:S01]  /*3f50*/  @!P2 IMAD.MOV R21, RZ, RZ, -R21 ;  /* 0x000000ffff15a224 */ /* 0x000fe200078e0a15 */
[----:B------:R-:W-:Y:S01]  /*3f60*/  ISETP.GT.U32.AND P2, PT, R26, R0, PT ;  /* 0x000000001a00720c */ /* 0x000fe20003f44070 */
[----:B------:R-:W-:Y:S01]  /*3f70*/  STL [R1+0x7e4], R17 ;  /* 0x0007e41101007387 */ /* 0x000fe20000100800 */
[----:B------:R-:W-:-:S03]  /*3f80*/  LEA.HI R10, R29, R10, RZ, 0x5 ;  /* 0x0000000a1d0a7211 */ /* 0x000fc600078f28ff */
[----:B------:R-:W-:Y:S01]  /*3f90*/  @!P1 IMAD.MOV R22, RZ, RZ, -R22 ;  /* 0x000000ffff169224 */ /* 0x000fe200078e0a16 */
[----:B------:R-:W-:Y:S04]  /*3fa0*/  STL [R1+0x7e8], R18 ;  /* 0x0007e81201007387 */ /* 0x000fe80000100800 */
[----:B------:R-:W-:Y:S01]  /*3fb0*/  STL [R1+0x7ec], R19 ;  /* 0x0007ec1301007387 */ /* 0x000fe20000100800 */
[----:B------:R-:W-:-:S03]  /*3fc0*/  LOP3.LUT R27, R6, 0x7, RZ, 0xc0, !PT ;  /* 0x00000007061b7812 */ /* 0x000fc600078ec0ff */
[----:B------:R-:W-:Y:S04]  /*3fd0*/  STL [R1+0x7f0], R20 ;  /* 0x0007f01401007387 */ /* 0x000fe80000100800 */
[----:B------:R-:W-:Y:S04]  /*3fe0*/  STL [R1+0x7f4], R21 ;  /* 0x0007f41501007387 */ /* 0x000fe80000100800 */
[----:B------:R-:W-:Y:S04]  /*3ff0*/  STL [R1+0x7f8], R22 ;  /* 0x0007f81601007387 */ /* 0x000fe80000100800 */
[----:B------:R-:W2:Y:S01]  /*4000*/  LDL.LU R11, [R1+0xcc] ;  /* 0x0000cc00010b7983 */ /* 0x000ea20000300800 */
[----:B------:R-:W-:-:S03]  /*4010*/  @!P3 IMAD.IADD R23, R23, 0x1, -R26 ;  /* 0x000000011717b824 */ /* 0x000fc600078e0a1a */
[----:B------:R-:W3:Y:S01]  /*4020*/  LDL.LU R10, [R1+0xc8] ;  /* 0x0000c800010a7983 */ /* 0x000ee20000300800 */
[----:B------:R-:W-:-:S03]  /*4030*/  @!P2 IMAD.IADD R0, R0, 0x1, -R26 ;  /* 0x000000010000a824 */ /* 0x000fc600078e0a1a */
[----:B------:R-:W4:Y:S01]  /*4040*/  LDL.LU R9, [R1+0xc4] ;  /* 0x0000c40001097983 */ /* 0x000f220000300800 */
[----:B------:R-:W-:Y:S01]  /*4050*/  @!P6 IMAD.IADD R2, R2, 0x1, -R26 ;  /* 0x000000010202e824 */ /* 0x000fe200078e0a1a */
[----:B------:R-:W-:Y:S01]  /*4060*/  ISETP.GE.AND P1, PT, R8, RZ, PT ;  /* 0x000000ff0800720c */ /* 0x000fe20003f26270 */
[----:B------:R-:W-:Y:S01]  /*4070*/  IMAD R26, R27, 0x110, RZ ;  /* 0x000001101b1a7824 */ /* 0x000fe200078e02ff */
[----:B------:R-:W-:Y:S01]  /*4080*/  ISETP.GE.AND P2, PT, R5, RZ, PT ;  /* 0x000000ff0500720c */ /* 0x000fe20003f46270 */
[----:B------:R-:W-:Y:S01]  /*4090*/  IMAD R27, R27, 0x4, R7 ;  /* 0x000000041b1b7824 */ /* 0x000fe200078e0207 */
[----:B------:R-:W-:Y:S01]  /*40a0*/  ISETP.GE.AND P6, PT, R4, RZ, PT ;  /* 0x000000ff0400720c */ /* 0x000fe20003fc6270 */
[----:B------:R-:W4:Y:S01]  /*40b0*/  LDL.LU R8, [R1+0xc0] ;  /* 0x0000c00001087983 */ /* 0x000f220000300800 */
[----:B------:R-:W-:Y:S01]  /*40c0*/  SHF.R.S32.HI R29, RZ, 0x6, R6 ;  /* 0x00000006ff1d7819 */ /* 0x000fe20000011406 */
[C---:B------:R-:W-:Y:S02]  /*40d0*/  IMAD.SHL.U32 R4, R6.reuse, 0x2, RZ ;  /* 0x0000000206047824 */ /* 0x040fe400078e00ff */
[----:B------:R-:W-:Y:S01]  /*40e0*/  IMAD.SHL.U32 R5, R6, 0x8, RZ ;  /* 0x0000000806057824 */ /* 0x000fe200078e00ff */
[----:B------:R-:W4:Y:S04]  /*40f0*/  LDL.LU R7, [R1+0xac] ;  /* 0x0000ac0001077983 */ /* 0x000f280000300800 */
[----:B------:R-:W4:Y:S01]  /*4100*/  LDL.LU R6, [R1+0xa8] ;  /* 0x0000a80001067983 */ /* 0x000f220000300800 */
[----:B------:R-:W-:-:S02]  /*4110*/  ISETP.GT.U32.AND P3, PT, R12, R28, PT ;  /* 0x0000001c0c00720c */ /* 0x000fc40003f64070 */
[----:B------:R-:W-:Y:S02]  /*4120*/  SGXT R29, R29, 0x1 ;  /* 0x000000011d1d781a */ /* 0x000fe40000000200 */
[----:B------:R-:W-:-:S09]  /*4130*/  LOP3.LUT R5, R5, 0x30, R4, 0x48, !PT ;  /* 0x0000003005057812 */ /* 0x000fd200078e4804 */
[----:B------:R-:W-:-:S05]  /*4140*/  @!P3 IMAD.IADD R28, R28, 0x1, -R12 ;  /* 0x000000011c1cb824 */ /* 0x000fca00078e0a0c */
[----:B------:R-:W-:Y:S01]  /*4150*/  ISETP.GT.U32.AND P3, PT, R12, R28, PT ;  /* 0x0000001c0c00720c */ /* 0x000fe20003f64070 */
[----:B------:R-:W-:Y:S01]  /*4160*/  IMAD.U32 R5, R27, 0x10, R5 ;  /* 0x000000101b057824 */ /* 0x000fe200078e0005 */
[----:B------:R-:W-:Y:S01]  /*4170*/  LOP3.LUT R29, R29, 0x90, RZ, 0xc0, !PT ;  /* 0x000000901d1d7812 */ /* 0x000fe200078ec0ff */
[----:B------:R-:W-:Y:S01]  /*4180*/  @!P4 IMAD.MOV R23, RZ, RZ, -R23 ;  /* 0x000000ffff17c224 */ /* 0x000fe200078e0a17 */
[--C-:B------:R-:W-:Y:S02]  /*4190*/  LOP3.LUT R26, R26, 0x10, R4.reuse, 0x78, !PT ;  /* 0x000000101a1a7812 */ /* 0x100fe400078e7804 */
[----:B------:R-:W-:Y:S01]  /*41a0*/  LOP3.LUT R29, R29, 0x7e, R4, 0x78, !PT ;  /* 0x0000007e1d1d7812 */ /* 0x000fe200078e7804 */
[----:B------:R-:W4:Y:S01]  /*41b0*/  LDL.LU R5, [R1+0xa4] ;  /* 0x0000a40001057983 */ /* 0x000f220000300800 */
[----:B------:R-:W-:Y:S02]  /*41c0*/  @!P5 IMAD.MOV R24, RZ, RZ, -R24 ;  /* 0x000000ffff18d224 */ /* 0x000fe400078e0a18 */
[----:B------:R-:W-:Y:S01]  /*41d0*/  @!P2 IMAD.MOV R25, RZ, RZ, -R25 ;  /* 0x000000ffff19a224 */ /* 0x000fe200078e0a19 */
[----:B------:R-:W4:Y:S02]  /*41e0*/  LDL.LU R4, [R1+0xa0] ;  /* 0x0000a00001047983 */ /* 0x000f240000300800 */
[----:B------:R-:W-:Y:S01]  /*41f0*/  @!P3 IMAD.IADD R28, R28, 0x1, -R12 ;  /* 0x000000011c1cb824 */ /* 0x000fe200078e0a0c */
[----:B------:R-:W-:Y:S01]  /*4200*/  LOP3.LUT R13, R26, 0x800, R13, 0xf8, !PT ;  /* 0x000008001a0d7812 */ /* 0x000fe200078ef80d */
[----:B------:R-:W-:Y:S01]  /*4210*/  STL [R1+0x6d8], R29 ;  /* 0x0006d81d01007387 */ /* 0x000fe20000100800 */
[----:B------:R-:W-:Y:S01]  /*4220*/  @!P0 IMAD.MOV R3, RZ, RZ, -R3 ;  /* 0x000000ffff038224 */ /* 0x000fe200078e0a03 */
[----:B------:R-:W-:Y:S01]  /*4230*/  ISETP.NE.AND P3, PT, RZ, c[0x0][0x17c], PT ;  /* 0x00005f00ff007a0c */ /* 0x000fe20003f65270 */
[----:B------:R-:W-:Y:S01]  /*4240*/  @!P6 IMAD.MOV R0, RZ, RZ, -R0 ;  /* 0x000000ffff00e224 */ /* 0x000fe200078e0a00 */
[----:B------:R-:W-:Y:S01]  /*4250*/  STL [R1+0x7fc], R28 ;  /* 0x0007fc1c01007387 */ /* 0x000fe20000100800 */
[----:B------:R-:W-:Y:S01]  /*4260*/  LOP3.LUT R26, RZ, c[0x0][0x17c], RZ, 0x33, !PT ;  /* 0x00005f00ff1a7a12 */ /* 0x000fe200078e33ff */
[----:B------:R-:W-:-:S02]  /*4270*/  @!P1 IMAD.MOV R2, RZ, RZ, -R2 ;  /* 0x000000ffff029224 */ /* 0x000fc400078e0a02 */
[----:B------:R-:W-:Y:S04]  /*4280*/  STL [R1+0x800], R23 ;  /* 0x0008001701007387 */ /* 0x000fe80000100800 */
[----:B------:R-:W-:Y:S04]  /*4290*/  STL [R1+0x804], R24 ;  /* 0x0008041801007387 */ /* 0x000fe80000100800 */
[----:B------:R-:W-:Y:S04]  /*42a0*/  STL [R1+0x808], R25 ;  /* 0x0008081901007387 */ /* 0x000fe80000100800 */
[----:B------:R2:W-:Y:S04]  /*42b0*/  STL [R1+0x80c], R3 ;  /* 0x00080c0301007387 */ /* 0x0005e80000100800 */
[----:B------:R3:W-:Y:S04]  /*42c0*/  STL [R1+0x810], R0 ;  /* 0x0008100001007387 */ /* 0x0007e80000100800 */
[----:B------:R4:W-:Y:S01]  /*42d0*/  STL [R1+0x814], R2 ;  /* 0x0008140201007387 */ /* 0x0009e20000100800 */
[----:B--2---:R-:W-:-:S02]  /*42e0*/  SEL R3, R26, R11, !P3 ;  /* 0x0000000b1a037207 */ /* 0x004fc40005800000 */
[----:B---3--:R-:W-:-:S03]  /*42f0*/  SEL R0, R26, R10, !P3 ;  /* 0x0000000a1a007207 */ /* 0x008fc60005800000 */
[----:B------:R0:W-:Y:S01]  /*4300*/  STL [R1+0x464], R3 ;  /* 0x0004640301007387 */ /* 0x0001e20000100800 */
[----:B----4-:R-:W-:-:S03]  /*4310*/  SEL R2, R26, R9, !P3 ;  /* 0x000000091a027207 */ /* 0x010fc60005800000 */
[----:B------:R1:W-:Y:S04]  /*4320*/  STL [R1+0xfc], R0 ;  /* 0x0000fc0001007387 */ /* 0x0003e80000100800 */
[----:B------:R2:W-:Y:S01]  /*4330*/  STL [R1+0xf8], R2 ;  /* 0x0000f80201007387 */ /* 0x0005e20000100800 */
[C---:B0-----:R-:W-:Y:S02]  /*4340*/  SEL R3, R26.reuse, R8, !P3 ;  /* 0x000000081a037207 */ /* 0x041fe40005800000 */
[----:B-1----:R-:W-:-:S03]  /*4350*/  SEL R0, R26, R7, !P3 ;  /* 0x000000071a007207 */ /* 0x002fc60005800000 */
[----:B------:R-:W-:Y:S01]  /*4360*/  STL [R1+0xf4], R3 ;  /* 0x0000f40301007387 */ /* 0x000fe20000100800 */
[----:B--2---:R-:W-:-:S03]  /*4370*/  SEL R2, R26, R6, !P3 ;  /* 0x000000061a027207 */ /* 0x004fc60005800000 */
[----:B------:R-:W-:Y:S04]  /*4380*/  STL [R1+0xf0], R0 ;  /* 0x0000f00001007387 */ /* 0x000fe80000100800 */
[----:B------:R0:W-:Y:S04]  /*4390*/  STL [R1+0xbc], R2 ;  /* 0x0000bc0201007387 */ /* 0x0001e80000100800 */
[----:B0-----:R-:W2:Y:S01]  /*43a0*/  LDL.LU R2, [R1+0x90] ;  /* 0x0000900001027983 */ /* 0x001ea20000300800 */
[C---:B------:R-:W-:Y:S02]  /*43b0*/  SEL R3, R26.reuse, R5, !P3 ;  /* 0x000000051a037207 */ /* 0x040fe40005800000 */
[----:B------:R-:W-:-:S03]  /*43c0*/  SEL R0, R26, R4, !P3 ;  /* 0x000000041a007207 */ /* 0x000fc60005800000 */
[----:B------:R-:W-:Y:S04]  /*43d0*/  STL [R1+0xb8], R3 ;  /* 0x0000b80301007387 */ /* 0x000fe80000100800 */
[----:B--2---:R0:W-:Y:S04]  /*43e0*/  STL [R1+0x818], R2 ;  /* 0x0008180201007387 */ /* 0x0041e80000100800 */
[----:B------:R-:W-:Y:S04]  /*43f0*/  STL [R1+0xac], R0 ;  /* 0x0000ac0001007387 */ /* 0x000fe80000100800 */
[----:B0-----:R-:W2:Y:S04]  /*4400*/  LDL.LU R2, [R1+0x94] ;  /* 0x0000940001027983 */ /* 0x001ea80000300800 */
[----:B--2---:R0:W-:Y:S04]  /*4410*/  STL [R1+0x81c], R2 ;  /* 0x00081c0201007387 */ /* 0x0041e80000100800 */
[----:B0-----:R-:W2:Y:S04]  /*4420*/  LDL.LU R2, [R1+0x98] ;  /* 0x0000980001027983 */ /* 0x001ea80000300800 */
[----:B--2---:R0:W-:Y:S04]  /*4430*/  STL [R1+0x820], R2 ;  /* 0x0008200201007387 */ /* 0x0041e80000100800 */
[----:B0-----:R-:W2:Y:S04]  /*4440*/  LDL.LU R2, [R1+0x9c] ;  /* 0x00009c0001027983 */ /* 0x001ea80000300800 */
[----:B------:R-:W3:Y:S04]  /*4450*/  LDL.LU R0, [R1+0x88] ;  /* 0x0000880001007983 */ /* 0x000ee80000300800 */
[----:B------:R-:W4:Y:S04]  /*4460*/  LDL.LU R3, [R1+0x84] ;  /* 0x0000840001037983 */ /* 0x000f280000300800 */
[----:B------:R-:W3:Y:S04]  /*4470*/  LDL.LU R25, [R1+0x80] ;  /* 0x0000800001197983 */ /* 0x000ee80000300800 */
        /* <DEDUP_REMOVED lines=23> */
[----:B------:R-:W3:Y:S01]  /*45f0*/  LDL.LU R27, [R1] ;  /* 0x00000000011b7983 */ /* 0x000ee20000300800 */
[----:B--2---:R-:W-:-:S05]  /*4600*/  SEL R2, R26, R2, !P3 ;  /* 0x000000021a027207 */ /* 0x004fca0005800000 */
[----:B------:R0:W-:Y:S04]  /*4610*/  STL [R1+0xa8], R2 ;  /* 0x0000a80201007387 */ /* 0x0001e80000100800 */
[----:B0-----:R-:W2:Y:S02]  /*4620*/  LDL.LU R2, [R1+0x820] ;  /* 0x0008200001027983 */ /* 0x001ea40000300800 */
[----:B--2---:R-:W-:-:S05]  /*4630*/  SEL R2, R26, R2, !P3 ;  /* 0x000000021a027207 */ /* 0x004fca0005800000 */
[----:B------:R0:W-:Y:S04]  /*4640*/  STL [R1+0xa4], R2 ;  /* 0x0000a40201007387 */ /* 0x0001e80000100800 */
[----:B0-----:R-:W2:Y:S02]  /*4650*/  LDL.LU R2, [R1+0x81c] ;  /* 0x00081c0001027983 */ /* 0x001ea40000300800 */
[----:B--2---:R-:W-:-:S05]  /*4660*/  SEL R2, R26, R2, !P3 ;  /* 0x000000021a027207 */ /* 0x004fca0005800000 */
[----:B------:R0:W-:Y:S04]  /*4670*/  STL [R1+0xa0], R2 ;  /* 0x0000a00201007387 */ /* 0x0001e80000100800 */
[----:B0-----:R-:W2:Y:S01]  /*4680*/  LDL.LU R2, [R1+0x818] ;  /* 0x0008180001027983 */ /* 0x001ea20000300800 */
[C---:B---3--:R-:W-:Y:S02]  /*4690*/  SEL R0, R26.reuse, R0, !P3 ;  /* 0x000000001a007207 */ /* 0x048fe40005800000 */
[C---:B----4-:R-:W-:Y:S02]  /*46a0*/  SEL R3, R26.reuse, R3, !P3 ;  /* 0x000000031a037207 */ /* 0x050fe40005800000 */
[C---:B------:R-:W-:Y:S02]  /*46b0*/  SEL R25, R26.reuse, R25, !P3 ;  /* 0x000000191a197207 */ /* 0x040fe40005800000 */
[----:B------:R-:W-:-:S02]  /*46c0*/  SEL R24, R26, R24, !P3 ;  /* 0x000000181a187207 */ /* 0x000fc40005800000 */
[C---:B------:R-:W-:Y:S02]  /*46d0*/  SEL R23, R26.reuse, R23, !P3 ;  /* 0x000000171a177207 */ /* 0x040fe40005800000 */
[C---:B------:R-:W-:Y:S02]  /*46e0*/  SEL R28, R26.reuse, R28, !P3 ;  /* 0x0000001c1a1c7207 */ /* 0x040fe40005800000 */
[C---:B------:R-:W-:Y:S02]  /*46f0*/  SEL R22, R26.reuse, R22, !P3 ;  /* 0x000000161a167207 */ /* 0x040fe40005800000 */
[C---:B------:R-:W-:Y:S02]  /*4700*/  SEL R21, R26.reuse, R21, !P3 ;  /* 0x000000151a157207 */ /* 0x040fe40005800000 */
        /* <DEDUP_REMOVED lines=17> */
[----:B--2---:R-:W-:-:S05]  /*4820*/  SEL R2, R26, R2, !P3 ;  /* 0x000000021a027207 */ /* 0x004fca0005800000 */
[----:B------:R0:W-:Y:S04]  /*4830*/  STL [R1+0x9c], R2 ;  /* 0x00009c0201007387 */ /* 0x0001e80000100800 */
[----:B0-----:R-:W2:Y:S04]  /*4840*/  LDL.LU R2, [R1+0x814] ;  /* 0x0008140001027983 */ /* 0x001ea80000300800 */
[----:B------:R0:W-:Y:S04]  /*4850*/  STL [R1+0x98], R0 ;  /* 0x0000980001007387 */ /* 0x0001e80000100800 */
[----:B0-----:R-:W3:Y:S04]  /*4860*/  LDL.LU R0, [R1+0x810] ;  /* 0x0008100001007983 */ /* 0x001ee80000300800 */
[----:B------:R0:W-:Y:S04]  /*4870*/  STL [R1+0x94], R3 ;  /* 0x0000940301007387 */ /* 0x0001e80000100800 */
[----:B0-----:R-:W4:Y:S04]  /*4880*/  LDL.LU R3, [R1+0x80c] ;  /* 0x00080c0001037983 */ /* 0x001f280000300800 */
[----:B------:R0:W-:Y:S04]  /*4890*/  STL [R1+0x90], R25 ;  /* 0x0000901901007387 */ /* 0x0001e80000100800 */
[----:B0-----:R-:W2:Y:S04]  /*48a0*/  LDL.LU R25, [R1+0x808] ;  /* 0x0008080001197983 */ /* 0x001ea80000300800 */
[----:B------:R0:W-:Y:S04]  /*48b0*/  STL [R1+0x8c], R24 ;  /* 0x00008c1801007387 */ /* 0x0001e80000100800 */
[----:B0-----:R-:W2:Y:S04]  /*48c0*/  LDL.LU R24, [R1+0x804] ;  /* 0x0008040001187983 */ /* 0x001ea80000300800 */
[----:B------:R0:W-:Y:S04]  /*48d0*/  STL [R1+0x88], R23 ;  /* 0x0000881701007387 */ /* 0x0001e80000100800 */
[----:B0-----:R-:W3:Y:S04]  /*48e0*/  LDL.LU R23, [R1+0x800] ;  /* 0x0008000001177983 */ /* 0x001ee80000300800 */
        /* <DEDUP_REMOVED lines=39> */
[----:B0-----:R-:W3:Y:S01]  /*4b60*/  LDL.LU R4, [R1+0x7b0] ;  /* 0x0007b00001047983 */ /* 0x001ee20000300800 */
[----:B------:R-:W-:-:S02]  /*4b70*/  SEL R29, R26, R29, !P3 ;  /* 0x0000001d1a1d7207 */ /* 0x000fc40005800000 */
[----:B------:R-:W-:-:S03]  /*4b80*/  SEL R27, R26, R27, !P3 ;  /* 0x0000001b1a1b7207 */ /* 0x000fc60005800000 */
[----:B------:R0:W-:Y:S01]  /*4b90*/  STL [R1+0x8], R29 ;  /* 0x0000081d01007387 */ /* 0x0001e20000100800 */
[C---:B--2---:R-:W-:Y:S02]  /*4ba0*/  SEL R24, R26.reuse, R24, !P3 ;  /* 0x000000181a187207 */ /* 0x044fe40005800000 */
[C---:B------:R-:W-:Y:S02]  /*4bb0*/  SEL R25, R26.reuse, R25, !P3 ;  /* 0x000000191a197207 */ /* 0x040fe40005800000 */
[C---:B----4-:R-:W-:Y:S02]  /*4bc0*/  SEL R3, R26.reuse, R3, !P3 ;  /* 0x000000031a037207 */ /* 0x050fe40005800000 */
[C---:B---3--:R-:W-:Y:S02]  /*4bd0*/  SEL R23, R26.reuse, R23, !P3 ;  /* 0x000000171a177207 */ /* 0x048fe40005800000 */
        /* <DEDUP_REMOVED lines=17> */
[----:B0-----:R-:W-:-:S05]  /*4cf0*/  SEL R29, R26, R4, !P3 ;  /* 0x000000041a1d7207 */ /* 0x001fca0005800000 */
[----:B------:R-:W-:Y:S04]  /*4d00*/  STL [R1+0x73c], R29 ;  /* 0x00073c1d01007387 */ /* 0x000fe80000100800 */
[----:B------:R0:W-:Y:S02]  /*4d10*/  STL [R1+0x4], R27 ;  /* 0x0000041b01007387 */ /* 0x0001e40000100800 */
[----:B0-----:R-:W-:-:S05]  /*4d20*/  SEL R27, R26, R5, !P3 ;  /* 0x000000051a1b7207 */ /* 0x001fca0005800000 */
[----:B------:R0:W-:Y:S04]  /*4d30*/  STL [R1+0x740], R27 ;  /* 0x0007401b01007387 */ /* 0x0001e80000100800 */
[----:B0-----:R-:W2:Y:S04]  /*4d40*/  LDL R27, [R1+0x6ac] ;  /* 0x0006ac00011b7983 */ /* 0x001ea80000100800 */
[----:B------:R-:W-:Y:S04]  /*4d50*/  STL [R1+0x744], R6 ;  /* 0x0007440601007387 */ /* 0x000fe80000100800 */
[----:B------:R-:W-:Y:S04]  /*4d60*/  STL [R1+0x748], R7 ;  /* 0x0007480701007387 */ /* 0x000fe80000100800 */
[----:B------:R-:W-:Y:S04]  /*4d70*/  STL [R1+0x74c], R8 ;  /* 0x00074c0801007387 */ /* 0x000fe80000100800 */
[----:B------:R-:W-:Y:S04]  /*4d80*/  STL [R1+0x750], R9 ;  /* 0x0007500901007387 */ /* 0x000fe80000100800 */
[----:B------:R-:W-:Y:S04]  /*4d90*/  STL [R1+0x754], R10 ;  /* 0x0007540a01007387 */ /* 0x000fe80000100800 */
[----:B------:R0:W-:Y:S04]  /*4da0*/  STL [R1+0x758], R11 ;  /* 0x0007580b01007387 */ /* 0x0001e80000100800 */
[----:B------:R-:W-:Y:S04]  /*4db0*/  STL [R1+0x75c], R12 ;  /* 0x00075c0c01007387 */ /* 0x000fe80000100800 */
[----:B------:R1:W-:Y:S04]  /*4dc0*/  STL [R1+0x760], R13 ;  /* 0x0007600d01007387 */ /* 0x0003e80000100800 */
[----:B------:R-:W-:Y:S04]  /*4dd0*/  STL [R1+0x764], R14 ;  /* 0x0007640e01007387 */ /* 0x000fe80000100800 */
[----:B------:R-:W-:Y:S04]  /*4de0*/  STL [R1+0x768], R15 ;  /* 0x0007680f01007387 */ /* 0x000fe80000100800 */
[----:B------:R-:W-:Y:S04]  /*4df0*/  STL [R1+0x76c], R16 ;  /* 0x00076c1001007387 */ /* 0x000fe80000100800 */
[----:B------:R-:W-:Y:S01]  /*4e00*/  STL [R1+0x770], R17 ;  /* 0x0007701101007387 */ /* 0x000fe20000100800 */
[----:B------:R-:W-:-:S03]  /*4e10*/  SEL R5, R26, R0, !P3 ;  /* 0x000000001a057207 */ /* 0x000fc60005800000 */
[----:B------:R-:W-:Y:S01]  /*4e20*/  STL [R1+0x774], R18 ;  /* 0x0007741201007387 */ /* 0x000fe20000100800 */
[----:B------:R-:W-:-:S03]  /*4e30*/  SEL R4, R26, R2, !P3 ;  /* 0x000000021a047207 */ /* 0x000fc60005800000 */
[----:B------:R-:W-:Y:S04]  /*4e40*/  STL [R1+0x778], R19 ;  /* 0x0007781301007387 */ /* 0x000fe80000100800 */
[----:B------:R-:W-:Y:S04]  /*4e50*/  STL [R1+0x77c], R20 ;  /* 0x00077c1401007387 */ /* 0x000fe80000100800 */
[----:B------:R-:W-:Y:S01]  /*4e60*/  STL [R1+0x780], R21 ;  /* 0x0007801501007387 */ /* 0x000fe20000100800 */
[----:B------:R-:W-:-:S03]  /*4e70*/  IMAD.MOV.U32 R0, RZ, RZ, c[0x0][0x180] ;  /* 0x00006000ff007624 */ /* 0x000fc600078e00ff */
[----:B------:R-:W-:Y:S04]  /*4e80*/  STL [R1+0x784], R22 ;  /* 0x0007841601007387 */ /* 0x000fe80000100800 */
[----:B------:R-:W-:Y:S04]  /*4e90*/  STL [R1+0x788], R23 ;  /* 0x0007881701007387 */ /* 0x000fe80000100800 */
[----:B------:R-:W-:Y:S04]  /*4ea0*/  STL [R1+0x78c], R24 ;  /* 0x00078c1801007387 */ /* 0x000fe80000100800 */
[----:B------:R-:W-:Y:S04]  /*4eb0*/  STL [R1+0x790], R25 ;  /* 0x0007901901007387 */ /* 0x000fe80000100800 */
[----:B------:R-:W-:Y:S04]  /*4ec0*/  STL [R1+0x794], R5 ;  /* 0x0007940501007387 */ /* 0x000fe80000100800 */
[----:B------:R-:W-:Y:S04]  /*4ed0*/  STL [R1+0x798], R4 ;  /* 0x0007980401007387 */ /* 0x000fe80000100800 */
[----:B------:R3:W-:Y:S04]  /*4ee0*/  STL [R1+0x79c], R3 ;  /* 0x00079c0301007387 */ /* 0x0007e80000100800 */
[----:B------:R-:W-:Y:S04]  /*4ef0*/  STL [R1+0x370], RZ ;  /* 0x000370ff01007387 */ /* 0x000fe80000100800 */
[----:B------:R2:W-:Y:S04]  /*4f00*/  STL [R1+0x50], R0 ;  /* 0x0000500001007387 */ /* 0x0005e80000100800 */
[----:B------:R-:W-:Y:S04]  /*4f10*/  STL [R1+0x374], RZ ;  /* 0x000374ff01007387 */ /* 0x000fe80000100800 */
        /* <DEDUP_REMOVED lines=236> */
[----:B0-----:R-:W4:Y:S04]  /*5de0*/  LDL.LU R11, [R1+0x464] ;  /* 0x00046400010b7983 */ /* 0x001f280000300800 */
[----:B------:R-:W4:Y:S04]  /*5df0*/  LDL.LU R10, [R1+0xfc] ;  /* 0x0000fc00010a7983 */ /* 0x000f280000300800 */
[----:B------:R-:W4:Y:S04]  /*5e00*/  LDL.LU R9, [R1+0xf8] ;  /* 0x0000f80001097983 */ /* 0x000f280000300800 */
[----:B------:R-:W4:Y:S04]  /*5e10*/  LDL.LU R8, [R1+0xf4] ;  /* 0x0000f40001087983 */ /* 0x000f280000300800 */
[----:B------:R-:W4:Y:S04]  /*5e20*/  LDL.LU R7, [R1+0xf0] ;  /* 0x0000f00001077983 */ /* 0x000f280000300800 */
[----:B------:R-:W4:Y:S04]  /*5e30*/  LDL.LU R6, [R1+0xbc] ;  /* 0x0000bc0001067983 */ /* 0x000f280000300800 */
[----:B------:R-:W3:Y:S01]  /*5e40*/  S2R R29, SR_TID.X ;  /* 0x00000000001d7919 */ /* 0x000ee20000002100 */
[----:B-1----:R-:W-:Y:S01]  /*5e50*/  IMAD.MOV.U32 R13, RZ, RZ, c[0x0][0x180] ;  /* 0x00006000ff0d7624 */ /* 0x002fe200078e00ff */
[----:B--2---:R-:W-:-:S02]  /*5e60*/  ISETP.GE.AND P1, PT, R27, RZ, PT ;  /* 0x000000ff1b00720c */ /* 0x004fc40003f26270 */
[----:B------:R-:W-:Y:S01]  /*5e70*/  ISETP.NE.AND P0, PT, RZ, c[0x0][0x178], PT ;  /* 0x00005e00ff007a0c */ /* 0x000fe20003f05270 */
[----:B------:R-:W-:Y:S01]  /*5e80*/  IMAD.MOV.U32 R2, RZ, RZ, R28 ;  /* 0x000000ffff027224 */ /* 0x000fe200078e001c */
[----:B------:R-:W-:Y:S01]  /*5e90*/  IADD3 R13, R13, 0x1f, RZ ;  /* 0x0000001f0d0d7810 */ /* 0x000fe20007ffe0ff */
[----:B------:R-:W2:Y:S03]  /*5ea0*/  LDL.LU R27, [R1+0xb8] ;  /* 0x0000b800011b7983 */ /* 0x000ea60000300800 */
[----:B------:R-:W-:Y:S02]  /*5eb0*/  SHF.R.S32.HI R12, RZ, 0x1f, R13 ;  /* 0x0000001fff0c7819 */ /* 0x000fe4000001140d */
[----:B---3--:R-:W-:Y:S02]  /*5ec0*/  LOP3.LUT R3, R29, 0x1f, RZ, 0xc0, !PT ;  /* 0x0000001f1d037812 */ /* 0x008fe400078ec0ff */
[----:B------:R-:W-:Y:S01]  /*5ed0*/  LEA.HI R12, R12, R13, RZ, 0x5 ;  /* 0x0000000d0c0c7211 */ /* 0x000fe200078f28ff */
[----:B------:R-:W-:Y:S01]  /*5ee0*/  @!P1 IMAD.MOV R2, RZ, RZ, -R2 ;  /* 0x000000ffff029224 */ /* 0x000fe200078e0a02 */
[----:B------:R-:W3:Y:S01]  /*5ef0*/  LDL.LU R29, [R1+0xac] ;  /* 0x0000ac00011d7983 */ /* 0x000ee20000300800 */
[----:B------:R-:W-:-:S05]  /*5f00*/  IMAD R3, R3, c[0x0][0x18c], RZ ;  /* 0x0000630003037a24 */ /* 0x000fca00078e02ff */
[----:B------:R-:W-:Y:S01]  /*5f10*/  SHF.R.S32.HI R26, RZ, 0x1f, R3 ;  /* 0x0000001fff1a7819 */ /* 0x000fe20000011403 */
[C---:B------:R-:W-:Y:S01]  /*5f20*/  IMAD.SHL.U32 R28, R3.reuse, 0x2, RZ ;  /* 0x00000002031c7824 */ /* 0x040fe200078e00ff */
[----:B------:R-:W-:Y:S02]  /*5f30*/  SHF.R.S32.HI R4, RZ, 0x5, R12 ;  /* 0x00000005ff047819 */ /* 0x000fe4000001140c */
[----:B------:R-:W-:Y:S02]  /*5f40*/  SHF.L.U64.HI R0, R3, 0x1, R26 ;  /* 0x0000000103007819 */ /* 0x000fe4000001021a */
[----:B------:R-:W-:-:S03]  /*5f50*/  @!P0 LOP3.LUT R2, RZ, c[0x0][0x178], RZ, 0x33, !PT ;  /* 0x00005e00ff028a12 */ /* 0x000fc600078e33ff */
[----:B------:R0:W-:Y:S04]  /*5f60*/  STL [R1+0x6dc], R0 ;  /* 0x0006dc0001007387 */ /* 0x0001e80000100800 */
[----:B------:R-:W-:Y:S04]  /*5f70*/  STL [R1+0x4a4], R4 ;  /* 0x0004a40401007387 */ /* 0x000fe80000100800 */
[----:B------:R-:W-:Y:S04]  /*5f80*/  STL [R1+0x6e0], R28 ;  /* 0x0006e01c01007387 */ /* 0x000fe80000100800 */
[----:B------:R1:W-:Y:S01]  /*5f90*/  STL [R1+0x7a0], R2 ;  /* 0x0007a00201007387 */ /* 0x0003e20000100800 */
[----:B----4-:R-:W-:-:S02]  /*5fa0*/  IMAD R26, R11, c[0x0][0x190], RZ ;  /* 0x000064000b1a7a24 */ /* 0x010fc400078e02ff */
[----:B0-----:R-:W-:-:S03]  /*5fb0*/  IMAD R0, R10, c[0x0][0x190], RZ ;  /* 0x000064000a007a24 */ /* 0x001fc600078e02ff */
[----:B------:R-:W-:Y:S01]  /*5fc0*/  STL [R1+0x7a4], R26 ;  /* 0x0007a41a01007387 */ /* 0x000fe20000100800 */
[----:B------:R-:W-:-:S03]  /*5fd0*/  IMAD R3, R9, c[0x0][0x190], RZ ;  /* 0x0000640009037a24 */ /* 0x000fc600078e02ff */
[----:B------:R0:W-:Y:S01]  /*5fe0*/  STL [R1+0x48], R0 ;  /* 0x0000480001007387 */ /* 0x0001e20000100800 */
[----:B-1----:R-:W-:-:S03]  /*5ff0*/  IMAD R2, R8, c[0x0][0x190], RZ ;  /* 0x0000640008027a24 */ /* 0x002fc600078e02ff */
[----:B------:R1:W-:Y:S01]  /*6000*/  STL [R1+0x4c], R3 ;  /* 0x00004c0301007387 */ /* 0x0003e20000100800 */
[----:B0-----:R-:W-:-:S03]  /*6010*/  IMAD R0, R7, c[0x0][0x190], RZ ;  /* 0x0000640007007a24 */ /* 0x001fc600078e02ff */
[----:B------:R2:W-:Y:S01]  /*6020*/  STL [R1+0xf4], R2 ;  /* 0x0000f40201007387 */ /* 0x0005e20000100800 */
[----:B-1----:R-:W-:-:S03]  /*6030*/  IMAD R3, R6, c[0x0][0x190], RZ ;  /* 0x0000640006037a24 */ /* 0x002fc600078e02ff */
[----:B------:R3:W-:Y:S04]  /*6040*/  STL [R1+0xf0], R0 ;  /* 0x0000f00001007387 */ /* 0x0007e80000100800 */
[----:B------:R-:W-:Y:S04]  /*6050*/  STL [R1+0xbc], R3 ;  /* 0x0000bc0301007387 */ /* 0x000fe80000100800 */
[----:B------:R-:W4:Y:S01]  /*6060*/  LDL.LU R26, [R1+0xa0] ;  /* 0x0000a000011a7983 */ /* 0x000f220000300800 */
[----:B--2---:R-:W-:-:S05]  /*6070*/  IMAD R2, R27, c[0x0][0x190], RZ ;  /* 0x000064001b027a24 */ /* 0x004fca00078e02ff */
[----:B------:R-:W-:Y:S01]  /*6080*/  STL [R1+0xb8], R2 ;  /* 0x0000b80201007387 */ /* 0x000fe20000100800 */
[----:B---3--:R-:W-:-:S03]  /*6090*/  IMAD R0, R29, c[0x0][0x190], RZ ;  /* 0x000064001d007a24 */ /* 0x008fc600078e02ff */
[----:B----4-:R0:W-:Y:S04]  /*60a0*/  STL [R1+0x7a8], R26 ;  /* 0x0007a81a01007387 */ /* 0x0101e80000100800 */
[----:B------:R-:W-:Y:S04]  /*60b0*/  STL [R1+0xac], R0 ;  /* 0x0000ac0001007387 */ /* 0x000fe80000100800 */
        /* <DEDUP_REMOVED lines=30> */
[----:B------:R-:W3:Y:S01]  /*62a0*/  LDL.LU R0, [R1+0x4] ;  /* 0x0000040001007983 */ /* 0x000ee20000300800 */
[----:B--2---:R-:W-:-:S05]  /*62b0*/  IMAD R26, R26, c[0x0][0x190], RZ ;  /* 0x000064001a1a7a24 */ /* 0x004fca00078e02ff */
[----:B------:R0:W-:Y:S04]  /*62c0*/  STL [R1+0xa8], R26 ;  /* 0x0000a81a01007387 */ /* 0x0001e80000100800 */
[----:B0-----:R-:W2:Y:S02]  /*62d0*/  LDL.LU R26, [R1+0x7ac] ;  /* 0x0007ac00011a7983 */ /* 0x001ea40000300800 */
[----:B--2---:R-:W-:-:S05]  /*62e0*/  IMAD R26, R26, c[0x0][0x190], RZ ;  /* 0x000064001a1a7a24 */ /* 0x004fca00078e02ff */
[----:B------:R0:W-:Y:S04]  /*62f0*/  STL [R1+0xa4], R26 ;  /* 0x0000a41a01007387 */ /* 0x0001e80000100800 */
[----:B0-----:R-:W2:Y:S01]  /*6300*/  LDL.LU R26, [R1+0x7a8] ;  /* 0x0007a800011a7983 */ /* 0x001ea20000300800 */
[----:B---3--:R-:W-:Y:S02]  /*6310*/  IMAD R2, R2, c[0x0][0x190], RZ ;  /* 0x0000640002027a24 */ /* 0x008fe400078e02ff */
[----:B----4-:R-:W-:Y:S02]  /*6320*/  IMAD R3, R3, c[0x0][0x190], RZ ;  /* 0x0000640003037a24 */ /* 0x010fe400078e02ff */
[----:B------:R-:W-:Y:S02]  /*6330*/  IMAD R4, R4, c[0x0][0x190], RZ ;  /* 0x0000640004047a24 */ /* 0x000fe400078e02ff */
[----:B------:R-:W-:-:S02]  /*6340*/  IMAD R5, R5, c[0x0][0x190], RZ ;  /* 0x0000640005057a24 */ /* 0x000fc400078e02ff */
[----:B------:R-:W-:Y:S02]  /*6350*/  IMAD R25, R25, c[0x0][0x190], RZ ;  /* 0x0000640019197a24 */ /* 0x000fe400078e02ff */
[----:B------:R-:W-:Y:S02]  /*6360*/  IMAD R24, R24, c[0x0][0x190], RZ ;  /* 0x0000640018187a24 */ /* 0x000fe400078e02ff */
[----:B------:R-:W-:Y:S02]  /*6370*/  IMAD R23, R23, c[0x0][0x190], RZ ;  /* 0x0000640017177a24 */ /* 0x000fe400078e02ff */
[----:B------:R-:W-:Y:S02]  /*6380*/  IMAD R22, R22, c[0x0][0x190], RZ ;  /* 0x0000640016167a24 */ /* 0x000fe400078e02ff */
        /* <DEDUP_REMOVED lines=18> */
[----:B--2---:R-:W-:-:S05]  /*64b0*/  IMAD R26, R26, c[0x0][0x190], RZ ;  /* 0x000064001a1a7a24 */ /* 0x004fca00078e02ff */
        /* <DEDUP_REMOVED lines=31> */
[----:B0-----:R-:W3:Y:S04]  /*66b0*/  LDL.LU R15, [R1+0x768] ;  /* 0x00076800010f7983 */ /* 0x001ee80000300800 */
[----:B------:R0:W-:Y:S04]  /*66c0*/  STL [R1+0x34], R14 ;  /* 0x0000340e01007387 */ /* 0x0001e80000100800 */
[----:B0-----:R-:W4:Y:S04]  /*66d0*/  LDL.LU R14, [R1+0x764] ;  /* 0x00076400010e7983 */ /* 0x001f280000300800 */
        /* <DEDUP_REMOVED lines=19> */
[----:B0-----:R-:W4:Y:S01]  /*6810*/  LDL.LU R29, [R1+0x73c] ;  /* 0x00073c00011d7983 */ /* 0x001f220000300800 */
[----:B------:R-:W-:-:S05]  /*6820*/  IMAD R28, R28, c[0x0][0x190], RZ ;  /* 0x000064001c1c7a24 */ /* 0x000fca00078e02ff */
[----:B------:R0:W-:Y:S02]  /*6830*/  STL [R1+0x8], R28 ;  /* 0x0000081c01007387 */ /* 0x0001e40000100800 */
[----:B0-----:R-:W-:-:S05]  /*6840*/  IMAD R28, R0, c[0x0][0x190], RZ ;  /* 0x00006400001c7a24 */ /* 0x001fca00078e02ff */
[----:B------:R0:W-:Y:S04]  /*6850*/  STL [R1+0x6fc], R28 ;  /* 0x0006fc1c01007387 */ /* 0x0001e80000100800 */
[----:B0-----:R-:W4:Y:S01]  /*6860*/  LDL.LU R28, [R1+0x9c] ;  /* 0x00009c00011c7983 */ /* 0x001f220000300800 */
[----:B--2---:R-:W-:Y:S02]  /*6870*/  IMAD R16, R16, c[0x0][0x190], RZ ;  /* 0x0000640010107a24 */ /* 0x004fe400078e02ff */
[----:B---3--:R-:W-:Y:S02]  /*6880*/  IMAD R15, R15, c[0x0][0x190], RZ ;  /* 0x000064000f0f7a24 */ /* 0x008fe400078e02ff */
[----:B----4-:R-:W-:Y:S02]  /*6890*/  IMAD R14, R14, c[0x0][0x190], RZ ;  /* 0x000064000e0e7a24 */ /* 0x010fe400078e02ff */
        /* <DEDUP_REMOVED lines=9> */
[----:B------:R-:W-:-:S05]  /*6930*/  IMAD R0, R29, c[0x0][0x190], RZ ;  /* 0x000064001d007a24 */ /* 0x000fca00078e02ff */
        /* <DEDUP_REMOVED lines=25> */
[----:B0-----:R-:W4:Y:S01]  /*6ad0*/  LDL.LU R16, [R1+0x48] ;  /* 0x0000480001107983 */ /* 0x001f220000300800 */
[----:B------:R-:W-:-:S02]  /*6ae0*/  IMAD R17, R17, c[0x0][0x190], RZ ;  /* 0x0000640011117a24 */ /* 0x000fc400078e02ff */
[----:B------:R-:W-:Y:S02]  /*6af0*/  IMAD R18, R18, c[0x0][0x190], RZ ;  /* 0x0000640012127a24 */ /* 0x000fe400078e02ff */
[----:B------:R-:W-:Y:S02]  /*6b00*/  IMAD R19, R19, c[0x0][0x190], RZ ;  /* 0x0000640013137a24 */ /* 0x000fe400078e02ff */
[----:B------:R-:W-:Y:S01]  /*6b10*/  IMAD R20, R20, c[0x0][0x190], RZ ;  /* 0x0000640014147a24 */ /* 0x000fe200078e02ff */
[----:B------:R-:W-:Y:S01]  /*6b20*/  STL [R1+0x71c], R17 ;  /* 0x00071c1101007387 */ /* 0x000fe20000100800 */
[----:B------:R-:W-:Y:S02]  /*6b30*/  IMAD R29, R21, c[0x0][0x190], RZ ;  /* 0x00006400151d7a24 */ /* 0x000fe400078e02ff */
[----:B------:R-:W-:Y:S01]  /*6b40*/  IMAD R22, R22, c[0x0][0x190], RZ ;  /* 0x0000640016167a24 */ /* 0x000fe200078e02ff */
[----:B------:R-:W-:Y:S01]  /*6b50*/  STL [R1+0x720], R18 ;  /* 0x0007201201007387 */ /* 0x000fe20000100800 */
[----:B------:R-:W-:-:S02]  /*6b60*/  IMAD R23, R23, c[0x0][0x190], RZ ;  /* 0x0000640017177a24 */ /* 0x000fc400078e02ff */
[----:B------:R-:W-:Y:S01]  /*6b70*/  IMAD R24, R24, c[0x0][0x190], RZ ;  /* 0x0000640018187a24 */ /* 0x000fe200078e02ff */
[----:B------:R0:W-:Y:S04]  /*6b80*/  STL [R1+0x724], R19 ;  /* 0x0007241301007387 */ /* 0x0001e80000100800 */
[----:B------:R-:W-:Y:S04]  /*6b90*/  STL [R1+0x728], R20 ;  /* 0x0007281401007387 */ /* 0x000fe80000100800 */
[----:B------:R-:W-:Y:S01]  /*6ba0*/  STL [R1+0x72c], R29 ;  /* 0x00072c1d01007387 */ /* 0x000fe20000100800 */
[----:B0-----:R-:W-:-:S03]  /*6bb0*/  LEA R19, P0, R26, c[0x0][0x168], 0x1 ;  /* 0x00005a001a137a11 */ /* 0x001fc600078008ff */
[----:B------:R-:W-:Y:S04]  /*6bc0*/  STL [R1+0x730], R22 ;  /* 0x0007301601007387 */ /* 0x000fe80000100800 */
[----:B------:R-:W-:Y:S04]  /*6bd0*/  STL [R1+0x734], R23 ;  /* 0x0007341701007387 */ /* 0x000fe80000100800 */
[----:B------:R0:W-:Y:S04]  /*6be0*/  STL [R1+0x738], R24 ;  /* 0x0007381801007387 */ /* 0x0001e80000100800 */
[----:B------:R2:W-:Y:S04]  /*6bf0*/  STL [R1+0x5a4], R19 ;  /* 0x0005a41301007387 */ /* 0x0005e80000100800 */
[----:B0-----:R-:W4:Y:S01]  /*6c00*/  LDL.LU R24, [R1+0x8c] ;  /* 0x00008c0001187983 */ /* 0x001f220000300800 */
[----:B------:R-:W-:-:S02]  /*6c10*/  IMAD R2, R2, c[0x0][0x184], RZ ;  /* 0x0000610002027a24 */ /* 0x000fc400078e02ff */
[----:B------:R-:W-:Y:S02]  /*6c20*/  IMAD R21, R5, c[0x0][0x190], RZ ;  /* 0x0000640005157a24 */ /* 0x000fe400078e02ff */
[----:B------:R-:W-:Y:S01]  /*6c30*/  IMAD R5, R4, c[0x0][0x190], RZ ;  /* 0x0000640004057a24 */ /* 0x000fe200078e02ff */
[----:B------:R-:W-:-:S04]  /*6c40*/  LEA R4, P6, R2, c[0x0][0x160], 0x1 ;  /* 0x0000580002047a11 */ /* 0x000fc800078c08ff */
[----:B------:R-:W-:Y:S02]  /*6c50*/  LEA.HI.X.SX32 R2, R2, c[0x0][0x164], 0x1, P6 ;  /* 0x0000590002027a11 */ /* 0x000fe400030f0eff */
[----:B--2---:R-:W-:Y:S02]  /*6c60*/  LEA R19, P3, R14, c[0x0][0x168], 0x1 ;  /* 0x00005a000e137a11 */ /* 0x004fe400078608ff */
[----:B---3--:R-:W-:Y:S02]  /*6c70*/  LEA R17, P2, R15, c[0x0][0x168], 0x1 ;  /* 0x00005a000f117a11 */ /* 0x008fe400078408ff */
[----:B----4-:R-:W-:-:S05]  /*6c80*/  LEA R18, P1, R16, c[0x0][0x168], 0x1 ;  /* 0x00005a0010127a11 */ /* 0x010fca00078208ff */
[----:B------:R0:W-:Y:S04]  /*6c90*/  STL [R1+0x654], R18 ;  /* 0x0006541201007387 */ /* 0x0001e80000100800 */
[----:B------:R1:W-:Y:S04]  /*6ca0*/  STL [R1+0x4fc], R17 ;  /* 0x0004fc1101007387 */ /* 0x0003e80000100800 */
[----:B------:R-:W-:Y:S04]  /*6cb0*/  STL [R1+0x5ac], R19 ;  /* 0x0005ac1301007387 */ /* 0x000fe80000100800 */
[----:B------:R-:W2:Y:S01]  /*6cc0*/  LDL.LU R23, [R1+0x88] ;  /* 0x0000880001177983 */ /* 0x000ea20000300800 */
[----:B0-----:R-:W-:-:S02]  /*6cd0*/  LEA R18, P4, R13, c[0x0][0x168], 0x1 ;  /* 0x00005a000d127a11 */ /* 0x001fc400078808ff */
[----:B-1----:R-:W-:-:S03]  /*6ce0*/  LEA R17, P5, R12, c[0x0][0x168], 0x1 ;  /* 0x00005a000c117a11 */ /* 0x002fc600078a08ff */
[----:B------:R0:W-:Y:S04]  /*6cf0*/  STL [R1+0x658], R18 ;  /* 0x0006581201007387 */ /* 0x0001e80000100800 */
[----:B------:R1:W-:Y:S04]  /*6d00*/  STL [R1+0x504], R17 ;  /* 0x0005041101007387 */ /* 0x0003e80000100800 */
[----:B------:R-:W3:Y:S01]  /*6d10*/  LDL.LU R22, [R1+0x84] ;  /* 0x0000840001167983 */ /* 0x000ee20000300800 */
[----:B0-----:R-:W-:Y:S02]  /*6d20*/  LEA R18, P6, R11, c[0x0][0x168], 0x1 ;  /* 0x00005a000b127a11 */ /* 0x001fe400078c08ff */
[----:B-1----:R-:W-:-:S03]  /*6d30*/  LEA.HI.X.SX32 R17, R26, c[0x0][0x16c], 0x1, P0 ;  /* 0x00005b001a117a11 */ /* 0x002fc600000f0eff */
[----:B------:R0:W-:Y:S04]  /*6d40*/  STL [R1+0x5b4], R18 ;  /* 0x0005b41201007387 */ /* 0x0001e80000100800 */
[----:B------:R1:W-:Y:S01]  /*6d50*/  STL [R1+0x4f8], R17 ;  /* 0x0004f81101007387 */ /* 0x0003e20000100800 */
[----:B0-----:R-:W-:-:S05]  /*6d60*/  LEA R18, P0, R10, c[0x0][0x168], 0x1 ;  /* 0x00005a000a127a11 */ /* 0x001fca00078008ff */
[----:B------:R-:W-:Y:S04]  /*6d70*/  STL [R1+0x65c], R18 ;  /* 0x00065c1201007387 */ /* 0x000fe80000100800 */
[----:B------:R-:W4:Y:S01]  /*6d80*/  LDL.LU R29, [R1+0x80] ;  /* 0x00008000011d7983 */ /* 0x000f220000300800 */
[----:B------:R-:W-:Y:S02]  /*6d90*/  LEA.HI.X.SX32 R16, R16, c[0x0][0x16c], 0x1, P1 ;  /* 0x00005b0010107a11 */ /* 0x000fe400008f0eff */
[----:B-1----:R-:W-:-:S03]  /*6da0*/  LEA R17, P1, R9, c[0x0][0x168], 0x1 ;  /* 0x00005a0009117a11 */ /* 0x002fc600078208ff */
[----:B------:R0:W-:Y:S04]  /*6db0*/  STL [R1+0x5a8], R16 ;  /* 0x0005a81001007387 */ /* 0x0001e80000100800 */
[----:B------:R-:W-:Y:S01]  /*6dc0*/  STL [R1+0x50c], R17 ;  /* 0x00050c1101007387 */ /* 0x000fe20000100800 */
[----:B0-----:R-:W-:-:S05]  /*6dd0*/  LEA.HI.X.SX32 R16, R15, c[0x0][0x16c], 0x1, P2 ;  /* 0x00005b000f107a11 */ /* 0x001fca00010f0eff */
[----:B------:R-:W-:Y:S04]  /*6de0*/  STL [R1+0x4a8], R16 ;  /* 0x0004a81001007387 */ /* 0x000fe80000100800 */
[----:B------:R-:W4:Y:S01]  /*6df0*/  LDL.LU R20, [R1+0x5c] ;  /* 0x00005c0001147983 */ /* 0x000f220000300800 */
[----:B------:R-:W-:Y:S02]  /*6e00*/  LEA R15, P2, R7, c[0x0][0x168], 0x1 ;  /* 0x00005a00070f7a11 */ /* 0x000fe400078408ff */
[----:B------:R-:W-:-:S03]  /*6e10*/  LEA.HI.X.SX32 R14, R14, c[0x0][0x16c], 0x1, P3 ;  /* 0x00005b000e0e7a11 */ /* 0x000fc600018f0eff */
        /* <DEDUP_REMOVED lines=14> */
[----:B------:R0:W-:Y:S01]  /*6f00*/  STL [R1+0x5c4], R12 ;  /* 0x0005c40c01007387 */ /* 0x0001e20000100800 */
[----:B------:R-:W-:-:S03]  /*6f10*/  LEA.HI.X.SX32 R10, R10, c[0x0][0x16c], 0x1, P0 ;  /* 0x00005b000a0a7a11 */ /* 0x000fc600000f0eff */
[----:B------:R1:W-:Y:S01]  /*6f20*/  STL [R1+0x508], R11 ;  /* 0x0005080b01007387 */ /* 0x0003e20000100800 */
[----:B0-----:R-:W-:-:S05]  /*6f30*/  LEA R12, P6, R6, c[0x0][0x168], 0x1 ;  /* 0x00005a00060c7a11 */ /* 0x001fca00078c08ff */
[----:B------:R-:W-:Y:S01]  /*6f40*/  STL [R1+0x664], R12 ;  /* 0x0006640c01007387 */ /* 0x000fe20000100800 */
[----:B-1----:R-:W-:-:S03]  /*6f50*/  LEA R11, P0, R8, c[0x0][0x168], 0x1 ;  /* 0x00005a00080b7a11 */ /* 0x002fc600078008ff */
[----:B------:R-:W4:Y:S04]  /*6f60*/  LDL.LU R17, [R1+0x44] ;  /* 0x0000440001117983 */ /* 0x000f280000300800 */
[----:B------:R0:W-:Y:S04]  /*6f70*/  STL [R1+0x5b8], R10 ;  /* 0x0005b80a01007387 */ /* 0x0001e80000100800 */
[----:B------:R-:W-:Y:S04]  /*6f80*/  STL [R1+0x51c], R11 ;  /* 0x00051c0b01007387 */ /* 0x000fe80000100800 */
[----:B------:R-:W4:Y:S01]  /*6f90*/  LDL.LU R16, [R1+0x40] ;  /* 0x0000400001107983 */ /* 0x000f220000300800 */
[----:B0-----:R-:W-:-:S02]  /*6fa0*/  LEA.HI.X.SX32 R10, R9, c[0x0][0x16c], 0x1, P1 ;  /* 0x00005b00090a7a11 */ /* 0x001fc400008f0eff */
[----:B------:R-:W-:-:S03]  /*6fb0*/  LEA R9, P1, R24, c[0x0][0x168], 0x1 ;  /* 0x00005a0018097a11 */ /* 0x000fc600078208ff */
[----:B------:R-:W-:Y:S04]  /*6fc0*/  STL [R1+0x4b0], R10 ;  /* 0x0004b00a01007387 */ /* 0x000fe80000100800 */
[----:B------:R-:W4:Y:S01]  /*6fd0*/  LDL.LU R15, [R1+0x3c] ;  /* 0x00003c00010f7983 */ /* 0x000f220000300800 */
[----:B------:R-:W-:-:S03]  /*6fe0*/  LEA.HI.X.SX32 R7, R7, c[0x0][0x16c], 0x1, P2 ;  /* 0x00005b0007077a11 */ /* 0x000fc600010f0eff */
[----:B------:R-:W-:Y:S04]  /*6ff0*/  STL [R1+0x5cc], R9 ;  /* 0x0005cc0901007387 */ /* 0x000fe80000100800 */
[----:B------:R-:W4:Y:S04]  /*7000*/  LDL.LU R14, [R1+0x38] ;  /* 0x00003800010e7983 */ /* 0x000f280000300800 */
[----:B------:R0:W-:Y:S04]  /*7010*/  STL [R1+0x510], R7 ;  /* 0x0005100701007387 */ /* 0x0001e80000100800 */
[----:B------:R-:W4:Y:S01]  /*7020*/  LDL.LU R13, [R1+0x34] ;  /* 0x00003400010d7983 */ /* 0x000f220000300800 */
[----:B0-----:R-:W-:-:S02]  /*7030*/  LEA.HI.X.SX32 R7, R27, c[0x0][0x16c], 0x1, P3 ;  /* 0x00005b001b077a11 */ /* 0x001fc400018f0eff */
[----:B--2---:R-:W-:-:S05]  /*7040*/  LEA R9, P2, R23, c[0x0][0x168], 0x1 ;  /* 0x00005a0017097a11 */ /* 0x004fca00078408ff */
[----:B------:R3:W-:Y:S04]  /*7050*/  STL [R1+0x668], R9 ;  /* 0x0006680901007387 */ /* 0x0007e80000100800 */
[----:B------:R-:W2:Y:S04]  /*7060*/  LDL.LU R12, [R1+0x30] ;  /* 0x00003000010c7983 */ /* 0x000ea80000300800 */
[----:B------:R0:W-:Y:S01]  /*7070*/  STL [R1+0x5c0], R7 ;  /* 0x0005c00701007387 */ /* 0x0001e20000100800 */
[----:B---3--:R-:W-:-:S03]  /*7080*/  LEA R9, P3, R22, c[0x0][0x168], 0x1 ;  /* 0x00005a0016097a11 */ /* 0x008fc600078608ff */
[----:B------:R-:W3:Y:S04]  /*7090*/  LDL.LU R11, [R1+0x2c] ;  /* 0x00002c00010b7983 */ /* 0x000ee80000300800 */
[----:B------:R4:W-:Y:S01]  /*70a0*/  STL [R1+0x524], R9 ;  /* 0x0005240901007387 */ /* 0x0009e20000100800 */
[----:B0-----:R-:W-:-:S03]  /*70b0*/  LEA.HI.X.SX32 R7, R28, c[0x0][0x16c], 0x1, P4 ;  /* 0x00005b001c077a11 */ /* 0x001fc600020f0eff */
[----:B------:R-:W3:Y:S04]  /*70c0*/  LDL.LU R10, [R1+0x28] ;  /* 0x00002800010a7983 */ /* 0x000ee80000300800 */
[----:B------:R0:W-:Y:S04]  /*70d0*/  STL [R1+0x4b4], R7 ;  /* 0x0004b40701007387 */ /* 0x0001e80000100800 */
[----:B------:R-:W3:Y:S01]  /*70e0*/  LDL.LU R28, [R1+0x24] ;  /* 0x00002400011c7983 */ /* 0x000ee20000300800 */
[----:B----4-:R-:W-:Y:S02]  /*70f0*/  LEA R9, P4, R29, c[0x0][0x168], 0x1 ;  /* 0x00005a001d097a11 */ /* 0x010fe400078808ff */
[----:B0-----:R-:W-:-:S03]  /*7100*/  LEA.HI.X.SX32 R7, R0, c[0x0][0x16c], 0x1, P5 ;  /* 0x00005b0000077a11 */ /* 0x001fc600028f0eff */
[----:B------:R0:W-:Y:S04]  /*7110*/  STL [R1+0x5d4], R9 ;  /* 0x0005d40901007387 */ /* 0x0001e80000100800 */
[----:B------:R-:W4:Y:S04]  /*7120*/  LDL.LU R0, [R1+0x20] ;  /* 0x0000200001007983 */ /* 0x000f280000300800 */
[----:B------:R1:W-:Y:S04]  /*7130*/  STL [R1+0x518], R7 ;  /* 0x0005180701007387 */ /* 0x0003e80000100800 */
[----:B------:R-:W4:Y:S01]  /*7140*/  LDL.LU R27, [R1+0x1c] ;  /* 0x00001c00011b7983 */ /* 0x000f220000300800 */
[----:B0-----:R-:W-:-:S02]  /*7150*/  LEA R9, P5, R20, c[0x0][0x168], 0x1 ;  /* 0x00005a0014097a11 */ /* 0x001fc400078a08ff */
[----:B-1----:R-:W-:-:S03]  /*7160*/  LEA.HI.X.SX32 R7, R6, c[0x0][0x16c], 0x1, P6 ;  /* 0x00005b0006077a11 */ /* 0x002fc600030f0eff */
[----:B------:R0:W-:Y:S04]  /*7170*/  STL [R1+0x66c], R9 ;  /* 0x00066c0901007387 */ /* 0x0001e80000100800 */
[----:B------:R-:W4:Y:S04]  /*7180*/  LDL.LU R6, [R1+0x18] ;  /* 0x0000180001067983 */ /* 0x000f280000300800 */
[----:B------:R1:W-:Y:S01]  /*7190*/  STL [R1+0x5c8], R7 ;  /* 0x0005c80701007387 */ /* 0x0003e20000100800 */
[----:B0-----:R-:W-:-:S03]  /*71a0*/  LEA.HI.X.SX32 R9, R8, c[0x0][0x16c], 0x1, P0 ;  /* 0x00005b0008097a11 */ /* 0x001fc600000f0eff */
[----:B-1----:R-:W4:Y:S01]  /*71b0*/  LDL.LU R7, [R1+0x14] ;  /* 0x0000140001077983 */ /* 0x002f220000300800 */
[----:B------:R-:W-:-:S05]  /*71c0*/  LEA R26, P6, R19, c[0x0][0x168], 0x1 ;  /* 0x00005a00131a7a11 */ /* 0x000fca00078c08ff */
[----:B------:R-:W-:Y:S04]  /*71d0*/  STL [R1+0x52c], R26 ;  /* 0x00052c1a01007387 */ /* 0x000fe80000100800 */
[----:B------:R-:W4:Y:S04]  /*71e0*/  LDL.LU R8, [R1+0x10] ;  /* 0x0000100001087983 */ /* 0x000f280000300800 */
[----:B------:R0:W-:Y:S04]  /*71f0*/  STL [R1+0x4b8], R9 ;  /* 0x0004b80901007387 */ /* 0x0001e80000100800 */
[----:B0-----:R-:W4:Y:S01]  /*7200*/  LDL.LU R9, [R1+0xc] ;  /* 0x00000c0001097983 */ /* 0x001f220000300800 */
[----:B------:R-:W-:-:S05]  /*7210*/  LEA R26, P0, R18, c[0x0][0x168], 0x1 ;  /* 0x00005a00121a7a11 */ /* 0x000fca00078008ff */
[----:B------:R0:W-:Y:S04]  /*7220*/  STL [R1+0x5dc], R26 ;  /* 0x0005dc1a01007387 */ /* 0x0001e80000100800 */
[----:B0-----:R-:W4:Y:S01]  /*7230*/  LDL.LU R26, [R1+0x8] ;  /* 0x00000800011a7983 */ /* 0x001f220000300800 */
[----:B------:R-:W-:Y:S02]  /*7240*/  LEA.HI.X.SX32 R24, R24, c[0x0][0x16c], 0x1, P1 ;  /* 0x00005b0018187a11 */ /* 0x000fe400008f0eff */
[----:B------:R-:W-:-:S03]  /*7250*/  LEA.HI.X.SX32 R23, R23, c[0x0][0x16c], 0x1, P2 ;  /* 0x00005b0017177a11 */ /* 0x000fc600010f0eff */
[----:B------:R0:W-:Y:S02]  /*7260*/  STL [R1+0x520], R24 ;  /* 0x0005201801007387 */ /* 0x0001e40000100800 */
[----:B0-----:R-:W-:-:S05]  /*7270*/  LEA R24, P1, R17, c[0x0][0x168], 0x1 ;  /* 0x00005a0011187a11 */ /* 0x001fca00078208ff */
[----:B------:R0:W-:Y:S01]  /*7280*/  STL [R1+0x670], R24 ;  /* 0x0006701801007387 */ /* 0x0001e20000100800 */
[----:B------:R-:W-:-:S03]  /*7290*/  LEA.HI.X.SX32 R22, R22, c[0x0][0x16c], 0x1, P3 ;  /* 0x00005b0016167a11 */ /* 0x000fc600018f0eff */
[----:B0-----:R-:W4:Y:S04]  /*72a0*/  LDL.LU R24, [R1+0x738] ;  /* 0x0007380001187983 */ /* 0x001f280000300800 */
        /* <DEDUP_REMOVED lines=20> */
[----:B------:R2:W-:Y:S01]  /*73f0*/  STL [R1+0x4c0], R19 ;  /* 0x0004c01301007387 */ /* 0x0005e20000100800 */
[----:B------:R-:W-:Y:S02]  /*7400*/  LEA.HI.X.SX32 R17, R17, c[0x0][0x16c], 0x1, P1 ;  /* 0x00005b0011117a11 */ /* 0x000fe400008f0eff */
[----:B------:R-:W-:Y:S02]  /*7410*/  LEA.HI.X.SX32 R16, R16, c[0x0][0x16c], 0x1, P2 ;  /* 0x00005b0010107a11 */ /* 0x000fe400010f0eff */
[----:B--2---:R-:W-:-:S05]  /*7420*/  LEA R19, P6, R12, c[0x0][0x168], 0x1 ;  /* 0x00005a000c137a11 */ /* 0x004fca00078c08ff */
[----:B------:R0:W-:Y:S04]  /*7430*/  STL [R1+0x5ec], R19 ;  /* 0x0005ec1301007387 */ /* 0x0001e80000100800 */
[----:B0-----:R-:W2:Y:S04]  /*7440*/  LDL.LU R19, [R1+0x724] ;  /* 0x0007240001137983 */ /* 0x001ea80000300800 */
[----:B------:R3:W-:Y:S02]  /*7450*/  STL [R1+0x530], R18 ;  /* 0x0005301201007387 */ /* 0x0007e40000100800 */
[----:B---3--:R-:W-:-:S05]  /*7460*/  LEA R18, P0, R11, c[0x0][0x168], 0x1 ;  /* 0x00005a000b127a11 */ /* 0x008fca00078008ff */
[----:B------:R0:W-:Y:S04]  /*7470*/  STL [R1+0x678], R18 ;  /* 0x0006781201007387 */ /* 0x0001e80000100800 */
[----:B0-----:R-:W3:Y:S04]  /*7480*/  LDL.LU R18, [R1+0x720] ;  /* 0x0007200001127983 */ /* 0x001ee80000300800 */
[----:B------:R0:W-:Y:S02]  /*7490*/  STL [R1+0x5e0], R17 ;  /* 0x0005e01101007387 */ /* 0x0001e40000100800 */
[----:B0-----:R-:W-:-:S05]  /*74a0*/  LEA R17, P1, R10, c[0x0][0x168], 0x1 ;  /* 0x00005a000a117a11 */ /* 0x001fca00078208ff */
[----:B------:R0:W-:Y:S01]  /*74b0*/  STL [R1+0x544], R17 ;  /* 0x0005441101007387 */ /* 0x0001e20000100800 */
[----:B------:R-:W-:-:S03]  /*74c0*/  LEA.HI.X.SX32 R15, R15, c[0x0][0x16c], 0x1, P3 ;  /* 0x00005b000f0f7a11 */ /* 0x000fc600018f0eff */
[----:B0-----:R-:W2:Y:S04]  /*74d0*/  LDL.LU R17, [R1+0x71c] ;  /* 0x00071c0001117983 */ /* 0x001ea80000300800 */
[----:B------:R0:W-:Y:S02]  /*74e0*/  STL [R1+0x4c4], R16 ;  /* 0x0004c41001007387 */ /* 0x0001e40000100800 */
[----:B0-----:R-:W-:-:S05]  /*74f0*/  LEA R16, P2, R28, c[0x0][0x168], 0x1 ;  /* 0x00005a001c107a11 */ /* 0x001fca00078408ff */
[----:B------:R0:W-:Y:S01]  /*7500*/  STL [R1+0x5f4], R16 ;  /* 0x0005f41001007387 */ /* 0x0001e20000100800 */
[----:B------:R-:W-:-:S03]  /*7510*/  LEA.HI.X.SX32 R14, R14, c[0x0][0x16c], 0x1, P4 ;  /* 0x00005b000e0e7a11 */ /* 0x000fc600020f0eff */
[----:B0-----:R-:W2:Y:S04]  /*7520*/  LDL.LU R16, [R1+0x718] ;  /* 0x0007180001107983 */ /* 0x001ea80000300800 */
[----:B------:R4:W-:Y:S02]  /*7530*/  STL [R1+0x538], R15 ;  /* 0x0005380f01007387 */ /* 0x0009e40000100800 */
[----:B----4-:R-:W-:-:S05]  /*7540*/  LEA R15, P3, R0, c[0x0][0x168], 0x1 ;  /* 0x00005a00000f7a11 */ /* 0x010fca00078608ff */
[----:B------:R0:W-:Y:S01]  /*7550*/  STL [R1+0x67c], R15 ;  /* 0x00067c0f01007387 */ /* 0x0001e20000100800 */
[----:B------:R-:W-:-:S03]  /*7560*/  LEA.HI.X.SX32 R13, R13, c[0x0][0x16c], 0x1, P5 ;  /* 0x00005b000d0d7a11 */ /* 0x000fc600028f0eff */
[----:B0-----:R-:W4:Y:S04]  /*7570*/  LDL.LU R15, [R1+0x714] ;  /* 0x00071400010f7983 */ /* 0x001f280000300800 */
        /* <DEDUP_REMOVED lines=22> */
[----:B------:R0:W-:Y:S04]  /*76e0*/  STL [R1+0x604], R10 ;  /* 0x0006040a01007387 */ /* 0x0001e80000100800 */
[----:B0-----:R-:W2:Y:S04]  /*76f0*/  LDL.LU R10, [R1+0x700] ;  /* 0x00070000010a7983 */ /* 0x001ea80000300800 */
[----:B------:R0:W-:Y:S02]  /*7700*/  STL [R1+0x548], R28 ;  /* 0x0005481c01007387 */ /* 0x0001e40000100800 */
[----:B0-----:R-:W-:-:S05]  /*7710*/  LEA R28, P2, R26, c[0x0][0x168], 0x1 ;  /* 0x00005a001a1c7a11 */ /* 0x001fca00078408ff */
[----:B------:R0:W-:Y:S04]  /*7720*/  STL [R1+0x684], R28 ;  /* 0x0006841c01007387 */ /* 0x0001e80000100800 */
[----:B0-----:R-:W2:Y:S01]  /*7730*/  LDL.LU R28, [R1+0x6fc] ;  /* 0x0006fc00011c7983 */ /* 0x001ea20000300800 */
[----:B------:R-:W-:-:S05]  /*7740*/  LEA.HI.X.SX32 R0, R0, c[0x0][0x16c], 0x1, P3 ;  /* 0x00005b0000007a11 */ /* 0x000fca00018f0eff */
[----:B------:R2:W-:Y:S02]  /*7750*/  STL [R1+0x5f8], R0 ;  /* 0x0005f80001007387 */ /* 0x0005e40000100800 */
[----:B--2---:R-:W-:-:S05]  /*7760*/  LEA R0, P3, R28, c[0x0][0x168], 0x1 ;  /* 0x00005a001c007a11 */ /* 0x004fca00078608ff */
        /* <DEDUP_REMOVED lines=28> */
[----:B------:R2:W-:Y:S01]  /*7930*/  STL [R1+0x608], R26 ;  /* 0x0006081a01007387 */ /* 0x0005e20000100800 */
[----:B------:R-:W-:Y:S02]  /*7940*/  LEA.HI.X.SX32 R6, R6, c[0x0][0x16c], 0x1, P6 ;  /* 0x00005b0006067a11 */ /* 0x000fe400030f0eff */
[----:B------:R-:W-:Y:S02]  /*7950*/  LEA.HI.X.SX32 R7, R7, c[0x0][0x16c], 0x1, P0 ;  /* 0x00005b0007077a11 */ /* 0x000fe400000f0eff */
[----:B------:R-:W-:Y:S01]  /*7960*/  LEA.HI.X.SX32 R8, R8, c[0x0][0x16c], 0x1, P1 ;  /* 0x00005b0008087a11 */ /* 0x000fe200008f0eff */
[----:B------:R-:W-:Y:S01]  /*7970*/  IMAD R25, R25, c[0x0][0x190], RZ ;  /* 0x0000640019197a24 */ /* 0x000fe200078e02ff */
[----:B--2---:R-:W-:-:S05]  /*7980*/  LEA R26, P2, R9, c[0x0][0x168], 0x1 ;  /* 0x00005a00091a7a11 */ /* 0x004fca00078408ff */
[----:B------:R0:W-:Y:S02]  /*7990*/  STL [R1+0x56c], R26 ;  /* 0x00056c1a01007387 */ /* 0x0001e40000100800 */
[----:B0-----:R-:W-:Y:S02]  /*79a0*/  LEA.HI.X.SX32 R26, R28, c[0x0][0x16c], 0x1, P3 ;  /* 0x00005b001c1a7a11 */ /* 0x001fe400018f0eff */
[----:B------:R0:W5:Y:S04]  /*79b0*/  LDL.LU R28, [R1+0x6e0] ;  /* 0x0006e000011c7983 */ /* 0x0001680000300800 */
[----:B------:R1:W-:Y:S02]  /*79c0*/  STL [R1+0x4d8], R26 ;  /* 0x0004d81a01007387 */ /* 0x0003e40000100800 */
[----:B-1----:R-:W-:-:S05]  /*79d0*/  LEA R26, P3, R10, c[0x0][0x168], 0x1 ;  /* 0x00005a000a1a7a11 */ /* 0x002fca00078608ff */
[----:B------:R1:W-:Y:S02]  /*79e0*/  STL [R1+0x61c], R26 ;  /* 0x00061c1a01007387 */ /* 0x0003e40000100800 */
[----:B-1----:R-:W-:Y:S02]  /*79f0*/  LEA.HI.X.SX32 R26, R0, c[0x0][0x16c], 0x1, P4 ;  /* 0x00005b00001a7a11 */ /* 0x002fe400020f0eff */
[----:B------:R0:W5:Y:S04]  /*7a00*/  LDL.LU R0, [R1+0x6dc] ;  /* 0x0006dc0001007983 */ /* 0x0001680000300800 */
[----:B------:R1:W-:Y:S02]  /*7a10*/  STL [R1+0x560], R26 ;  /* 0x0005601a01007387 */ /* 0x0003e40000100800 */
[----:B-1----:R-:W-:-:S05]  /*7a20*/  LEA R26, P4, R11, c[0x0][0x168], 0x1 ;  /* 0x00005a000b1a7a11 */ /* 0x002fca00078808ff */
[----:B------:R1:W-:Y:S02]  /*7a30*/  STL [R1+0x690], R26 ;  /* 0x0006901a01007387 */ /* 0x0003e40000100800 */
[----:B-1----:R-:W-:Y:S02]  /*7a40*/  LEA.HI.X.SX32 R26, R27, c[0x0][0x16c], 0x1, P5 ;  /* 0x00005b001b1a7a11 */ /* 0x002fe400028f0eff */
[----:B------:R-:W-:-:S03]  /*7a50*/  LEA R27, P5, R12, c[0x0][0x168], 0x1 ;  /* 0x00005a000c1b7a11 */ /* 0x000fc600078a08ff */
[----:B------:R1:W-:Y:S04]  /*7a60*/  STL [R1+0x610], R26 ;  /* 0x0006101a01007387 */ /* 0x0003e80000100800 */
[----:B------:R-:W-:Y:S04]  /*7a70*/  STL [R1+0x574], R27 ;  /* 0x0005741b01007387 */ /* 0x000fe80000100800 */
[----:B------:R2:W-:Y:S01]  /*7a80*/  STL [R1+0x4dc], R6 ;  /* 0x0004dc0601007387 */ /* 0x0005e20000100800 */
[----:B-1----:R-:W-:-:S05]  /*7a90*/  LEA R26, P6, R13, c[0x0][0x168], 0x1 ;  /* 0x00005a000d1a7a11 */ /* 0x002fca00078c08ff */
[----:B------:R-:W-:Y:S01]  /*7aa0*/  STL [R1+0x624], R26 ;  /* 0x0006241a01007387 */ /* 0x000fe20000100800 */
[----:B--2---:R-:W-:-:S03]  /*7ab0*/  LEA R6, P0, R14, c[0x0][0x168], 0x1 ;  /* 0x00005a000e067a11 */ /* 0x004fc600078008ff */
[----:B------:R4:W-:Y:S04]  /*7ac0*/  STL [R1+0x568], R7 ;  /* 0x0005680701007387 */ /* 0x0009e80000100800 */
[----:B------:R1:W-:Y:S04]  /*7ad0*/  STL [R1+0x694], R6 ;  /* 0x0006940601007387 */ /* 0x0003e80000100800 */
[----:B------:R2:W-:Y:S01]  /*7ae0*/  STL [R1+0x618], R8 ;  /* 0x0006180801007387 */ /* 0x0005e20000100800 */
[----:B----4-:R-:W-:Y:S02]  /*7af0*/  LEA R7, P1, R15, c[0x0][0x168], 0x1 ;  /* 0x00005a000f077a11 */ /* 0x010fe400078208ff */
[----:B-1----:R-:W-:-:S03]  /*7b00*/  LEA.HI.X.SX32 R6, R9, c[0x0][0x16c], 0x1, P2 ;  /* 0x00005b0009067a11 */ /* 0x002fc600010f0eff */
[----:B------:R1:W-:Y:S01]  /*7b10*/  STL [R1+0x57c], R7 ;  /* 0x00057c0701007387 */ /* 0x0003e20000100800 */
[----:B--2---:R-:W-:-:S03]  /*7b20*/  LEA R8, P2, R16, c[0x0][0x168], 0x1 ;  /* 0x00005a0010087a11 */ /* 0x004fc600078408ff */
[----:B------:R2:W-:Y:S04]  /*7b30*/  STL [R1+0x4e0], R6 ;  /* 0x0004e00601007387 */ /* 0x0005e80000100800 */
[----:B------:R4:W-:Y:S01]  /*7b40*/  STL [R1+0x62c], R8 ;  /* 0x00062c0801007387 */ /* 0x0009e20000100800 */
[----:B-1----:R-:W-:Y:S02]  /*7b50*/  LEA.HI.X.SX32 R7, R10, c[0x0][0x16c], 0x1, P3 ;  /* 0x00005b000a077a11 */ /* 0x002fe400018f0eff */
[----:B--2---:R-:W-:-:S03]  /*7b60*/  LEA R6, P3, R17, c[0x0][0x168], 0x1 ;  /* 0x00005a0011067a11 */ /* 0x004fc600078608ff */
[----:B------:R3:W-:Y:S01]  /*7b70*/  STL [R1+0x570], R7 ;  /* 0x0005700701007387 */ /* 0x0007e20000100800 */
[----:B----4-:R-:W-:-:S03]  /*7b80*/  LEA.HI.X.SX32 R8, R11, c[0x0][0x16c], 0x1, P4 ;  /* 0x00005b000b087a11 */ /* 0x010fc600020f0eff */
[----:B------:R1:W-:Y:S04]  /*7b90*/  STL [R1+0x698], R6 ;  /* 0x0006980601007387 */ /* 0x0003e80000100800 */
[----:B------:R2:W-:Y:S01]  /*7ba0*/  STL [R1+0x620], R8 ;  /* 0x0006200801007387 */ /* 0x0005e20000100800 */
[----:B---3--:R-:W-:Y:S02]  /*7bb0*/  LEA R7, P4, R18, c[0x0][0x168], 0x1 ;  /* 0x00005a0012077a11 */ /* 0x008fe400078808ff */
        /* <DEDUP_REMOVED lines=8> */
[----:B---3--:R-:W-:-:S03]  /*7c40*/  LEA.HI.X.SX32 R8, R14, c[0x0][0x16c], 0x1, P0 ;  /* 0x00005b000e087a11 */ /* 0x008fc600000f0eff */
[----:B------:R2:W-:Y:S04]  /*7c50*/  STL [R1+0x69c], R6 ;  /* 0x00069c0601007387 */ /* 0x0005e80000100800 */
[----:B------:R3:W-:Y:S01]  /*7c60*/  STL [R1+0x628], R8 ;  /* 0x0006280801007387 */ /* 0x0007e20000100800 */
[----:B-1----:R-:W-:Y:S02]  /*7c70*/  LEA R7, P0, R29, c[0x0][0x168], 0x1 ;  /* 0x00005a001d077a11 */ /* 0x002fe400078008ff */
[----:B--2---:R-:W-:-:S03]  /*7c80*/  LEA.HI.X.SX32 R6, R15, c[0x0][0x16c], 0x1, P1 ;  /* 0x00005b000f067a11 */ /* 0x004fc600008f0eff */
[----:B------:R1:W-:Y:S01]  /*7c90*/  STL [R1+0x58c], R7 ;  /* 0x00058c0701007387 */ /* 0x0003e20000100800 */
[----:B---3--:R-:W-:-:S03]  /*7ca0*/  LEA R8, P1, R22, c[0x0][0x168], 0x1 ;  /* 0x00005a0016087a11 */ /* 0x008fc600078208ff */
        /* <DEDUP_REMOVED lines=16> */
[----:B------:R-:W-:Y:S01]  /*7db0*/  STL [R1+0x588], R7 ;  /* 0x0005880701007387 */ /* 0x000fe20000100800 */
[----:B---3--:R-:W-:-:S03]  /*7dc0*/  LEA.HI.X.SX32 R8, R20, c[0x0][0x16c], 0x1, P6 ;  /* 0x00005b0014087a11 */ /* 0x008fc600030f0eff */
[----:B------:R1:W-:Y:S04]  /*7dd0*/  STL [R1+0x648], R6 ;  /* 0x0006480601007387 */ /* 0x0003e80000100800 */
[----:B------:R2:W-:Y:S01]  /*7de0*/  STL [R1+0x638], R8 ;  /* 0x0006380801007387 */ /* 0x0005e20000100800 */
[----:B-1----:R-:W-:-:S03]  /*7df0*/  LEA.HI.X.SX32 R6, R29, c[0x0][0x16c], 0x1, P0 ;  /* 0x00005b001d067a11 */ /* 0x002fc600000f0eff */
[----:B------:R-:W3:Y:S04]  /*7e00*/  LDL.LU R29, [R1+0x6d8] ;  /* 0x0006d800011d7983 */ /* 0x000ee80000300800 */
[----:B------:R-:W1:Y:S01]  /*7e10*/  S2R R26, SR_TID.X ;  /* 0x00000000001a7919 */ /* 0x000e620000002100 */
[----:B------:R-:W-:Y:S01]  /*7e20*/  IMAD R3, R3, c[0x0][0x190], RZ ;  /* 0x0000640003037a24 */ /* 0x000fe200078e02ff */
[----:B------:R-:W-:-:S04]  /*7e30*/  LEA R7, P6, R5, c[0x0][0x168], 0x1 ;  /* 0x00005a0005077a11 */ /* 0x000fc800078c08ff */
[----:B--2---:R-:W-:Y:S01]  /*7e40*/  LEA R8, P0, R3, c[0x0][0x168], 0x1 ;  /* 0x00005a0003087a11 */ /* 0x004fe200078008ff */
[----:B------:R2:W-:Y:S01]  /*7e50*/  STL [R1+0x64c], R7 ;  /* 0x00064c0701007387 */ /* 0x0005e20000100800 */
[----:B-1----:R-:W-:-:S05]  /*7e60*/  LOP3.LUT R26, R26, 0x7f, RZ, 0xc0, !PT ;  /* 0x0000007f1a1a7812 */ /* 0x002fca00078ec0ff */
[----:B------:R-:W-:Y:S02]  /*7e70*/  IMAD.SHL.U32 R27, R26, 0x2, RZ ;  /* 0x000000021a1b7824 */ /* 0x000fe400078e00ff */
[----:B------:R-:W1:Y:S01]  /*7e80*/  S2R R26, SR_TID.X ;  /* 0x00000000001a7919 */ /* 0x000e620000002100 */
[----:B--2---:R-:W-:-:S03]  /*7e90*/  LEA.HI.X.SX32 R7, R22, c[0x0][0x16c], 0x1, P1 ;  /* 0x00005b0016077a11 */ /* 0x004fc600008f0eff */
[----:B------:R2:W-:Y:S04]  /*7ea0*/  STL [R1+0x4f0], R6 ;  /* 0x0004f00601007387 */ /* 0x0005e80000100800 */
[----:B------:R4:W-:Y:S01]  /*7eb0*/  STL [R1+0x6a4], R8 ;  /* 0x0006a40801007387 */ /* 0x0009e20000100800 */
[----:B--2---:R-:W-:-:S03]  /*7ec0*/  LEA.HI.X.SX32 R6, R23, c[0x0][0x16c], 0x1, P2 ;  /* 0x00005b0017067a11 */ /* 0x004fc600010f0eff */
[----:B------:R2:W-:Y:S01]  /*7ed0*/  STL [R1+0x590], R7 ;  /* 0x0005900701007387 */ /* 0x0005e20000100800 */
[----:B----4-:R-:W-:-:S03]  /*7ee0*/  LEA.HI.X.SX32 R8, R24, c[0x0][0x16c], 0x1, P3 ;  /* 0x00005b0018087a11 */ /* 0x010fc600018f0eff */
[----:B------:R4:W-:Y:S01]  /*7ef0*/  STL [R1+0x640], R6 ;  /* 0x0006400601007387 */ /* 0x0009e20000100800 */
[----:B--2---:R-:W-:-:S03]  /*7f00*/  LEA.HI.X.SX32 R7, R25, c[0x0][0x16c], 0x1, P4 ;  /* 0x00005b0019077a11 */ /* 0x004fc600020f0eff */
[----:B------:R-:W-:Y:S01]  /*7f10*/  STL [R1+0x4f4], R8 ;  /* 0x0004f40801007387 */ /* 0x000fe20000100800 */
[----:B----4-:R-:W-:-:S03]  /*7f20*/  LEA.HI.X.SX32 R6, R21, c[0x0][0x16c], 0x1, P5 ;  /* 0x00005b0015067a11 */ /* 0x010fc600028f0eff */
[----:B------:R1:W-:Y:S01]  /*7f30*/  STL [R1+0x598], R7 ;  /* 0x0005980701007387 */ /* 0x0003e20000100800 */
[----:B------:R-:W-:-:S03]  /*7f40*/  LEA.HI.X.SX32 R5, R5, c[0x0][0x16c], 0x1, P6 ;  /* 0x00005b0005057a11 */ /* 0x000fc600030f0eff */
[----:B------:R2:W-:Y:S01]  /*7f50*/  STL [R1+0x59c], R6 ;  /* 0x00059c0601007387 */ /* 0x0005e20000100800 */
[----:B------:R-:W-:Y:S01]  /*7f60*/  LEA.HI.X.SX32 R3, R3, c[0x0][0x16c], 0x1, P0 ;  /* 0x00005b0003037a11 */ /* 0x000fe200000f0eff */
[C---:B-1----:R-:W-:Y:S01]  /*7f70*/  IMAD.SHL.U32 R7, R26.reuse, 0x2, RZ ;  /* 0x000000021a077824 */ /* 0x042fe200078e00ff */
[----:B--2---:R-:W-:Y:S01]  /*7f80*/  LOP3.LUT R6, R27, 0x30, RZ, 0x3c, !PT ;  /* 0x000000301b067812 */ /* 0x004fe200078e3cff */
[C---:B------:R-:W-:Y:S01]  /*7f90*/  IMAD.SHL.U32 R6, R26.reuse, 0x80, RZ ;  /* 0x000000801a067824 */ /* 0x040fe200078e00ff */
[----:B------:R-:W-:Y:S01]  /*7fa0*/  LOP3.LUT R26, R26, 0x7, RZ, 0xc0, !PT ;  /* 0x000000071a1a7812 */ /* 0x000fe200078ec0ff */
[----:B------:R-:W-:Y:S04]  /*7fb0*/  STL [R1+0x5a0], R5 ;  /* 0x0005a00501007387 */ /* 0x000fe80000100800 */
[----:B------:R-:W-:Y:S01]  /*7fc0*/  STL [R1+0xb8], RZ ;  /* 0x0000b8ff01007387 */ /* 0x000fe20000100800 */
[----:B------:R-:W-:-:S03]  /*7fd0*/  IMAD R26, R26, 0x110, RZ ;  /* 0x000001101a1a7824 */ /* 0x000fc600078e02ff */
[----:B------:R1:W-:Y:S04]  /*7fe0*/  STL [R1+0x650], R3 ;  /* 0x0006500301007387 */ /* 0x0003e80000100800 */
[----:B------:R0:W-:Y:S01]  /*7ff0*/  STL [R1+0xbc], RZ ;  /* 0x0000bcff01007387 */ /* 0x0001e20000100800 */
[----:B------:R-:W-:-:S03]  /*8000*/  LOP3.LUT R26, R26, 0x10, R7, 0x78, !PT ;  /* 0x000000101a1a7812 */ /* 0x000fc600078e7807 */
[----:B------:R0:W-:Y:S04]  /*8010*/  STL [R1+0x90], RZ ;  /* 0x000090ff01007387 */ /* 0x0001e80000100800 */
[----:B------:R0:W-:Y:S04]  /*8020*/  STL [R1+0x94], RZ ;  /* 0x000094ff01007387 */ /* 0x0001e80000100800 */
[----:B------:R0:W-:Y:S04]  /*8030*/  STL [R1+0x98], RZ ;  /* 0x000098ff01007387 */ /* 0x0001e80000100800 */
[----:B------:R0:W-:Y:S01]  /*8040*/  STL [R1+0x9c], RZ ;  /* 0x00009cff01007387 */ /* 0x0001e20000100800 */
[----:B------:R-:W-:-:S03]  /*8050*/  LOP3.LUT R26, R26, 0x800, R6, 0xf8, !PT ;  /* 0x000008001a1a7812 */ /* 0x000fc600078ef806 */
[----:B------:R0:W-:Y:S04]  /*8060*/  STL [R1+0x80], RZ ;  /* 0x000080ff01007387 */ /* 0x0001e80000100800 */
[----:B------:R0:W-:Y:S01]  /*8070*/  STL [R1+0x84], RZ ;  /* 0x000084ff01007387 */ /* 0x0001e20000100800 */
[----:B-1----:R-:W-:-:S03]  /*8080*/  LOP3.LUT R3, R27, 0x20, RZ, 0x3c, !PT ;  /* 0x000000201b037812 */ /* 0x002fc600078e3cff */
[----:B------:R0:W-:Y:S01]  /*8090*/  STL [R1+0x88], RZ ;  /* 0x000088ff01007387 */ /* 0x0001e20000100800 */
[----:B------:R-:W-:-:S03]  /*80a0*/  LOP3.LUT R5, R27, 0x10, RZ, 0x3c, !PT ;  /* 0x000000101b057812 */ /* 0x000fc600078e3cff */
[----:B------:R0:W-:Y:S01]  /*80b0*/  STL [R1+0x8c], RZ ;  /* 0x00008cff01007387 */ /* 0x0001e20000100800 */
[----:B------:R-:W-:-:S03]  /*80c0*/  LOP3.LUT R3, R27, 0x50, RZ, 0x3c, !PT ;  /* 0x000000501b037812 */ /* 0x000fc600078e3cff */
[----:B------:R0:W-:Y:S01]  /*80d0*/  STL [R1+0xf0], RZ ;  /* 0x0000f0ff01007387 */ /* 0x0001e20000100800 */
[----:B------:R-:W-:-:S03]  /*80e0*/  LOP3.LUT R6, R27, 0x60, RZ, 0x3c, !PT ;  /* 0x000000601b067812 */ /* 0x000fc600078e3cff */
[----:B------:R0:W-:Y:S01]  /*80f0*/  STL [R1+0xf4], RZ ;  /* 0x0000f4ff01007387 */ /* 0x0001e20000100800 */
[C---:B------:R-:W-:Y:S02]  /*8100*/  LOP3.LUT R5, R27.reuse, 0x40, RZ, 0x3c, !PT ;  /* 0x000000401b057812 */ /* 0x040fe400078e3cff */
[----:B------:R-:W-:Y:S01]  /*8110*/  LOP3.LUT R6, R26, 0x20, RZ, 0x3c, !PT ;  /* 0x000000201a067812 */ /* 0x000fe200078e3cff */
[----:B------:R0:W-:Y:S01]  /*8120*/  STL [R1+0xf8], RZ ;  /* 0x0000f8ff01007387 */ /* 0x0001e20000100800 */
[----:B------:R-:W-:-:S03]  /*8130*/  LOP3.LUT R5, R27, 0x70, RZ, 0x3c, !PT ;  /* 0x000000701b057812 */ /* 0x000fc600078e3cff */
[----:B------:R0:W-:Y:S01]  /*8140*/  STL [R1+0xfc], RZ ;  /* 0x0000fcff01007387 */ /* 0x0001e20000100800 */
[----:B------:R-:W-:-:S03]  /*8150*/  LOP3.LUT R5, R26, 0x40, RZ, 0x3c, !PT ;  /* 0x000000401a057812 */ /* 0x000fc600078e3cff */
[----:B------:R0:W-:Y:S04]  /*8160*/  STL [R1+0xa0], RZ ;  /* 0x0000a0ff01007387 */ /* 0x0001e80000100800 */
[----:B------:R0:W-:Y:S04]  /*8170*/  STL [R1+0xa4], RZ ;  /* 0x0000a4ff01007387 */ /* 0x0001e80000100800 */
[----:B------:R0:W-:Y:S04]  /*8180*/  STL [R1+0xa8], RZ ;  /* 0x0000a8ff01007387 */ /* 0x0001e80000100800 */
[----:B------:R0:W-:Y:S04]  /*8190*/  STL [R1+0xac], RZ ;  /* 0x0000acff01007387 */ /* 0x0001e80000100800 */
[----:B------:R0:W-:Y:S01]  /*81a0*/  STL [R1+0x6b8], R6 ;  /* 0x0006b80601007387 */ /* 0x0001e20000100800 */
[----:B---3--:R-:W-:-:S02]  /*81b0*/  LOP3.LUT R3, R29, 0x20, RZ, 0x3c, !PT ;  /* 0x000000201d037812 */ /* 0x008fc400078e3cff */
[----:B------:R-:W-:-:S05]  /*81c0*/  LOP3.LUT R3, R26, 0x60, RZ, 0x3c, !PT ;  /* 0x000000601a037812 */ /* 0x000fca00078e3cff */
[----:B------:R0:W-:Y:S04]  /*81d0*/  STL [R1+0x6b0], R3 ;  /* 0x0006b00301007387 */ /* 0x0001e80000100800 */
[----:B------:R0:W-:Y:S02]  /*81e0*/  STL [R1+0x6b4], R5 ;  /* 0x0006b40501007387 */ /* 0x0001e40000100800 */
.L_x_2:
[----:B------:R-:W-:Y:S04]  /*81f0*/  STL [R1+0xf68], R23 ;  /* 0x000f681701007387 */ /* 0x000fe80000100800 */
        /* <DEDUP_REMOVED lines=8> */
[----:B-----5:R-:W-:Y:S04]  /*8280*/  STL [R1+0xf44], R28 ;  /* 0x000f441c01007387 */ /* 0x020fe80000100800 */
[----:B------:R1:W-:Y:S04]  /*8290*/  STL [R1+0xf40], R0 ;  /* 0x000f400001007387 */ /* 0x0003e80000100800 */
[----:B-1----:R-:W2:Y:S01]  /*82a0*/  LDL R0, [R1+0x50] ;  /* 0x0000500001007983 */ /* 0x002ea20000100800 */
[----:B0-----:R-:W-:Y:S01]  /*82b0*/  PRMT R6, RZ, 0x7610, R6 ;  /* 0x00007610ff067816 */ /* 0x001fe20000000006 */
[----:B------:R-:W-:-:S02]  /*82c0*/  IMAD.MOV.U32 R3, RZ, RZ, R2 ;  /* 0x000000ffff037224 */ /* 0x000fc400078e0002 */
[----:B------:R-:W-:Y:S02]  /*82d0*/  IMAD.MOV.U32 R2, RZ, RZ, R4 ;  /* 0x000000ffff027224 */ /* 0x000fe400078e0004 */
[----:B------:R-:W-:Y:S01]  /*82e0*/  IMAD.MOV.U32 R5, RZ, RZ, c[0x0][0x188] ;  /* 0x00006200ff057624 */ /* 0x000fe200078e00ff */
[----:B------:R-:W-:Y:S01]  /*82f0*/  PRMT R7, RZ, 0x7610, R7 ;  /* 0x00007610ff077816 */ /* 0x000fe20000000007 */
[----:B------:R-:W-:Y:S02]  /*8300*/  IMAD.MOV.U32 R13, RZ, RZ, c[0x0][0x188] ;  /* 0x00006200ff0d7624 */ /* 0x000fe400078e00ff */
[----:B------:R-:W-:Y:S01]  /*8310*/  IMAD.MOV.U32 R8, RZ, RZ, c[0x0][0x188] ;  /* 0x00006200ff087624 */ /* 0x000fe200078e00ff */
[----:B------:R-:W-:Y:S01]  /*8320*/  PRMT R10, RZ, 0x7610, R10 ;  /* 0x00007610ff0a7816 */ /* 0x000fe2000000000a */
[----:B------:R-:W-:Y:S01]  /*8330*/  IMAD.SHL.U32 R5, R5, 0x8, RZ ;  /* 0x0000000805057824 */ /* 0x000fe200078e00ff */
[----:B------:R-:W-:Y:S01]  /*8340*/  PRMT R23, RZ, 0x7610, R23 ;  /* 0x00007610ff177816 */ /* 0x000fe20000000017 */
[----:B------:R-:W-:Y:S01]  /*8350*/  IMAD.SHL.U32 R13, R13, 0x2, RZ ;  /* 0x000000020d0d7824 */ /* 0x000fe200078e00ff */
[----:B------:R-:W-:Y:S01]  /*8360*/  PRMT R18, RZ, 0x7610, R18 ;  /* 0x00007610ff127816 */ /* 0x000fe20000000012 */
[----:B------:R-:W-:-:S04]  /*8370*/  IMAD.WIDE R4, R5, 0x2, R2 ;  /* 0x0000000205047825 */ /* 0x000fc800078e0202 */
[----:B------:R-:W-:Y:S01]  /*8380*/  IMAD.MOV.U32 R12, RZ, RZ, c[0x0][0x188] ;  /* 0x00006200ff0c7624 */ /* 0x000fe200078e00ff */
[----:B------:R-:W-:Y:S01]  /*8390*/  PRMT R21, RZ, 0x7610, R21 ;  /* 0x00007610ff157816 */ /* 0x000fe20000000015 */
[----:B------:R-:W-:Y:S01]  /*83a0*/  IMAD.WIDE R8, R8, 0x2, R2 ;  /* 0x0000000208087825 */ /* 0x000fe200078e0202 */
[----:B------:R-:W-:Y:S01]  /*83b0*/  PRMT R19, RZ, 0x7610, R19 ;  /* 0x00007610ff137816 */ /* 0x000fe20000000013 */
[----:B------:R-:W-:Y:S01]  /*83c0*/  STL [R1+0xec8], R29 ;  /* 0x000ec81d01007387 */ /* 0x000fe20000100800 */
[C---:B--2---:R-:W-:Y:S02]  /*83d0*/  ISETP.GT.AND P0, PT, R0.reuse, RZ, PT ;  /* 0x000000ff0000720c */ /* 0x044fe40003f04270 */
[C---:B------:R-:W-:Y:S02]  /*83e0*/  ISETP.GT.AND P2, PT, R0.reuse, 0x8, PT ;  /* 0x000000080000780c */ /* 0x040fe40003f44270 */
[C---:B------:R-:W-:Y:S02]  /*83f0*/  ISETP.GT.AND P1, PT, R0.reuse, 0x1, PT ;  /* 0x000000010000780c */ /* 0x040fe40003f24270 */
[----:B------:R-:W-:Y:S01]  /*8400*/  ISETP.GT.AND P3, PT, R0, 0x10, PT ;  /* 0x000000100000780c */ /* 0x000fe20003f64270 */
[----:B------:R-:W-:Y:S01]  /*8410*/  IMAD.SHL.U32 R12, R12, 0x10, RZ ;  /* 0x000000100c0c7824 */ /* 0x000fe200078e00ff */
[----:B------:R-:W-:Y:S04]  /*8420*/  STL [R1+0xecc], R29 ;  /* 0x000ecc1d01007387 */ /* 0x000fe80000100800 */
[----:B------:R-:W-:Y:S04]  /*8430*/  STL [R1+0xf3c], R29 ;  /* 0x000f3c1d01007387 */ /* 0x000fe80000100800 */
[----:B------:R-:W2:Y:S01]  /*8440*/  @P0 LDG.E.U16 R6, [R2.64] ;  /* 0x0000000402060981 */ /* 0x000ea2000c1e1500 */
[----:B------:R-:W-:-:S03]  /*8450*/  ISETP.GT.AND P0, PT, R0, 0x2, PT ;  /* 0x000000020000780c */ /* 0x000fc60003f04270 */
[----:B------:R0:W3:Y:S04]  /*8460*/  @P2 LDG.E.U16 R7, [R4.64] ;  /* 0x0000000404072981 */ /* 0x0000e8000c1e1500 */
[----:B------:R1:W4:Y:S01]  /*8470*/  @P1 LDG.E.U16 R10, [R8.64] ;  /* 0x00000004080a1981 */ /* 0x000322000c1e1500 */
[----:B0-----:R-:W-:-:S05]  /*8480*/  IMAD.WIDE R4, R13, 0x2, R2 ;  /* 0x000000020d047825 */ /* 0x001fca00078e0202 */
[----:B------:R0:W3:Y:S01]  /*8490*/  @P0 LDG.E.U16 R23, [R4.64] ;  /* 0x0000000404170981 */ /* 0x0000e2000c1e1500 */
[----:B------:R-:W-:Y:S01]  /*84a0*/  ISETP.GT.AND P1, PT, R0, 0x3, PT ;  /* 0x000000030000780c */ /* 0x000fe20003f24270 */
[----:B0-----:R-:W-:-:S04]  /*84b0*/  IMAD.MOV.U32 R5, RZ, RZ, c[0x0][0x188] ;  /* 0x00006200ff057624 */ /* 0x001fc800078e00ff */
[----:B------:R-:W-:-:S04]  /*84c0*/  IMAD R5, R5, 0x3, RZ ;  /* 0x0000000305057824 */ /* 0x000fc800078e02ff */
[----:B------:R-:W-:Y:S01]  /*84d0*/  IMAD.WIDE R4, R5, 0x2, R2 ;  /* 0x0000000205047825 */ /* 0x000fe200078e0202 */
[----:B------:R-:W-:-:S04]  /*84e0*/  ISETP.GT.AND P0, PT, R0, 0x4, PT ;  /* 0x000000040000780c */ /* 0x000fc80003f04270 */
[----:B------:R0:W3:Y:S01]  /*84f0*/  @P1 LDG.E.U16 R18, [R4.64] ;  /* 0x0000000404121981 */ /* 0x0000e2000c1e1500 */
[----:B-1----:R-:W-:Y:S01]  /*8500*/  PRMT R8, RZ, 0x7610, R8 ;  /* 0x00007610ff087816 */ /* 0x002fe20000000008 */
[----:B------:R-:W-:-:S04]  /*8510*/  IMAD.WIDE R12, R12, 0x2, R2 ;  /* 0x000000020c0c7825 */ /* 0x000fc800078e0202 */
[----:B0-----:R-:W-:Y:S01]  /*8520*/  IMAD.MOV.U32 R5, RZ, RZ, c[0x0][0x188] ;  /* 0x00006200ff057624 */ /* 0x001fe200078e00ff */
[----:B------:R0:W3:Y:S03]  /*8530*/  @P3 LDG.E.U16 R8, [R12.64] ;  /* 0x000000040c083981 */ /* 0x0000e6000c1e1500 */
[----:B------:R-:W-:-:S04]  /*8540*/  IMAD.SHL.U32 R5, R5, 0x4, RZ ;  /* 0x0000000405057824 */ /* 0x000fc800078e00ff */
[----:B------:R-:W-:Y:S01]  /*8550*/  IMAD.WIDE R4, R5, 0x2, R2 ;  /* 0x0000000205047825 */ /* 0x000fe200078e0202 */
[C---:B------:R-:W-:Y:S02]  /*8560*/  ISETP.GT.AND P2, PT, R0.reuse, 0x18, PT ;  /* 0x000000180000780c */ /* 0x040fe40003f44270 */
[----:B------:R-:W-:Y:S01]  /*8570*/  ISETP.GT.AND P1, PT, R0, 0x5, PT ;  /* 0x000000050000780c */ /* 0x000fe20003f24270 */
[----:B0-----:R-:W-:Y:S01]  /*8580*/  IMAD.MOV.U32 R13, RZ, RZ, c[0x0][0x188] ;  /* 0x00006200ff0d7624 */ /* 0x001fe200078e00ff */
[----:B------:R0:W3:Y:S03]  /*8590*/  @P0 LDG.E.U16 R21, [R4.64] ;  /* 0x0000000404150981 */ /* 0x0000e6000c1e1500 */
[----:B------:R-:W-:Y:S02]  /*85a0*/  IMAD R13, R13, 0x18, RZ ;  /* 0x000000180d0d7824 */ /* 0x000fe400078e02ff */
[----:B0-----:R-:W-:Y:S01]  /*85b0*/  IMAD.MOV.U32 R5, RZ, RZ, c[0x0][0x188] ;  /* 0x00006200ff057624 */ /* 0x001fe200078e00ff */
[----:B------:R-:W-:-:S03]  /*85c0*/  PRMT R9, RZ, 0x7610, R9 ;  /* 0x00007610ff097816 */ /* 0x000fc60000000009 */
[----:B------:R-:W-:Y:S02]  /*85d0*/  IMAD R5, R5, 0x5, RZ ;  /* 0x0000000505057824 */ /* 0x000fe400078e02ff */
[----:B------:R-:W-:-:S04]  /*85e0*/  IMAD.WIDE R12, R13, 0x2, R2 ;  /* 0x000000020d0c7825 */ /* 0x000fc800078e0202 */
[----:B------:R-:W-:Y:S01]  /*85f0*/  IMAD.WIDE R4, R5, 0x2, R2 ;  /* 0x0000000205047825 */ /* 0x000fe200078e0202 */
[----:B------:R0:W3:Y:S01]  /*8600*/  @P2 LDG.E.U16 R9, [R12.64] ;  /* 0x000000040c092981 */ /* 0x0000e2000c1e1500 */
[----:B------:R-:W-:-:S03]  /*8610*/  ISETP.GT.AND P2, PT, R0, 0x9, PT ;  /* 0x000000090000780c */ /* 0x000fc60003f44270 */
[----:B------:R1:W3:Y:S01]  /*8620*/  @P1 LDG.E.U16 R19, [R4.64] ;  /* 0x0000000404131981 */ /* 0x0002e2000c1e1500 */
[----:B------:R-:W-:Y:S01]  /*8630*/  PRMT R11, RZ, 0x7610, R11 ;  /* 0x00007610ff0b7816 */ /* 0x000fe2000000000b */
[----:B-1----:R-:W-:-:S04]  /*8640*/  IMAD.MOV.U32 R5, RZ, RZ, c[0x0][0x188] ;  /* 0x00006200ff057624 */ /* 0x002fc800078e00ff */
[----:B------:R-:W-:-:S04]  /*8650*/  IMAD R5, R5, 0x9, RZ ;  /* 0x0000000905057824 */ /* 0x000fc800078e02ff */
[----:B------:R-:W-:Y:S01]  /*8660*/  IMAD.WIDE R4, R5, 0x2, R2 ;  /* 0x0000000205047825 */ /* 0x000fe200078e0202 */
[----:B------:R-:W-:-:S04]  /*8670*/  ISETP.GT.AND P0, PT, R0, 0x6, PT ;  /* 0x000000060000780c */ /* 0x000fc80003f04270 */
[----:B------:R1:W3:Y:S01]  /*8680*/  @P2 LDG.E.U16 R11, [R4.64] ;  /* 0x00000004040b2981 */ /* 0x0002e2000c1e1500 */
[----:B------:R-:W-:Y:S01]  /*8690*/  PRMT R24, RZ, 0x7610, R24 ;  /* 0x00007610ff187816 */ /* 0x000fe20000000018 */
[----:B-1----:R-:W-:-:S04]  /*86a0*/  IMAD.MOV.U32 R5, RZ, RZ, c[0x0][0x188] ;  /* 0x00006200ff057624 */ /* 0x002fc800078e00ff */
[----:B------:R-:W-:-:S04]  /*86b0*/  IMAD R5, R5, 0x6, RZ ;  /* 0x0000000605057824 */ /* 0x000fc800078e02ff */
[----:B------:R-:W-:Y:S01]  /*86c0*/  IMAD.WIDE R4, R5, 0x2, R2 ;  /* 0x0000000205047825 */ /* 0x000fe200078e0202 */
[----:B------:R-:W-:-:S04]  /*86d0*/  ISETP.GT.AND P1, PT, R0, 0x11, PT ;  /* 0x000000110000780c */ /* 0x000fc80003f24270 */
[----:B------:R1:W3:Y:S01]  /*86e0*/  @P0 LDG.E.U16 R24, [R4.64] ;  /* 0x0000000404180981 */ /* 0x0002e2000c1e1500 */
[----:B0-----:R-:W-:Y:S01]  /*86f0*/  PRMT R12, RZ, 0x7610, R12 ;  /* 0x00007610ff0c7816 */ /* 0x001fe2000000000c */
[----:B-1----:R-:W-:-:S04]  /*8700*/  IMAD.MOV.U32 R5, RZ, RZ, c[0x0][0x188] ;  /* 0x00006200ff057624 */ /* 0x002fc800078e00ff */
[----:B------:R-:W-:-:S04]  /*8710*/  IMAD R5, R5, 0x11, RZ ;  /* 0x0000001105057824 */ /* 0x000fc800078e02ff */
[----:B------:R-:W-:Y:S01]  /*8720*/  IMAD.WIDE R4, R5, 0x2, R2 ;  /* 0x0000000205047825 */ /* 0x000fe200078e0202 */
[----:B------:R-:W-:-:S04]  /*8730*/  ISETP.GT.AND P2, PT, R0, 0x19, PT ;  /* 0x000000190000780c */ /* 0x000fc80003f44270 */
[----:B------:R0:W3:Y:S01]  /*8740*/  @P1 LDG.E.U16 R12, [R4.64] ;  /* 0x00000004040c1981 */ /* 0x0000e2000c1e1500 */
[----:B------:R-:W-:Y:S01]  /*8750*/  PRMT R13, RZ, 0x7610, R13 ;  /* 0x00007610ff0d7816 */ /* 0x000fe2000000000d */
[----:B0-----:R-:W-:-:S04]  /*8760*/  IMAD.MOV.U32 R5, RZ, RZ, c[0x0][0x188] ;  /* 0x00006200ff057624 */ /* 0x001fc800078e00ff */
[----:B------:R-:W-:-:S04]  /*8770*/  IMAD R5, R5, 0x19, RZ ;  /* 0x0000001905057824 */ /* 0x000fc800078e02ff */
[----:B------:R-:W-:Y:S01]  /*8780*/  IMAD.WIDE R4, R5, 0x2, R2 ;  /* 0x0000000205047825 */ /* 0x000fe200078e0202 */
[----:B------:R-:W-:-:S04]  /*8790*/  ISETP.GT.AND P0, PT, R0, 0x7, PT ;  /* 0x000000070000780c */ /* 0x000fc80003f04270 */
[----:B------:R0:W3:Y:S01]  /*87a0*/  @P2 LDG.E.U16 R13, [R4.64] ;  /* 0x00000004040d2981 */ /* 0x0000e2000c1e1500 */
[----:B------:R-:W-:Y:S01]  /*87b0*/  PRMT R26, RZ, 0x7610, R26 ;  /* 0x00007610ff1a7816 */ /* 0x000fe2000000001a */
[----:B0-----:R-:W-:-:S04]  /*87c0*/  IMAD.MOV.U32 R5, RZ, RZ, c[0x0][0x188] ;  /* 0x00006200ff057624 */ /* 0x001fc800078e00ff */
[----:B------:R-:W-:-:S04]  /*87d0*/  IMAD R5, R5, 0x7, RZ ;  /* 0x0000000705057824 */ /* 0x000fc800078e02ff */
[----:B------:R-:W-:-:S05]  /*87e0*/  IMAD.WIDE R4, R5, 0x2, R2 ;  /* 0x0000000205047825 */ /* 0x000fca00078e0202 */
[----:B------:R0:W3:Y:S04]  /*87f0*/  @P0 LDG.E.U16 R26, [R4.64] ;  /* 0x00000004041a0981 */ /* 0x0000e8000c1e1500 */
[----:B--2---:R-:W-:Y:S04]  /*8800*/  STL [R1+0xf2c], R6 ;  /* 0x000f2c0601007387 */ /* 0x004fe80000100800 */
[----:B------:R-:W-:Y:S04]  /*8810*/  STL [R1+0xf30], R6 ;  /* 0x000f300601007387 */ /* 0x000fe80000100800 */
[----:B------:R-:W-:Y:S04]  /*8820*/  STL [R1+0xf34], R6 ;  /* 0x000f340601007387 */ /* 0x000fe80000100800 */
[----:B------:R-:W-:Y:S04]  /*8830*/  STL [R1+0xf38], R6 ;  /* 0x000f380601007387 */ /* 0x000fe80000100800 */
[----:B----4-:R-:W-:Y:S04]  /*8840*/  STL [R1+0xf20], R10 ;  /* 0x000f200a01007387 */ /* 0x010fe80000100800 */
[----:B------:R-:W-:Y:S04]  /*8850*/  STL [R1+0xf24], R10 ;  /* 0x000f240a01007387 */ /* 0x000fe80000100800 */
[----:B------:R-:W-:Y:S04]  /*8860*/  STL [R1+0xf28], R10 ;  /* 0x000f280a01007387 */ /* 0x000fe80000100800 */
[----:B---3--:R1:W-:Y:S04]  /*8870*/  STL [R1+0xc], R23 ;  /* 0x00000c1701007387 */ /* 0x0083e80000100800 */
[----:B-1----:R-:W2:Y:S01]  /*8880*/  LDL.LU R23, [R1+0xf68] ;  /* 0x000f680001177983 */ /* 0x002ea20000300800 */
[----:B------:R-:W-:Y:S01]  /*8890*/  ISETP.GT.AND P1, PT, R0, 0xa, PT ;  /* 0x0000000a0000780c */ /* 0x000fe20003f24270 */
[----:B0-----:R-:W-:Y:S01]  /*88a0*/  IMAD.MOV.U32 R5, RZ, RZ, c[0x0][0x188] ;  /* 0x00006200ff057624 */ /* 0x001fe200078e00ff */
[----:B------:R-:W-:-:S03]  /*88b0*/  PRMT R14, RZ, 0x7610, R14 ;  /* 0x00007610ff0e7816 */ /* 0x000fc6000000000e */
        /* <DEDUP_REMOVED lines=9> */
[----:B------:R0:W4:Y:S01]  /*8950*/  @P0 LDG.E.U16 R17, [R4.64] ;  /* 0x0000000404110981 */ /* 0x000122000c1e1500 */
        /* <DEDUP_REMOVED lines=17> */
[----:B------:R0:W4:Y:S02]  /*8a70*/  @P1 LDG.E.U16 R16, [R4.64] ;  /* 0x0000000404101981 */ /* 0x000124000c1e1500 */
[----:B0-----:R-:W-:-:S04]  /*8a80*/  IMAD.MOV.U32 R5, RZ, RZ, c[0x0][0x188] ;  /* 0x00006200ff057624 */ /* 0x001fc800078e00ff */
[----:B------:R-:W-:-:S04]  /*8a90*/  IMAD R5, R5, 0xd, RZ ;  /* 0x0000000d05057824 */ /* 0x000fc800078e02ff */
[----:B------:R-:W-:Y:S01]  /*8aa0*/  IMAD.WIDE R4, R5, 0x2, R2 ;  /* 0x0000000205047825 */ /* 0x000fe200078e0202 */
[----:B------:R0:W-:Y:S04]  /*8ab0*/  STL [R1+0x10], R18 ;  /* 0x0000101201007387 */ /* 0x0001e80000100800 */
[----:B0-----:R-:W4:Y:S04]  /*8ac0*/  LDL.LU R18, [R1+0xf64] ;  /* 0x000f640001127983 */ /* 0x001f280000300800 */
[----:B------:R0:W-:Y:S04]  /*8ad0*/  STL [R1+0x14], R21 ;  /* 0x0000141501007387 */ /* 0x0001e80000100800 */
[----:B0-----:R-:W4:Y:S04]  /*8ae0*/  LDL.LU R21, [R1+0xf60] ;  /* 0x000f600001157983 */ /* 0x001f280000300800 */
[----:B------:R0:W-:Y:S04]  /*8af0*/  STL [R1+0x1c], R19 ;  /* 0x00001c1301007387 */ /* 0x0001e80000100800 */
[----:B0-----:R-:W4:Y:S04]  /*8b00*/  LDL.LU R19, [R1+0xf5c] ;  /* 0x000f5c0001137983 */ /* 0x001f280000300800 */
[----:B------:R-:W-:Y:S04]  /*8b10*/  STL [R1+0xf1c], R11 ;  /* 0x000f1c0b01007387 */ /* 0x000fe80000100800 */
[----:B------:R0:W-:Y:S04]  /*8b20*/  STL [R1+0x20], R24 ;  /* 0x0000201801007387 */ /* 0x0001e80000100800 */
[----:B0-----:R-:W4:Y:S04]  /*8b30*/  LDL.LU R24, [R1+0xf58] ;  /* 0x000f580001187983 */ /* 0x001f280000300800 */
[----:B------:R-:W-:Y:S04]  /*8b40*/  STL [R1+0xf18], R12 ;  /* 0x000f180c01007387 */ /* 0x000fe80000100800 */
[----:B------:R-:W-:Y:S04]  /*8b50*/  STL [R1+0xf14], R13 ;  /* 0x000f140d01007387 */ /* 0x000fe80000100800 */
[----:B------:R0:W-:Y:S04]  /*8b60*/  STL [R1+0x494], R26 ;  /* 0x0004941a01007387 */ /* 0x0001e80000100800 */
[----:B0-----:R-:W4:Y:S01]  /*8b70*/  LDL.LU R26, [R1+0xf54] ;  /* 0x000f5400011a7983 */ /* 0x001f220000300800 */
[----:B--2---:R-:W-:-:S06]  /*8b80*/  PRMT R23, RZ, 0x7610, R23 ;  /* 0x00007610ff177816 */ /* 0x004fcc0000000017 */
[----:B------:R0:W2:Y:S01]  /*8b90*/  @P0 LDG.E.U16 R23, [R4.64] ;  /* 0x0000000404170981 */ /* 0x0000a2000c1e1500 */
[C---:B------:R-:W-:Y:S02]  /*8ba0*/  ISETP.GT.AND P1, PT, R0.reuse, 0xe, PT ;  /* 0x0000000e0000780c */ /* 0x040fe40003f24270 */
[----:B------:R-:W-:Y:S01]  /*8bb0*/  PRMT R22, RZ, 0x7610, R22 ;  /* 0x00007610ff167816 */ /* 0x000fe20000000016 */
[----:B0-----:R-:W-:Y:S01]  /*8bc0*/  IMAD.MOV.U32 R5, RZ, RZ, c[0x0][0x188] ;  /* 0x00006200ff057624 */ /* 0x001fe200078e00ff */
[----:B---3--:R-:W-:Y:S03]  /*8bd0*/  STL [R1+0xf10], R14 ;  /* 0x000f100e01007387 */ /* 0x008fe60000100800 */
[----:B------:R-:W-:Y:S01]  /*8be0*/  IMAD R5, R5, 0xe, RZ ;  /* 0x0000000e05057824 */ /* 0x000fe200078e02ff */
[----:B------:R-:W-:-:S03]  /*8bf0*/  ISETP.GT.AND P0, PT, R0, 0xf, PT ;  /* 0x0000000f0000780c */ /* 0x000fc60003f04270 */
[----:B------:R-:W-:Y:S01]  /*8c00*/  IMAD.WIDE R4, R5, 0x2, R2 ;  /* 0x0000000205047825 */ /* 0x000fe200078e0202 */
[----:B------:R-:W-:-:S04]  /*8c10*/  PRMT R25, RZ, 0x7610, R25 ;  /* 0x00007610ff197816 */ /* 0x000fc80000000019 */
[----:B------:R0:W3:Y:S01]  /*8c20*/  @P1 LDG.E.U16 R22, [R4.64] ;  /* 0x0000000404161981 */ /* 0x0000e2000c1e1500 */
[----:B------:R-:W-:-:S03]  /*8c30*/  ISETP.GT.AND P1, PT, R0, 0x13, PT ;  /* 0x000000130000780c */ /* 0x000fc60003f24270 */
[----:B----4-:R-:W-:Y:S01]  /*8c40*/  STL [R1+0xf0c], R20 ;  /* 0x000f0c1401007387 */ /* 0x010fe20000100800 */
[----:B------:R-:W-:Y:S02]  /*8c50*/  PRMT R27, RZ, 0x7610, R27 ;  /* 0x00007610ff1b7816 */ /* 0x000fe4000000001b */
[----:B------:R-:W-:Y:S02]  /*8c60*/  PRMT R18, RZ, 0x7610, R18 ;  /* 0x00007610ff127816 */ /* 0x000fe40000000012 */
[----:B------:R-:W-:Y:S02]  /*8c70*/  PRMT R21, RZ, 0x7610, R21 ;  /* 0x00007610ff157816 */ /* 0x000fe40000000015 */
[----:B------:R-:W-:Y:S02]  /*8c80*/  PRMT R19, RZ, 0x7610, R19 ;  /* 0x00007610ff137816 */ /* 0x000fe40000000013 */
[----:B------:R-:W-:Y:S02]  /*8c90*/  PRMT R24, RZ, 0x7610, R24 ;  /* 0x00007610ff187816 */ /* 0x000fe40000000018 */
[----:B------:R-:W-:Y:S01]  /*8ca0*/  PRMT R26, RZ, 0x7610, R26 ;  /* 0x00007610ff1a7816 */ /* 0x000fe2000000001a */
[----:B--2---:R-:W-:Y:S04]  /*8cb0*/  STL [R1+0xef8], R23 ;  /* 0x000ef81701007387 */ /* 0x004fe80000100800 */
[----:B------:R1:W-:Y:S02]  /*8cc0*/  STL [R1+0xefc], R23 ;  /* 0x000efc1701007387 */ /* 0x0003e40000100800 */
[----:B-1----:R-:W-:-:S04]  /*8cd0*/  IMAD.MOV.U32 R23, RZ, RZ, c[0x0][0x188] ;  /* 0x00006200ff177624 */ /* 0x002fc800078e00ff */
[----:B------:R-:W-:-:S04]  /*8ce0*/  IMAD R23, R23, 0xf, RZ ;  /* 0x0000000f17177824 */ /* 0x000fc800078e02ff */
[----:B0-----:R-:W-:-:S04]  /*8cf0*/  IMAD.WIDE R4, R23, 0x2, R2 ;  /* 0x0000000217047825 */ /* 0x001fc800078e0202 */
[----:B------:R-:W-:Y:S01]  /*8d00*/  IMAD.MOV.U32 R23, RZ, RZ, c[0x0][0x188] ;  /* 0x00006200ff177624 */ /* 0x000fe200078e00ff */
[----:B------:R0:W2:Y:S03]  /*8d10*/  @P0 LDG.E.U16 R25, [R4.64] ;  /* 0x0000000404190981 */ /* 0x0000a6000c1e1500 */
[----:B------:R-:W-:Y:S01]  /*8d20*/  IMAD R23, R23, 0x13, RZ ;  /* 0x0000001317177824 */ /* 0x000fe200078e02ff */
[----:B------:R-:W-:-:S03]  /*8d30*/  ISETP.GT.AND P0, PT, R0, 0x14, PT ;  /* 0x000000140000780c */ /* 0x000fc60003f04270 */
[----:B0-----:R-:W-:-:S04]  /*8d40*/  IMAD.WIDE R4, R23, 0x2, R2 ;  /* 0x0000000217047825 */ /* 0x001fc800078e0202 */
[----:B------:R-:W-:Y:S01]  /*8d50*/  IMAD.MOV.U32 R23, RZ, RZ, c[0x0][0x188] ;  /* 0x00006200ff177624 */ /* 0x000fe200078e00ff */
[----:B------:R0:W4:Y:S03]  /*8d60*/  @P1 LDG.E.U16 R18, [R4.64] ;  /* 0x0000000404121981 */ /* 0x000126000c1e1500 */
        /* <DEDUP_REMOVED lines=20> */
[----:B------:R-:W-:-:S04]  /*8eb0*/  IMAD R23, R23, 0x17, RZ ;  /* 0x0000001717177824 */ /* 0x000fc800078e02ff */
[----:B0-----:R-:W-:-:S05]  /*8ec0*/  IMAD.WIDE R4, R23, 0x2, R2 ;  /* 0x0000000217047825 */ /* 0x001fca00078e0202 */
[----:B------:R-:W4:Y:S04]  /*8ed0*/  @P0 LDG.E.U16 R27, [R4.64] ;  /* 0x00000004041b0981 */ /* 0x000f28000c1e1500 */
[----:B---3--:R0:W-:Y:S04]  /*8ee0*/  STL [R1+0x18], R22 ;  /* 0x0000181601007387 */ /* 0x0081e80000100800 */
[----:B0-----:R-:W3:Y:S04]  /*8ef0*/  LDL.LU R22, [R1+0xf50] ;  /* 0x000f500001167983 */ /* 0x001ee80000300800 */
[----:B--2---:R0:W-:Y:S04]  /*8f00*/  STL [R1+0x488], R25 ;  /* 0x0004881901007387 */ /* 0x0041e80000100800 */
[----:B0-----:R-:W2:Y:S04]  /*8f10*/  LDL.LU R25, [R1+0xf4c] ;  /* 0x000f4c0001197983 */ /* 0x001ea80000300800 */
[----:B----4-:R-:W-:Y:S04]  /*8f20*/  STL [R1+0xf08], R21 ;  /* 0x000f081501007387 */ /* 0x010fe80000100800 */
[----:B------:R-:W-:Y:S04]  /*8f30*/  STL [R1+0xef4], R24 ;  /* 0x000ef41801007387 */ /* 0x000fe80000100800 */
[----:B------:R-:W-:Y:S04]  /*8f40*/  STL [R1+0xf00], R24 ;  /* 0x000f001801007387 */ /* 0x000fe80000100800 */
[----:B------:R-:W-:Y:S04]  /*8f50*/  STL [R1+0xf04], R24 ;  /* 0x000f041801007387 */ /* 0x000fe80000100800 */
[----:B------:R-:W-:Y:S04]  /*8f60*/  STL [R1+0xee4], R26 ;  /* 0x000ee41a01007387 */ /* 0x000fe80000100800 */
[----:B------:R-:W-:Y:S04]  /*8f70*/  STL [R1+0xee8], R26 ;  /* 0x000ee81a01007387 */ /* 0x000fe80000100800 */
[----:B------:R-:W-:Y:S04]  /*8f80*/  STL [R1+0xeec], R26 ;  /* 0x000eec1a01007387 */ /* 0x000fe80000100800 */
[----:B------:R-:W-:Y:S04]  /*8f90*/  STL [R1+0xef0], R26 ;  /* 0x000ef01a01007387 */ /* 0x000fe80000100800 */
[----:B------:R0:W-:Y:S04]  /*8fa0*/  STL [R1+0x484], R27 ;  /* 0x0004841b01007387 */ /* 0x0001e80000100800 */
[----:B0-----:R-:W4:Y:S01]  /*8fb0*/  LDL.LU R27, [R1+0xf48] ;  /* 0x000f4800011b7983 */ /* 0x001f220000300800 */
[----:B------:R-:W-:Y:S01]  /*8fc0*/  ISETP.GT.AND P1, PT, R0, 0x1c, PT ;  /* 0x0000001c0000780c */ /* 0x000fe20003f24270 */
[----:B------:R-:W-:Y:S01]  /*8fd0*/  IMAD.MOV.U32 R23, RZ, RZ, c[0x0][0x188] ;  /* 0x00006200ff177624 */ /* 0x000fe200078e00ff */
[----:B---3--:R-:W-:-:S03]  /*8fe0*/  PRMT R22, RZ, 0x7610, R22 ;  /* 0x00007610ff167816 */ /* 0x008fc60000000016 */
[----:B------:R-:W-:-:S04]  /*8ff0*/  IMAD R23, R23, 0x1c, RZ ;  /* 0x0000001c17177824 */ /* 0x000fc800078e02ff */
[----:B------:R-:W-:Y:S01]  /*9000*/  IMAD.WIDE R4, R23, 0x2, R2 ;  /* 0x0000000217047825 */ /* 0x000fe200078e0202 */
[----:B------:R-:W-:Y:S01]  /*9010*/  ISETP.GT.AND P0, PT, R0, 0x1d, PT ;  /* 0x0000001d0000780c */ /* 0x000fe20003f04270 */
[----:B------:R-:W3:Y:S04]  /*9020*/  LDL R23, [R1+0x4f8] ;  /* 0x0004f80001177983 */ /* 0x000ee80000100800 */
[----:B------:R0:W3:Y:S02]  /*9030*/  @P1 LDG.E.U16 R22, [R4.64] ;  /* 0x0000000404161981 */ /* 0x0000e4000c1e1500 */
[----:B0-----:R-:W-:-:S04]  /*9040*/  IMAD.MOV.U32 R5, RZ, RZ, c[0x0][0x188] ;  /* 0x00006200ff057624 */ /* 0x001fc800078e00ff */
[----:B------:R-:W-:-:S04]  /*9050*/  IMAD R5, R5, 0x1d, RZ ;  /* 0x0000001d05057824 */ /* 0x000fc800078e02ff */
[----:B------:R-:W-:Y:S01]  /*9060*/  IMAD.WIDE R4, R5, 0x2, R2 ;  /* 0x0000000205047825 */ /* 0x000fe200078e0202 */
[----:B------:R-:W-:Y:S02]  /*9070*/  ISETP.GT.AND P1, PT, R0, 0x1e, PT ;  /* 0x0000001e0000780c */ /* 0x000fe40003f24270 */
[----:B------:R-:W-:Y:S02]  /*9080*/  PRMT R28, RZ, 0x7610, R28 ;  /* 0x00007610ff1c7816 */ /* 0x000fe4000000001c */
[----:B--2---:R-:W-:-:S06]  /*9090*/  PRMT R25, RZ, 0x7610, R25 ;  /* 0x00007610ff197816 */ /* 0x004fcc0000000019 */
[----:B------:R0:W2:Y:S02]  /*90a0*/  @P0 LDG.E.U16 R25, [R4.64] ;  /* 0x0000000404190981 */ /* 0x0000a4000c1e1500 */
[----:B0-----:R-:W-:-:S04]  /*90b0*/  IMAD.MOV.U32 R5, RZ, RZ, c[0x0][0x188] ;  /* 0x00006200ff057624 */ /* 0x001fc800078e00ff */
[----:B------:R-:W-:-:S04]  /*90c0*/  IMAD R5, R5, 0x1e, RZ ;  /* 0x0000001e05057824 */ /* 0x000fc800078e02ff */
[----:B------:R-:W-:Y:S01]  /*90d0*/  IMAD.WIDE R4, R5, 0x2, R2 ;  /* 0x0000000205047825 */ /* 0x000fe200078e0202 */
[----:B------:R-:W-:Y:S02]  /*90e0*/  ISETP.GT.AND P0, PT, R0, 0x1f, PT ;  /* 0x0000001f0000780c */ /* 0x000fe40003f04270 */
[----:B----4-:R-:W-:-:S06]  /*90f0*/  PRMT R27, RZ, 0x7610, R27 ;  /* 0x00007610ff1b7816 */ /* 0x010fcc000000001b */
[----:B------:R0:W4:Y:S02]  /*9100*/  @P1 LDG.E.U16 R27, [R4.64] ;  /* 0x00000004041b1981 */ /* 0x000124000c1e1500 */
[----:B0-----:R-:W-:-:S04]  /*9110*/  IMAD.MOV.U32 R5, RZ, RZ, c[0x0][0x188] ;  /* 0x00006200ff057624 */ /* 0x001fc800078e00ff */
[----:B------:R-:W-:-:S04]  /*9120*/  IMAD R5, R5, 0x1f, RZ ;  /* 0x0000001f05057824 */ /* 0x000fc800078e02ff */
[----:B------:R-:W-:-:S05]  /*9130*/  IMAD.WIDE R4, R5, 0x2, R2 ;  /* 0x0000000205047825 */ /* 0x000fca00078e0202 */
[----:B------:R0:W2:Y:S04]  /*9140*/  @P0 LDG.E.U16 R28, [R4.64] ;  /* 0x00000004041c0981 */ /* 0x0000a8000c1e1500 */
[----:B0-----:R-:W0:Y:S02]  /*9150*/  S2R R5, SR_TID.X ;  /* 0x0000000000057919 */ /* 0x001e240000002100 */
[----:B0-----:R-:W-:-:S04]  /*9160*/  LOP3.LUT R4, R5, 0x1f, RZ, 0xc0, !PT ;  /* 0x0000001f05047812 */ /* 0x001fc800078ec0ff */
[----:B------:R-:W-:Y:S02]  /*9170*/  ISETP.GE.AND P0, PT, R4, R0, PT ;  /* 0x000000000400720c */ /* 0x000fe40003f06270 */
[----:B------:R-:W-:Y:S01]  /*9180*/  PRMT R29, RZ, 0x7610, R29 ;  /* 0x00007610ff1d7816 */ /* 0x000fe2000000001d */
[----:B------:R-:W-:Y:S06]  /*9190*/  BAR.SYNC.DEFER_BLOCKING 0x0 ;  /* 0x0000000000007b1d */ /* 0x000fec0000010000 */
[----:B----4-:R-:W-:Y:S04]  /*91a0*/  STL [R1+0xee0], R27 ;  /* 0x000ee01b01007387 */ /* 0x010fe80000100800 */
[----:B------:R0:W-:Y:S04]  /*91b0*/  STL [R1+0x6ec], R2 ;  /* 0x0006ec0201007387 */ /* 0x0001e80000100800 */
[----:B0-----:R-:W4:Y:S04]  /*91c0*/  LDL.LU R2, [R1+0x59c] ;  /* 0x00059c0001027983 */ /* 0x001f280000300800 */
[----:B------:R0:W-:Y:S04]  /*91d0*/  STL [R1+0x6e8], R3 ;  /* 0x0006e80301007387 */ /* 0x0001e80000100800 */
[----:B0-----:R-:W3:Y:S04]  /*91e0*/  LDL.LU R3, [R1+0x648] ;  /* 0x0006480001037983 */ /* 0x001ee80000300800 */
[----:B--2---:R0:W-:Y:S04]  /*91f0*/  STL [R1], R28 ;  /* 0x0000001c01007387 */ /* 0x0041e80000100800 */
[----:B0-----:R-:W2:Y:S04]  /*9200*/  LDL.LU R28, [R1+0xf44] ;  /* 0x000f4400011c7983 */ /* 0x001ea80000300800 */
[----:B------:R-:W2:Y:S04]  /*9210*/  LDL R5, [R1+0x5a4] ;  /* 0x0005a40001057983 */ /* 0x000ea80000100800 */
[----:B------:R-:W3:Y:S01]  /*9220*/  LDL.LU R0, [R1+0xf40] ;  /* 0x000f400001007983 */ /* 0x000ee20000300800 */
[----:B--2---:R-:W-:-:S05]  /*9230*/  IADD3 R4, P1, R5, R28, RZ ;  /* 0x0000001c05047210 */ /* 0x004fca0007f3e0ff */
[----:B---3--:R-:W-:Y:S02]  /*9240*/  IMAD.X R5, R23, 0x1, R0, P1 ;  /* 0x0000000117057824 */ /* 0x008fe400008e0600 */
[----:B------:R-:W2:Y:S04]  /*9250*/  LDL R23, [R1+0x4f4] ;  /* 0x0004f40001177983 */ /* 0x000ea80000100800 */
[----:B------:R-:W3:Y:S04]  /*9260*/  @!P0 LDG.E.U16 R29, [R4.64] ;  /* 0x00000004041d8981 */ /* 0x000ee8000c1e1500 */
[----:B---3--:R0:W-:Y:S04]  /*9270*/  STL [R1+0x498], R29 ;  /* 0x0004981d01007387 */ /* 0x0081e80000100800 */
[----:B0-----:R-:W3:Y:S04]  /*9280*/  LDL.LU R29, [R1+0xf3c] ;  /* 0x000f3c00011d7983 */ /* 0x001ee80000300800 */
[----:B------:R-:W2:Y:S02]  /*9290*/  LDL R5, [R1+0x6a4] ;  /* 0x0006a40001057983 */ /* 0x000ea40000100800 */
[----:B--2---:R-:W-:-:S02]  /*92a0*/  IADD3 R4, P1, R5, R28, RZ ;  /* 0x0000001c05047210 */ /* 0x004fc40007f3e0ff */
[----:B------:R-:W2:Y:S01]  /*92b0*/  LDL R5, [R1+0x650] ;  /* 0x0006500001057983 */ /* 0x000ea20000100800 */
[----:B---3--:R-:W-:Y:S02]  /*92c0*/  PRMT R29, RZ, 0x7610, R29 ;  /* 0x00007610ff1d7816 */ /* 0x008fe4000000001d */
[----:B------:R-:W-:Y:S01]  /*92d0*/  PRMT R6, RZ, 0x7610, R6 ;  /* 0x00007610ff067816 */ /* 0x000fe20000000006 */
[----:B--2---:R-:W-:-:S05]  /*92e0*/  IMAD.X R5, R5, 0x1, R0, P1 ;  /* 0x0000000105057824 */ /* 0x004fca00008e0600 */
[----:B------:R0:W2:Y:S02]  /*92f0*/  @!P0 LDG.E.U16 R29, [R4.64] ;  /* 0x00000004041d8981 */ /* 0x0000a4000c1e1500 */
[----:B0-----:R-:W-:-:S05]  /*9300*/  IADD3 R4, P1, R3, R28, RZ ;  /* 0x0000001c03047210 */ /* 0x001fca0007f3e0ff */
[----:B----4-:R-:W-:-:S05]  /*9310*/  IMAD.X R5, R2, 0x1, R0, P1 ;  /* 0x0000000102057824 */ /* 0x010fca00008e0600 */
[----:B------:R-:W3:Y:S04]  /*9320*/  @!P0 LDG.E.U16 R6, [R4.64] ;  /* 0x0000000404068981 */ /* 0x000ee8000c1e1500 */
[----:B--2---:R0:W-:Y:S04]  /*9330*/  STL [R1+0x4], R29 ;  /* 0x0000041d01007387 */ /* 0x0041e80000100800 */
[----:B0-----:R-:W2:Y:S04]  /*9340*/  LDL R29, [R1+0x69c] ;  /* 0x00069c00011d7983 */ /* 0x001ea80000100800 */
[----:B------:R-:W-:Y:S04]  /*9350*/  STL [R1+0x700], R3 ;  /* 0x0007000301007387 */ /* 0x000fe80000100800 */
[----:B------:R0:W-:Y:S04]  /*9360*/  STL [R1+0x704], R2 ;  /* 0x0007040201007387 */ /* 0x0001e80000100800 */
[----:B0-----:R-:W4:Y:S04]  /*9370*/  LDL R2, [R1+0x590] ;  /* 0x0005900001027983 */ /* 0x001f280000100800 */
[----:B---3--:R0:W-:Y:S04]  /*9380*/  STL [R1+0x8], R6 ;  /* 0x0000080601007387 */ /* 0x0081e80000100800 */
[----:B0-----:R-:W3:Y:S04]  /*9390*/  LDL.LU R6, [R1+0xf38] ;  /* 0x000f380001067983 */ /* 0x001ee80000300800 */
[----:B------:R-:W2:Y:S01]  /*93a0*/  LDL R5, [R1+0x594] ;  /* 0x0005940001057983 */ /* 0x000ea20000100800 */
[----:B---3--:R-:W-:-:S02]  /*93b0*/  PRMT R6, RZ, 0x7610, R6 ;  /* 0x00007610ff067816 */ /* 0x008fc40000000006 */
[----:B--2---:R-:W-:-:S05]  /*93c0*/  IADD3 R4, P1, R5, R28, RZ ;  /* 0x0000001c05047210 */ /* 0x004fca0007f3e0ff */
[----:B------:R-:W-:-:S05]  /*93d0*/  IMAD.X R5, R23, 0x1, R0, P1 ;  /* 0x0000000117057824 */ /* 0x000fca00008e0600 */
[----:B------:R-:W2:Y:S04]  /*93e0*/  @!P0 LDG.E.U16 R6, [R4.64] ;  /* 0x0000000404068981 */ /* 0x000ea8000c1e1500 */
[----:B--2---:R0:W-:Y:S04]  /*93f0*/  STL [R1+0x34], R6 ;  /* 0x0000340601007387 */ /* 0x0041e80000100800 */
[----:B0-----:R-:W2:Y:S04]  /*9400*/  LDL.LU R6, [R1+0xf34] ;  /* 0x000f340001067983 */ /* 0x001ea80000300800 */
[----:B------:R-:W3:Y:S01]  /*9410*/  LDL R5, [R1+0x63c] ;  /* 0x00063c0001057983 */ /* 0x000ee20000100800 */
[----:B--2---:R-:W-:-:S02]  /*9420*/  PRMT R6, RZ, 0x7610, R6 ;  /* 0x00007610ff067816 */ /* 0x004fc40000000006 */
[----:B---3--:R-:W-:-:S05]  /*9430*/  IADD3 R4, P1, R5, R28, RZ ;  /* 0x0000001c05047210 */ /* 0x008fca0007f3e0ff */
[----:B----4-:R-:W-:-:S05]  /*9440*/  IMAD.X R5, R2, 0x1, R0, P1 ;  /* 0x0000000102057824 */ /* 0x010fca00008e0600 */
[----:B------:R-:W2:Y:S04]  /*9450*/  @!P0 LDG.E.U16 R6, [R4.64] ;  /* 0x0000000404068981 */ /* 0x000ea8000c1e1500 */
[----:B--2---:R0:W-:Y:S04]  /*9460*/  STL [R1+0x38], R6 ;  /* 0x0000380601007387 */ /* 0x0041e80000100800 */
[----:B0-----:R-:W2:Y:S04]  /*9470*/  LDL.LU R6, [R1+0xf30] ;  /* 0x000f300001067983 */ /* 0x001ea80000300800 */
[----:B------:R-:W3:Y:S01]  /*9480*/  LDL R5, [R1+0x638] ;  /* 0x0006380001057983 */ /* 0x000ee20000100800 */
[----:B------:R-:W-:-:S02]  /*9490*/  IADD3 R4, P1, R29, R28, RZ ;  /* 0x0000001c1d047210 */ /* 0x000fc40007f3e0ff */
[----:B--2---:R-:W-:-:S03]  /*94a0*/  PRMT R6, RZ, 0x7610, R6 ;  /* 0x00007610ff067816 */ /* 0x004fc60000000006 */
[----:B---3--:R-:W-:-:S05]  /*94b0*/  IMAD.X R5, R5, 0x1, R0, P1 ;  /* 0x0000000105057824 */ /* 0x008fca00008e0600 */
[----:B------:R-:W2:Y:S04]  /*94c0*/  @!P0 LDG.E.U16 R6, [R4.64] ;  /* 0x0000000404068981 */ /* 0x000ea8000c1e1500 */
[----:B--2---:R0:W-:Y:S04]  /*94d0*/  STL [R1+0x468], R6 ;  /* 0x0004680601007387 */ /* 0x0041e80000100800 */
[----:B0-----:R-:W2:Y:S04]  /*94e0*/  LDL.LU R6, [R1+0xf2c] ;  /* 0x000f2c0001067983 */ /* 0x001ea80000300800 */
[----:B------:R-:W3:Y:S02]  /*94f0*/  LDL R5, [R1+0x584] ;  /* 0x0005840001057983 */ /* 0x000ee40000100800 */
[----:B---3--:R-:W-:-:S02]  /*9500*/  IADD3 R4, P1, R5, R28, RZ ;  /* 0x0000001c05047210 */ /* 0x008fc40007f3e0ff */
[----:B------:R-:W3:Y:S01]  /*9510*/  LDL R5, [R1+0x4ec] ;  /* 0x0004ec0001057983 */ /* 0x000ee20000100800 */
[----:B------:R-:W-:Y:S02]  /*9520*/  PRMT R10, RZ, 0x7610, R10 ;  /* 0x00007610ff0a7816 */ /* 0x000fe4000000000a */
[----:B---3--:R-:W-:-:S05]  /*9530*/  IMAD.X R5, R5, 0x1, R0, P1 ;  /* 0x0000000105057824 */ /* 0x008fca00008e0600 */
[----:B------:R-:W3:Y:S04]  /*9540*/  @!P0 LDG.E.U16 R10, [R4.64] ;  /* 0x00000004040a8981 */ /* 0x000ee8000c1e1500 */
[----:B---3--:R0:W-:Y:S04]  /*9550*/  STL [R1+0x464], R10 ;  /* 0x0004640a01007387 */ /* 0x0081e80000100800 */
[----:B0-----:R-:W3:Y:S04]  /*9560*/  LDL.LU R10, [R1+0xf28] ;  /* 0x000f2800010a7983 */ /* 0x001ee80000300800 */
[----:B------:R-:W4:Y:S02]  /*9570*/  LDL R5, [R1+0x62c] ;  /* 0x00062c0001057983 */ /* 0x000f240000100800 */
[----:B----4-:R-:W-:-:S02]  /*9580*/  IADD3 R4, P1, R5, R28, RZ ;  /* 0x0000001c05047210 */ /* 0x010fc40007f3e0ff */
[----:B------:R-:W4:Y:S01]  /*9590*/  LDL R5, [R1+0x580] ;  /* 0x0005800001057983 */ /* 0x000f220000100800 */
[----:B------:R-:W-:Y:S02]  /*95a0*/  PRMT R3, RZ, 0x7610, R3 ;  /* 0x00007610ff037816 */ /* 0x000fe40000000003 */
[----:B----4-:R-:W-:-:S05]  /*95b0*/  IMAD.X R5, R5, 0x1, R0, P1 ;  /* 0x0000000105057824 */ /* 0x010fca00008e0600 */
[----:B------:R0:W4:Y:S04]  /*95c0*/  @!P0 LDG.E.U16 R3, [R4.64] ;  /* 0x0000000404038981 */ /* 0x000128000c1e1500 */
[----:B0-----:R-:W2:Y:S04]  /*95d0*/  LDL R5, [R1+0x694] ;  /* 0x0006940001057983 */ /* 0x001ea80000100800 */
[----:B----4-:R-:W-:Y:S01]  /*95e0*/  STL [R1+0x5c], R3 ;  /* 0x00005c0301007387 */ /* 0x010fe20000100800 */
[----:B--2---:R-:W-:-:S03]  /*95f0*/  IADD3 R4, P1, R5, R28, RZ ;  /* 0x0000001c05047210 */ /* 0x004fc60007f3e0ff */
[----:B------:R-:W2:Y:S01]  /*9600*/  LDL R5, [R1+0x628] ;  /* 0x0006280001057983 */ /* 0x000ea20000100800 */
[----:B---3--:R-:W-:Y:S01]  /*9610*/  PRMT R10, RZ, 0x7610, R10 ;  /* 0x00007610ff0a7816 */ /* 0x008fe2000000000a */
[----:B--2---:R-:W-:-:S05]  /*9620*/  IMAD.X R5, R5, 0x1, R0, P1 ;  /* 0x0000000105057824 */ /* 0x004fca00008e0600 */
[----:B------:R-:W2:Y:S04]  /*9630*/  @!P0 LDG.E.U16 R10, [R4.64] ;  /* 0x00000004040a8981 */ /* 0x000ea8000c1e1500 */
[----:B--2---:R0:W-:Y:S04]  /*9640*/  STL [R1+0x58], R10 ;  /* 0x0000580a01007387 */ /* 0x0041e80000100800 */
[----:B0-----:R-:W2:Y:S04]  /*9650*/  LDL.LU R10, [R1+0xf24] ;  /* 0x000f2400010a7983 */ /* 0x001ea80000300800 */
[----:B------:R-:W3:Y:S02]  /*9660*/  LDL R5, [R1+0x574] ;  /* 0x0005740001057983 */ /* 0x000ee40000100800 */
[----:B---3--:R-:W-:-:S02]  /*9670*/  IADD3 R4, P1, R5, R28, RZ ;  /* 0x0000001c05047210 */ /* 0x008fc40007f3e0ff */
[----:B------:R-:W3:Y:S01]  /*9680*/  LDL R5, [R1+0x4e4] ;  /* 0x0004e40001057983 */ /* 0x000ee20000100800 */
[----:B--2---:R-:W-:Y:S02]  /*9690*/  PRMT R10, RZ, 0x7610, R10 ;  /* 0x00007610ff0a7816 */ /* 0x004fe4000000000a */
        /* <DEDUP_REMOVED lines=17> */
[----:B------:R-:W4:Y:S04]  /*97b0*/  @!P0 LDG.E.U16 R12, [R4.64] ;  /* 0x00000004040c8981 */ /* 0x000f28000c1e1500 */
[----:B----4-:R0:W-:Y:S04]  /*97c0*/  STL [R1+0x48], R12 ;  /* 0x0000480c01007387 */ /* 0x0101e80000100800 */
[----:B0-----:R-:W4:Y:S04]  /*97d0*/  LDL.LU R12, [R1+0xf18] ;  /* 0x000f1800010c7983 */ /* 0x001f280000300800 */
[----:B------:R-:W2:Y:S02]  /*97e0*/  LDL R5, [R1+0x564] ;  /* 0x0005640001057983 */ /* 0x000ea40000100800 */
[----:B--2---:R-:W-:-:S02]  /*97f0*/  IADD3 R4, P1, R5, R28, RZ ;  /* 0x0000001c05047210 */ /* 0x004fc40007f3e0ff */
[----:B------:R-:W2:Y:S01]  /*9800*/  LDL R5, [R1+0x4dc] ;  /* 0x0004dc0001057983 */ /* 0x000ea20000100800 */
[----:B------:R-:W-:Y:S02]  /*9810*/  PRMT R13, RZ, 0x7610, R13 ;  /* 0x00007610ff0d7816 */ /* 0x000fe4000000000d */
[----:B--2---:R-:W-:-:S05]  /*9820*/  IMAD.X R5, R5, 0x1, R0, P1 ;  /* 0x0000000105057824 */ /* 0x004fca00008e0600 */
[----:B------:R0:W2:Y:S04]  /*9830*/  @!P0 LDG.E.U16 R13, [R4.64] ;  /* 0x00000004040d8981 */ /* 0x0000a8000c1e1500 */
[----:B0-----:R-:W0:Y:S02]  /*9840*/  S2R R5, SR_TID.X ;  /* 0x0000000000057919 */ /* 0x001e240000002100 */
[----:B0-----:R-:W-:-:S05]  /*9850*/  LOP3.LUT R5, R5, 0x7f, RZ, 0xc0, !PT ;  /* 0x0000007f05057812 */ /* 0x001fca00078ec0ff */
[----:B------:R-:W-:-:S05]  /*9860*/  IMAD.SHL.U32 R5, R5, 0x2, RZ ;  /* 0x0000000205057824 */ /* 0x000fca00078e00ff */
[----:B------:R-:W-:Y:S01]  /*9870*/  LOP3.LUT R4, R5, 0x10, RZ, 0x3c, !PT ;  /* 0x0000001005047812 */ /* 0x000fe200078e3cff */
[----:B--2---:R0:W-:Y:S04]  /*9880*/  STL [R1+0x44], R13 ;  /* 0x0000440d01007387 */ /* 0x0041e80000100800 */
[----:B0-----:R-:W2:Y:S04]  /*9890*/  LDL.LU R13, [R1+0xf14] ;  /* 0x000f1400010d7983 */ /* 0x001ea80000300800 */
[----:B------:R-:W2:Y:S04]  /*98a0*/  LDL R5, [R1+0x60c] ;  /* 0x00060c0001057983 */ /* 0x000ea80000100800 */
[----:B------:R-:W0:Y:S04]  /*98b0*/  S2R R3, SR_TID.X ;  /* 0x0000000000037919 */ /* 0x000e280000002100 */
[----:B------:R-:W1:Y:S01]  /*98c0*/  S2R R23, SR_TID.X ;  /* 0x0000000000177919 */ /* 0x000e620000002100 */
[----:B0-----:R-:W-:-:S02]  /*98d0*/  LOP3.LUT R3, R3, 0x7f, RZ, 0xc0, !PT ;  /* 0x0000007f03037812 */ /* 0x001fc400078ec0ff */
[----:B-1----:R-:W-:-:S03]  /*98e0*/  LOP3.LUT R2, R23, 0x7f, RZ, 0xc0, !PT ;  /* 0x0000007f17027812 */ /* 0x002fc600078ec0ff */
[----:B------:R-:W-:Y:S02]  /*98f0*/  IMAD.SHL.U32 R3, R3, 0x2, RZ ;  /* 0x0000000203037824 */ /* 0x000fe400078e00ff */
[----:B------:R-:W-:-:S03]  /*9900*/  IMAD.SHL.U32 R29, R2, 0x2, RZ ;  /* 0x00000002021d7824 */ /* 0x000fc600078e00ff */
[----:B------:R-:W-:Y:S02]  /*9910*/  LOP3.LUT R3, R3, 0x10, RZ, 0x3c, !PT ;  /* 0x0000001003037812 */ /* 0x000fe400078e3cff */
[----:B------:R-:W-:Y:S04]  /*9920*/  STS.U16 [R29+0x4000], R6 ;  /* 0x004000061d007388 */ /* 0x000fe80000000400 */
[----:B------:R-:W-:Y:S04]  /*9930*/  STS.U16 [R29+0x4800], R7 ;  /* 0x004800071d007388 */ /* 0x000fe80000000400 */
[----:B------:R-:W-:Y:S04]  /*9940*/  STS.U16 [R29+0x5000], R8 ;  /* 0x005000081d007388 */ /* 0x000fe80000000400 */
[----:B------:R-:W-:Y:S04]  /*9950*/  STS.U16 [R29+0x5800], R9 ;  /* 0x005800091d007388 */ /* 0x000fe80000000400 */
[----:B------:R-:W-:Y:S04]  /*9960*/  STS.U16 [R3+0x4100], R10 ;  /* 0x0041000a03007388 */ /* 0x000fe80000000400 */
[----:B---3--:R-:W-:Y:S04]  /*9970*/  STS.U16 [R3+0x4900], R11 ;  /* 0x0049000b03007388 */ /* 0x008fe80000000400 */
[----:B----4-:R-:W-:Y:S04]  /*9980*/  STS.U16 [R3+0x5100], R12 ;  /* 0x0051000c03007388 */ /* 0x010fe80000000400 */
[----:B--2---:R0:W-:Y:S02]  /*9990*/  STS.U16 [R4+0x5900], R13 ;  /* 0x0059000d04007388 */ /* 0x0041e40000000400 */
[----:B0-----:R-:W-:-:S02]  /*99a0*/  IADD3 R4, P1, R5, R28, RZ ;  /* 0x0000001c05047210 */ /* 0x001fc40007f3e0ff */
[----:B------:R-:W2:Y:S01]  /*99b0*/  LDL R5, [R1+0x560] ;  /* 0x0005600001057983 */ /* 0x000ea20000100800 */
[----:B------:R-:W-:Y:S02]  /*99c0*/  PRMT R14, RZ, 0x7610, R14 ;  /* 0x00007610ff0e7816 */ /* 0x000fe4000000000e */
[----:B--2---:R-:W-:-:S05]  /*99d0*/  IMAD.X R5, R5, 0x1, R0, P1 ;  /* 0x0000000105057824 */ /* 0x004fca00008e0600 */
[----:B------:R-:W2:Y:S04]  /*99e0*/  @!P0 LDG.E.U16 R14, [R4.64] ;  /* 0x00000004040e8981 */ /* 0x000ea8000c1e1500 */
[----:B------:R-:W0:Y:S04]  /*99f0*/  S2R R3, SR_TID.X ;  /* 0x0000000000037919 */ /* 0x000e280000002100 */
[----:B--2---:R1:W-:Y:S04]  /*9a00*/  STL [R1+0x40], R14 ;  /* 0x0000400e01007387 */ /* 0x0043e80000100800 */
[----:B-1----:R-:W2:Y:S04]  /*9a10*/  LDL.LU R14, [R1+0xf10] ;  /* 0x000f1000010e7983 */ /* 0x002ea80000300800 */
[----:B------:R-:W3:Y:S04]  /*9a20*/  LDL.LU R4, [R1+0xc] ;  /* 0x00000c0001047983 */ /* 0x000ee80000300800 */
[----:B------:R-:W4:Y:S01]  /*9a30*/  LDL R5, [R1+0x684] ;  /* 0x0006840001057983 */ /* 0x000f220000100800 */
[----:B0-----:R-:W-:-:S05]  /*9a40*/  LOP3.LUT R3, R3, 0x7f, RZ, 0xc0, !PT ;  /* 0x0000007f03037812 */ /* 0x001fca00078ec0ff */
[----:B------:R-:W-:-:S05]  /*9a50*/  IMAD.SHL.U32 R3, R3, 0x2, RZ ;  /* 0x0000000203037824 */ /* 0x000fca00078e00ff */
[----:B------:R-:W-:-:S05]  /*9a60*/  LOP3.LUT R3, R3, 0x20, RZ, 0x3c, !PT ;  /* 0x0000002003037812 */ /* 0x000fca00078e3cff */
[----:B---3--:R4:W-:Y:S02]  /*9a70*/  STS.U16 [R3+0x4200], R4 ;  /* 0x0042000403007388 */ /* 0x0089e40000000400 */
[----:B----4-:R-:W-:Y:S02]  /*9a80*/  IADD3 R4, P1, R5, R28, RZ ;  /* 0x0000001c05047210 */ /* 0x010fe40007f3e0ff */
[----:B------:R-:W3:Y:S01]  /*9a90*/  LDL R5, [R1+0x608] ;  /* 0x0006080001057983 */ /* 0x000ee20000100800 */
[----:B------:R-:W-:Y:S02]  /*9aa0*/  PRMT R13, RZ, 0x7610, R13 ;  /* 0x00007610ff0d7816 */ /* 0x000fe4000000000d */
[----:B---3--:R-:W-:-:S05]  /*9ab0*/  IMAD.X R5, R5, 0x1, R0, P1 ;  /* 0x0000000105057824 */ /* 0x008fca00008e0600 */
[----:B------:R0:W3:Y:S04]  /*9ac0*/  @!P0 LDG.E.U16 R13, [R4.64] ;  /* 0x00000004040d8981 */ /* 0x0000e8000c1e1500 */
[----:B0-----:R-:W4:Y:S04]  /*9ad0*/  LDL R5, [R1+0x554] ;  /* 0x0005540001057983 */ /* 0x001f280000100800 */
[----:B---3--:R-:W-:Y:S04]  /*9ae0*/  STL [R1+0xebc], R13 ;  /* 0x000ebc0d01007387 */ /* 0x008fe80000100800 */
[----:B------:R-:W-:Y:S04]  /*9af0*/  STL [R1+0xec0], R13 ;  /* 0x000ec00d01007387 */ /* 0x000fe80000100800 */
[----:B------:R-:W-:Y:S04]  /*9b00*/  STL [R1+0xec4], R13 ;  /* 0x000ec40d01007387 */ /* 0x000fe80000100800 */
[----:B------:R-:W-:Y:S01]  /*9b10*/  STL [R1+0xed0], R13 ;  /* 0x000ed00d01007387 */ /* 0x000fe20000100800 */
[----:B----4-:R-:W-:-:S03]  /*9b20*/  IADD3 R4, P1, R5, R28, RZ ;  /* 0x0000001c05047210 */ /* 0x010fc60007f3e0ff */
[----:B------:R-:W-:Y:S04]  /*9b30*/  STL [R1+0xed4], R13 ;  /* 0x000ed40d01007387 */ /* 0x000fe80000100800 */
[----:B------:R-:W-:Y:S04]  /*9b40*/  STL [R1+0xed8], R13 ;  /* 0x000ed80d01007387 */ /* 0x000fe80000100800 */
[----:B------:R-:W-:Y:S04]  /*9b50*/  STL [R1+0xedc], R13 ;  /* 0x000edc0d01007387 */ /* 0x000fe80000100800 */
[----:B------:R-:W3:Y:S01]  /*9b60*/  LDL R5, [R1+0x4d4] ;  /* 0x0004d40001057983 */ /* 0x000ee20000100800 */
[----:B------:R-:W-:Y:S01]  /*9b70*/  PRMT R12, RZ, 0x7610, R12 ;  /* 0x00007610ff0c7816 */ /* 0x000fe2000000000c */
[----:B---3--:R-:W-:-:S05]  /*9b80*/  IMAD.X R5, R5, 0x1, R0, P1 ;  /* 0x0000000105057824 */ /* 0x008fca00008e0600 */
[----:B------:R0:W3:Y:S04]  /*9b90*/  @!P0 LDG.E.U16 R12, [R4.64] ;  /* 0x00000004040c8981 */ /* 0x0000e8000c1e1500 */
[----:B0-----:R-:W4:Y:S02]  /*9ba0*/  LDL R5, [R1+0x5fc] ;  /* 0x0005fc0001057983 */ /* 0x001f240000100800 */
[----:B----4-:R-:W-:Y:S02]  /*9bb0*/  IADD3 R4, P1, R5, R28, RZ ;  /* 0x0000001c05047210 */ /* 0x010fe40007f3e0ff */
[----:B------:R-:W4:Y:S01]  /*9bc0*/  LDL R5, [R1+0x550] ;  /* 0x0005500001057983 */ /* 0x000f220000100800 */
[----:B------:R-:W-:Y:S02]  /*9bd0*/  PRMT R11, RZ, 0x7610, R11 ;  /* 0x00007610ff0b7816 */ /* 0x000fe4000000000b */
[----:B----4-:R-:W-:-:S05]  /*9be0*/  IMAD.X R5, R5, 0x1, R0, P1 ;  /* 0x0000000105057824 */ /* 0x010fca00008e0600 */
[----:B------:R0:W4:Y:S04]  /*9bf0*/  @!P0 LDG.E.U16 R11, [R4.64] ;  /* 0x00000004040b8981 */ /* 0x000128000c1e1500 */
[----:B0-----:R-:W0:Y:S02]  /*9c00*/  S2R R5, SR_TID.X ;  /* 0x0000000000057919 */ /* 0x001e240000002100 */
[----:B0-----:R-:W-:-:S05]  /*9c10*/  LOP3.LUT R5, R5, 0x7f, RZ, 0xc0, !PT ;  /* 0x0000007f05057812 */ /* 0x001fca00078ec0ff */
[----:B------:R-:W-:-:S05]  /*9c20*/  IMAD.SHL.U32 R5, R5, 0x2, RZ ;  /* 0x0000000205057824 */ /* 0x000fca00078e00ff */
[----:B------:R-:W-:Y:S02]  /*9c30*/  LOP3.LUT R4, R5, 0x20, RZ, 0x3c, !PT ;  /* 0x0000002005047812 */ /* 0x000fe400078e3cff */
[----:B------:R-:W3:Y:S04]  /*9c40*/  LDL R5, [R1+0x67c] ;  /* 0x00067c0001057983 */ /* 0x000ee80000100800 */
[----:B--2---:R-:W-:Y:S04]  /*9c50*/  STS.U16 [R3+0x4a00], R14 ;  /* 0x004a000e03007388 */ /* 0x004fe80000000400 */
[----:B------:R-:W-:Y:S04]  /*9c60*/  STS.U16 [R3+0x5200], R15 ;  /* 0x0052000f03007388 */ /* 0x000fe80000000400 */
[----:B------:R3:W-:Y:S02]  /*9c70*/  STS.U16 [R4+0x5a00], R16 ;  /* 0x005a001004007388 */ /* 0x0007e40000000400 */
[----:B---3--:R-:W-:-:S02]  /*9c80*/  IADD3 R4, P1, R5, R28, RZ ;  /* 0x0000001c05047210 */ /* 0x008fc40007f3e0ff */
[----:B------:R-:W2:Y:S01]  /*9c90*/  LDL R5, [R1+0x5f8] ;  /* 0x0005f80001057983 */ /* 0x000ea20000100800 */
[----:B------:R-:W-:-:S03]  /*9ca0*/  PRMT R10, RZ, 0x7610, R10 ;  /* 0x00007610ff0a7816 */ /* 0x000fc6000000000a */
[----:B------:R-:W0:Y:S01]  /*9cb0*/  S2R R3, SR_TID.X ;  /* 0x0000000000037919 */ /* 0x000e220000002100 */
[----:B--2---:R-:W-:-:S05]  /*9cc0*/  IMAD.X R5, R5, 0x1, R0, P1 ;  /* 0x0000000105057824 */ /* 0x004fca00008e0600 */
[----:B------:R1:W2:Y:S04]  /*9cd0*/  @!P0 LDG.E.U16 R10, [R4.64] ;  /* 0x00000004040a8981 */ /* 0x0002a8000c1e1500 */
[----:B-1----:R-:W3:Y:S04]  /*9ce0*/  LDL.LU R4, [R1+0x10] ;  /* 0x0000100001047983 */ /* 0x002ee80000300800 */
[----:B------:R-:W2:Y:S01]  /*9cf0*/  LDL R5, [R1+0x544] ;  /* 0x0005440001057983 */ /* 0x000ea20000100800 */
[----:B0-----:R-:W-:-:S05]  /*9d00*/  LOP3.LUT R3, R3, 0x7f, RZ, 0xc0, !PT ;  /* 0x0000007f03037812 */ /* 0x001fca00078ec0ff */
[----:B------:R-:W-:-:S05]  /*9d10*/  IMAD.SHL.U32 R3, R3, 0x2, RZ ;  /* 0x0000000203037824 */ /* 0x000fca00078e00ff */
[----:B------:R-:W-:-:S05]  /*9d20*/  LOP3.LUT R3, R3, 0x30, RZ, 0x3c, !PT ;  /* 0x0000003003037812 */ /* 0x000fca00078e3cff */
[----:B---3--:R2:W-:Y:S02]  /*9d30*/  STS.U16 [R3+0x4300], R4 ;  /* 0x0043000403007388 */ /* 0x0085e40000000400 */
[----:B--2---:R-:W-:Y:S02]  /*9d40*/  IADD3 R4, P1, R5, R28, RZ ;  /* 0x0000001c05047210 */ /* 0x004fe40007f3e0ff */
[----:B------:R-:W2:Y:S01]  /*9d50*/  LDL R5, [R1+0x4cc] ;  /* 0x0004cc0001057983 */ /* 0x000ea20000100800 */
[----:B------:R-:W-:Y:S02]  /*9d60*/  PRMT R9, RZ, 0x7610, R9 ;  /* 0x00007610ff097816 */ /* 0x000fe40000000009 */
[----:B--2---:R-:W-:-:S05]  /*9d70*/  IMAD.X R5, R5, 0x1, R0, P1 ;  /* 0x0000000105057824 */ /* 0x004fca00008e0600 */
[----:B------:R0:W2:Y:S04]  /*9d80*/  @!P0 LDG.E.U16 R9, [R4.64] ;  /* 0x0000000404098981 */ /* 0x0000a8000c1e1500 */
[----:B0-----:R-:W3:Y:S02]  /*9d90*/  LDL R5, [R1+0x5ec] ;  /* 0x0005ec0001057983 */ /* 0x001ee40000100800 */
[----:B---3--:R-:W-:Y:S02]  /*9da0*/  IADD3 R4, P1, R5, R28, RZ ;  /* 0x0000001c05047210 */ /* 0x008fe40007f3e0ff */
[----:B------:R-:W3:Y:S01]  /*9db0*/  LDL R5, [R1+0x540] ;  /* 0x0005400001057983 */ /* 0x000ee20000100800 */
[----:B------:R-:W-:Y:S02]  /*9dc0*/  PRMT R8, RZ, 0x7610, R8 ;  /* 0x00007610ff087816 */ /* 0x000fe40000000008 */
[----:B---3--:R-:W-:-:S05]  /*9dd0*/  IMAD.X R5, R5, 0x1, R0, P1 ;  /* 0x0000000105057824 */ /* 0x008fca00008e0600 */
[----:B------:R0:W3:Y:S04]  /*9de0*/  @!P0 LDG.E.U16 R8, [R4.64] ;  /* 0x0000000404088981 */ /* 0x0000e8000c1e1500 */
[----:B0-----:R-:W2:Y:S02]  /*9df0*/  LDL R5, [R1+0x674] ;  /* 0x0006740001057983 */ /* 0x001ea40000100800 */
[----:B--2---:R-:W-:Y:S02]  /*9e00*/  IADD3 R4, P1, R5, R28, RZ ;  /* 0x0000001c05047210 */ /* 0x004fe40007f3e0ff */
[----:B------:R-:W2:Y:S01]  /*9e10*/  LDL R5, [R1+0x5e8] ;  /* 0x0005e80001057983 */ /* 0x000ea20000100800 */
[----:B------:R-:W-:Y:S02]  /*9e20*/  PRMT R7, RZ, 0x7610, R7 ;  /* 0x00007610ff077816 */ /* 0x000fe40000000007 */
[----:B--2---:R-:W-:-:S05]  /*9e30*/  IMAD.X R5, R5, 0x1, R0, P1 ;  /* 0x0000000105057824 */ /* 0x004fca00008e0600 */
[----:B------:R0:W2:Y:S04]  /*9e40*/  @!P0 LDG.E.U16 R7, [R4.64] ;  /* 0x0000000404078981 */ /* 0x0000a8000c1e1500 */
[----:B0-----:R-:W0:Y:S02]  /*9e50*/  S2R R5, SR_TID.X ;  /* 0x0000000000057919 */ /* 0x001e240000002100 */
[----:B0-----:R-:W-:-:S05]  /*9e60*/  LOP3.LUT R5, R5, 0x7f, RZ, 0xc0, !PT ;  /* 0x0000007f05057812 */ /* 0x001fca00078ec0ff */
[----:B------:R-:W-:-:S05]  /*9e70*/  IMAD.SHL.U32 R5, R5, 0x2, RZ ;  /* 0x0000000205057824 */ /* 0x000fca00078e00ff */
[----:B------:R-:W-:Y:S02]  /*9e80*/  LOP3.LUT R4, R5, 0x30, RZ, 0x3c, !PT ;  /* 0x0000003005047812 */ /* 0x000fe400078e3cff */
[----:B------:R-:W2:Y:S04]  /*9e90*/  LDL R5, [R1+0x534] ;  /* 0x0005340001057983 */ /* 0x000ea80000100800 */
[----:B------:R-:W-:Y:S04]  /*9ea0*/  STS.U16 [R3+0x4b00], R17 ;  /* 0x004b001103007388 */ /* 0x000fe80000000400 */
[----:B------:R-:W-:Y:S04]  /*9eb0*/  STS.U16 [R3+0x5300], R18 ;  /* 0x0053001203007388 */ /* 0x000fe80000000400 */
[----:B------:R2:W-:Y:S02]  /*9ec0*/  STS.U16 [R4+0x5b00], R19 ;  /* 0x005b001304007388 */ /* 0x0005e40000000400 */
[----:B--2---:R-:W-:-:S02]  /*9ed0*/  IADD3 R4, P1, R5, R28, RZ ;  /* 0x0000001c05047210 */ /* 0x004fc40007f3e0ff */
[----:B------:R-:W2:Y:S01]  /*9ee0*/  LDL R5, [R1+0x4c4] ;  /* 0x0004c40001057983 */ /* 0x000ea20000100800 */
[----:B------:R-:W-:-:S03]  /*9ef0*/  PRMT R6, RZ, 0x7610, R6 ;  /* 0x00007610ff067816 */ /* 0x000fc60000000006 */
[----:B------:R-:W0:Y:S01]  /*9f00*/  S2R R3, SR_TID.X ;  /* 0x0000000000037919 */ /* 0x000e220000002100 */
[----:B--2---:R-:W-:-:S05]  /*9f10*/  IMAD.X R5, R5, 0x1, R0, P1 ;  /* 0x0000000105057824 */ /* 0x004fca00008e0600 */
[----:B------:R1:W2:Y:S04]  /*9f20*/  @!P0 LDG.E.U16 R6, [R4.64] ;  /* 0x0000000404068981 */ /* 0x0002a8000c1e1500 */
[----:B-1----:R-:W2:Y:S04]  /*9f30*/  LDL.LU R4, [R1+0x14] ;  /* 0x0000140001047983 */ /* 0x002ea80000300800 */
[----:B------:R-:W3:Y:S01]  /*9f40*/  LDL R5, [R1+0x5dc] ;  /* 0x0005dc0001057983 */ /* 0x000ee20000100800 */
[----:B0-----:R-:W-:-:S05]  /*9f50*/  LOP3.LUT R3, R3, 0x7f, RZ, 0xc0, !PT ;  /* 0x0000007f03037812 */ /* 0x001fca00078ec0ff */
[----:B------:R-:W-:-:S05]  /*9f60*/  IMAD.SHL.U32 R3, R3, 0x2, RZ ;  /* 0x0000000203037824 */ /* 0x000fca00078e00ff */
[----:B------:R-:W-:-:S05]  /*9f70*/  LOP3.LUT R3, R3, 0x40, RZ, 0x3c, !PT ;  /* 0x0000004003037812 */ /* 0x000fca00078e3cff */
[----:B--2---:R3:W-:Y:S02]  /*9f80*/  STS.U16 [R3+0x4400], R4 ;  /* 0x0044000403007388 */ /* 0x0047e40000000400 */
[----:B---3--:R-:W-:Y:S02]  /*9f90*/  IADD3 R4, P1, R5, R28, RZ ;  /* 0x0000001c05047210 */ /* 0x008fe40007f3e0ff */
[----:B------:R-:W2:Y:S01]  /*9fa0*/  LDL R5, [R1+0x530] ;  /* 0x0005300001057983 */ /* 0x000ea20000100800 */
[----:B------:R-:W-:Y:S02]  /*9fb0*/  PRMT R20, RZ, 0x7610, R20 ;  /* 0x00007610ff147816 */ /* 0x000fe40000000014 */
[----:B--2---:R-:W-:-:S05]  /*9fc0*/  IMAD.X R5, R5, 0x1, R0, P1 ;  /* 0x0000000105057824 */ /* 0x004fca00008e0600 */
        /* <DEDUP_REMOVED lines=11> */
[----:B------:R-:W2:Y:S02]  /*a080*/  LDL R5, [R1+0x524] ;  /* 0x0005240001057983 */ /* 0x000ea40000100800 */
[----:B--2---:R-:W-:-:S02]  /*a090*/  IADD3 R4, P1, R5, R28, RZ ;  /* 0x0000001c05047210 */ /* 0x004fc40007f3e0ff */
[----:B------:R-:W2:Y:S01]  /*a0a0*/  LDL R5, [R1+0x4bc] ;  /* 0x0004bc0001057983 */ /* 0x000ea20000100800 */
[----:B------:R-:W-:Y:S02]  /*a0b0*/  PRMT R24, RZ, 0x7610, R24 ;  /* 0x00007610ff187816 */ /* 0x000fe40000000018 */
[----:B--2---:R-:W-:-:S05]  /*a0c0*/  IMAD.X R5, R5, 0x1, R0, P1 ;  /* 0x0000000105057824 */ /* 0x004fca00008e0600 */
[----:B------:R-:W2:Y:S04]  /*a0d0*/  @!P0 LDG.E.U16 R24, [R4.64] ;  /* 0x0000000404188981 */ /* 0x000ea8000c1e1500 */
[----:B--2---:R0:W-:Y:S04]  /*a0e0*/  STL [R1+0x470], R24 ;  /* 0x0004701801007387 */ /* 0x0041e80000100800 */
[----:B0-----:R-:W2:Y:S04]  /*a0f0*/  LDL.LU R24, [R1+0xf04] ;  /* 0x000f040001187983 */ /* 0x001ea80000300800 */
[----:B------:R-:W2:Y:S04]  /*a100*/  LDL R5, [R1+0x5cc] ;  /* 0x0005cc0001057983 */ /* 0x000ea80000100800 */
[----:B------:R-:W-:Y:S04]  /*a110*/  STS.U16 [R3+0x4c00], R20 ;  /* 0x004c001403007388 */ /* 0x000fe80000000400 */
[----:B---3--:R-:W-:Y:S04]  /*a120*/  STS.U16 [R3+0x5400], R21 ;  /* 0x0054001503007388 */ /* 0x008fe80000000400 */
[----:B------:R0:W-:Y:S04]  /*a130*/  STS.U16 [R3+0x5c00], R22 ;  /* 0x005c001603007388 */ /* 0x0001e80000000400 */
[----:B0-----:R-:W3:Y:S01]  /*a140*/  LDL.LU R3, [R1+0x18] ;  /* 0x0000180001037983 */ /* 0x001ee20000300800 */
[----:B--2---:R-:W-:-:S03]  /*a150*/  IADD3 R4, P1, R5, R28, RZ ;  /* 0x0000001c05047210 */ /* 0x004fc60007f3e0ff */
[----:B------:R-:W2:Y:S01]  /*a160*/  LDL R5, [R1+0x520] ;  /* 0x0005200001057983 */ /* 0x000ea20000100800 */
[----:B------:R-:W-:Y:S01]  /*a170*/  PRMT R24, RZ, 0x7610, R24 ;  /* 0x00007610ff187816 */ /* 0x000fe20000000018 */
[----:B--2---:R-:W-:-:S05]  /*a180*/  IMAD.X R5, R5, 0x1, R0, P1 ;  /* 0x0000000105057824 */ /* 0x004fca00008e0600 */
[----:B------:R-:W2:Y:S01]  /*a190*/  @!P0 LDG.E.U16 R24, [R4.64] ;  /* 0x0000000404188981 */ /* 0x000ea2000c1e1500 */
[----:B------:R-:W-:-:S05]  /*a1a0*/  LOP3.LUT R23, R23, 0x7f, RZ, 0xc0, !PT ;  /* 0x0000007f17177812 */ /* 0x000fca00078ec0ff */
[----:B------:R-:W-:Y:S01]  /*a1b0*/  IMAD.SHL.U32 R23, R23, 0x2, RZ ;  /* 0x0000000217177824 */ /* 0x000fe200078e00ff */
[----:B--2---:R0:W-:Y:S04]  /*a1c0*/  STL [R1+0x46c], R24 ;  /* 0x00046c1801007387 */ /* 0x0041e80000100800 */
[----:B0-----:R-:W2:Y:S04]  /*a1d0*/  LDL.LU R24, [R1+0xf00] ;  /* 0x000f000001187983 */ /* 0x001ea80000300800 */
[----:B------:R-:W2:Y:S04]  /*a1e0*/  LDL.LU R4, [R1+0x1c] ;  /* 0x00001c0001047983 */ /* 0x000ea80000300800 */
[----:B------:R-:W3:Y:S01]  /*a1f0*/  LDL R5, [R1+0x664] ;  /* 0x0006640001057983 */ /* 0x000ee20000100800 */
[----:B------:R-:W-:-:S05]  /*a200*/  LOP3.LUT R23, R23, 0x50, RZ, 0x3c, !PT ;  /* 0x0000005017177812 */ /* 0x000fca00078e3cff */
[----:B--2---:R0:W-:Y:S04]  /*a210*/  STS.U16 [R23+0x4500], R4 ;  /* 0x0045000417007388 */ /* 0x0041e80000000400 */
[----:B0-----:R-:W2:Y:S01]  /*a220*/  LDL.LU R23, [R1+0xefc] ;  /* 0x000efc0001177983 */ /* 0x001ea20000300800 */
[----:B---3--:R-:W-:-:S03]  /*a230*/  IADD3 R4, P1, R5, R28, RZ ;  /* 0x0000001c05047210 */ /* 0x008fc60007f3e0ff */
[----:B------:R-:W3:Y:S01]  /*a240*/  LDL R5, [R1+0x5c8] ;  /* 0x0005c80001057983 */ /* 0x000ee20000100800 */
[----:B--2---:R-:W-:Y:S01]  /*a250*/  PRMT R23, RZ, 0x7610, R23 ;  /* 0x00007610ff177816 */ /* 0x004fe20000000017 */
[----:B---3--:R-:W-:-:S05]  /*a260*/  IMAD.X R5, R5, 0x1, R0, P1 ;  /* 0x0000000105057824 */ /* 0x008fca00008e0600 */
[----:B------:R0:W2:Y:S04]  /*a270*/  @!P0 LDG.E.U16 R23, [R4.64] ;  /* 0x0000000404178981 */ /* 0x0000a8000c1e1500 */
[----:B0-----:R-:W0:Y:S02]  /*a280*/  S2R R5, SR_TID.X ;  /* 0x0000000000057919 */ /* 0x001e240000002100 */
[----:B0-----:R-:W-:-:S05]  /*a290*/  LOP3.LUT R5, R5, 0x7f, RZ, 0xc0, !PT ;  /* 0x0000007f05057812 */ /* 0x001fca00078ec0ff */
[----:B------:R-:W-:-:S05]  /*a2a0*/  IMAD.SHL.U32 R5, R5, 0x2, RZ ;  /* 0x0000000205057824 */ /* 0x000fca00078e00ff */
[----:B------:R-:W-:Y:S01]  /*a2b0*/  LOP3.LUT R4, R5, 0x50, RZ, 0x3c, !PT ;  /* 0x0000005005047812 */ /* 0x000fe200078e3cff */
[----:B--2---:R0:W-:Y:S04]  /*a2c0*/  STL [R1+0x480], R23 ;  /* 0x0004801701007387 */ /* 0x0041e80000100800 */
[----:B0-----:R-:W2:Y:S04]  /*a2d0*/  LDL.LU R23, [R1+0xef8] ;  /* 0x000ef80001177983 */ /* 0x001ea80000300800 */
[----:B------:R-:W3:Y:S04]  /*a2e0*/  LDL R5, [R1+0x514] ;  /* 0x0005140001057983 */ /* 0x000ee80000100800 */
[----:B--2---:R3:W-:Y:S02]  /*a2f0*/  STS.U16 [R4+0x4d00], R23 ;  /* 0x004d001704007388 */ /* 0x0047e40000000400 */
[----:B---3--:R-:W-:-:S02]  /*a300*/  IADD3 R4, P1, R5, R28, RZ ;  /* 0x0000001c05047210 */ /* 0x008fc40007f3e0ff */
        /* <DEDUP_REMOVED lines=24> */
[----:B------:R3:W-:Y:S02]  /*a490*/  STS.U16 [R4+0x5d00], R25 ;  /* 0x005d001904007388 */ /* 0x0007e40000000400 */
[----:B---3--:R-:W-:-:S02]  /*a4a0*/  IADD3 R4, P1, R5, R28, RZ ;  /* 0x0000001c05047210 */ /* 0x008fc40007f3e0ff */
[----:B------:R-:W3:Y:S01]  /*a4b0*/  LDL R5, [R1+0x5b8] ;  /* 0x0005b80001057983 */ /* 0x000ee20000100800 */
[----:B--2---:R-:W-:Y:S02]  /*a4c0*/  PRMT R26, RZ, 0x7610, R26 ;  /* 0x00007610ff1a7816 */ /* 0x004fe4000000001a */
[----:B---3--:R-:W-:-:S05]  /*a4d0*/  IMAD.X R5, R5, 0x1, R0, P1 ;  /* 0x0000000105057824 */ /* 0x008fca00008e0600 */
[----:B------:R-:W2:Y:S01]  /*a4e0*/  @!P0 LDG.E.U16 R26, [R4.64] ;  /* 0x00000004041a8981 */ /* 0x000ea2000c1e1500 */
[----:B------:R-:W-:-:S03]  /*a4f0*/  IMAD.SHL.U32 R2, R2, 0x2, RZ ;  /* 0x0000000202027824 */ /* 0x000fc600078e00ff */
[----:B--2---:R0:W-:Y:S04]  /*a500*/  STL [R1+0x30], R26 ;  /* 0x0000301a01007387 */ /* 0x0041e80000100800 */
[----:B0-----:R-:W2:Y:S04]  /*a510*/  LDL.LU R26, [R1+0xeec] ;  /* 0x000eec00011a7983 */ /* 0x001ea80000300800 */
[----:B------:R-:W3:Y:S04]  /*a520*/  LDL.LU R4, [R1+0x20] ;  /* 0x0000200001047983 */ /* 0x000ee80000300800 */
[----:B------:R-:W2:Y:S01]  /*a530*/  LDL R5, [R1+0x504] ;  /* 0x0005040001057983 */ /* 0x000ea20000100800 */
[----:B------:R-:W-:-:S05]  /*a540*/  LOP3.LUT R2, R2, 0x60, RZ, 0x3c, !PT ;  /* 0x0000006002027812 */ /* 0x000fca00078e3cff */
[----:B---3--:R2:W-:Y:S02]  /*a550*/  STS.U16 [R2+0x4600], R4 ;  /* 0x0046000402007388 */ /* 0x0085e40000000400 */
[----:B--2---:R-:W-:Y:S02]  /*a560*/  IADD3 R4, P1, R5, R28, RZ ;  /* 0x0000001c05047210 */ /* 0x004fe40007f3e0ff */
[----:B------:R-:W2:Y:S01]  /*a570*/  LDL R5, [R1+0x4ac] ;  /* 0x0004ac0001057983 */ /* 0x000ea20000100800 */
[----:B------:R-:W-:Y:S02]  /*a580*/  PRMT R26, RZ, 0x7610, R26 ;  /* 0x00007610ff1a7816 */ /* 0x000fe4000000001a */
[----:B--2---:R-:W-:-:S05]  /*a590*/  IMAD.X R5, R5, 0x1, R0, P1 ;  /* 0x0000000105057824 */ /* 0x004fca00008e0600 */
[----:B------:R-:W2:Y:S04]  /*a5a0*/  @!P0 LDG.E.U16 R26, [R4.64] ;  /* 0x00000004041a8981 */ /* 0x000ea8000c1e1500 */
[----:B--2---:R0:W-:Y:S04]  /*a5b0*/  STL [R1+0x2c], R26 ;  /* 0x00002c1a01007387 */ /* 0x0041e80000100800 */
[----:B0-----:R-:W2:Y:S04]  /*a5c0*/  LDL.LU R26, [R1+0xee8] ;  /* 0x000ee800011a7983 */ /* 0x001ea80000300800 */
[----:B------:R-:W3:Y:S04]  /*a5d0*/  LDL R5, [R1+0x5ac] ;  /* 0x0005ac0001057983 */ /* 0x000ee80000100800 */
[----:B------:R0:W-:Y:S04]  /*a5e0*/  STS.U16 [R2+0x4e00], R3 ;  /* 0x004e000302007388 */ /* 0x0001e80000000400 */
[----:B0-----:R-:W4:Y:S04]  /*a5f0*/  LDL.LU R2, [R1+0x640] ;  /* 0x0006400001027983 */ /* 0x001f280000300800 */
[----:B------:R-:W4:Y:S01]  /*a600*/  LDL.LU R3, [R1+0x6a0] ;  /* 0x0006a00001037983 */ /* 0x000f220000300800 */
        /* <DEDUP_REMOVED lines=30> */
[----:B------:R-:W2:Y:S01]  /*a7f0*/  @!P0 LDG.E.U16 R13, [R4.64] ;  /* 0x00000004040d8981 */ /* 0x000ea2000c1e1500 */
[----:B------:R-:W-:-:S03]  /*a800*/  LOP3.LUT R29, R29, 0x70, RZ, 0x3c, !PT ;  /* 0x000000701d1d7812 */ /* 0x000fc600078e3cff */
[----:B--2---:R0:W-:Y:S04]  /*a810*/  STL [R1+0x20], R13 ;  /* 0x0000200d01007387 */ /* 0x0041e80000100800 */
[----:B0-----:R-:W2:Y:S04]  /*a820*/  LDL.LU R13, [R1+0xedc] ;  /* 0x000edc00010d7983 */ /* 0x001ea80000300800 */
[----:B------:R-:W3:Y:S04]  /*a830*/  LDL.LU R4, [R1+0x494] ;  /* 0x0004940001047983 */ /* 0x000ee80000300800 */
[----:B------:R-:W2:Y:S04]  /*a840*/  LDL R5, [R1+0x644] ;  /* 0x0006440001057983 */ /* 0x000ea80000100800 */
[----:B---3--:R2:W-:Y:S02]  /*a850*/  STS.U16 [R29+0x4700], R4 ;  /* 0x004700041d007388 */ /* 0x0085e40000000400 */
[----:B--2---:R-:W-:-:S02]  /*a860*/  IADD3 R4, P1, R5, R28, RZ ;  /* 0x0000001c05047210 */ /* 0x004fc40007f3e0ff */
[----:B------:R-:W2:Y:S01]  /*a870*/  LDL R5, [R1+0x598] ;  /* 0x0005980001057983 */ /* 0x000ea20000100800 */
[----:B------:R-:W-:Y:S02]  /*a880*/  PRMT R13, RZ, 0x7610, R13 ;  /* 0x00007610ff0d7816 */ /* 0x000fe4000000000d */
[----:B--2---:R-:W-:-:S05]  /*a890*/  IMAD.X R5, R5, 0x1, R0, P1 ;  /* 0x0000000105057824 */ /* 0x004fca00008e0600 */
[----:B------:R-:W2:Y:S04]  /*a8a0*/  @!P0 LDG.E.U16 R13, [R4.64] ;  /* 0x00000004040d8981 */ /* 0x000ea8000c1e1500 */
[----:B--2---:R0:W-:Y:S04]  /*a8b0*/  STL [R1+0x1c], R13 ;  /* 0x00001c0d01007387 */ /* 0x0041e80000100800 */
[----:B0-----:R-:W2:Y:S04]  /*a8c0*/  LDL.LU R13, [R1+0xed8] ;  /* 0x000ed800010d7983 */ /* 0x001ea80000300800 */
[----:B------:R-:W3:Y:S01]  /*a8d0*/  LDL.LU R5, [R1+0x488] ;  /* 0x0004880001057983 */ /* 0x000ee20000300800 */
[----:B----4-:R-:W-:-:S02]  /*a8e0*/  IADD3 R4, P1, R3, R28, RZ ;  /* 0x0000001c03047210 */ /* 0x010fc40007f3e0ff */
[----:B--2---:R-:W-:Y:S01]  /*a8f0*/  PRMT R13, RZ, 0x7610, R13 ;  /* 0x00007610ff0d7816 */ /* 0x004fe2000000000d */
[----:B---3--:R0:W-:Y:S02]  /*a900*/  STS.U16 [R29+0x4f00], R5 ;  /* 0x004f00051d007388 */ /* 0x0081e40000000400 */
[----:B0-----:R-:W-:-:S05]  /*a910*/  IMAD.X R5, R2, 0x1, R0, P1 ;  /* 0x0000000102057824 */ /* 0x001fca00008e0600 */
[----:B------:R-:W2:Y:S04]  /*a920*/  @!P0 LDG.E.U16 R13, [R4.64] ;  /* 0x00000004040d8981 */ /* 0x000ea8000c1e1500 */
[----:B------:R-:W-:Y:S04]  /*a930*/  STL [R1+0x714], R3 ;  /* 0x0007140301007387 */ /* 0x000fe80000100800 */
[----:B------:R0:W-:Y:S04]  /*a940*/  STL [R1+0x718], R2 ;  /* 0x0007180201007387 */ /* 0x0001e80000100800 */
[----:B0-----:R-:W3:Y:S04]  /*a950*/  LDL.LU R2, [R1+0x484] ;  /* 0x0004840001027983 */ /* 0x001ee80000300800 */
[----:B--2---:R0:W-:Y:S04]  /*a960*/  STL [R1+0x18], R13 ;  /* 0x0000180d01007387 */ /* 0x0041e80000100800 */
[----:B0-----:R-:W2:Y:S04]  /*a970*/  LDL.LU R13, [R1+0xed4] ;  /* 0x000ed400010d7983 */ /* 0x001ea80000300800 */
[----:B------:R-:W4:Y:S02]  /*a980*/  LDL R5, [R1+0x58c] ;  /* 0x00058c0001057983 */ /* 0x000f240000100800 */
[----:B----4-:R-:W-:-:S02]  /*a990*/  IADD3 R4, P1, R5, R28, RZ ;  /* 0x0000001c05047210 */ /* 0x010fc40007f3e0ff */
[----:B------:R-:W4:Y:S01]  /*a9a0*/  LDL R5, [R1+0x4f0] ;  /* 0x0004f00001057983 */ /* 0x000f220000100800 */
[----:B--2---:R-:W-:Y:S02]  /*a9b0*/  PRMT R13, RZ, 0x7610, R13 ;  /* 0x00007610ff0d7816 */ /* 0x004fe4000000000d */
[----:B----4-:R-:W-:-:S05]  /*a9c0*/  IMAD.X R5, R5, 0x1, R0, P1 ;  /* 0x0000000105057824 */ /* 0x010fca00008e0600 */
[----:B------:R-:W2:Y:S04]  /*a9d0*/  @!P0 LDG.E.U16 R13, [R4.64] ;  /* 0x00000004040d8981 */ /* 0x000ea8000c1e1500 */
[----:B---3--:R0:W-:Y:S04]  /*a9e0*/  STS.U16 [R29+0x5700], R2 ;  /* 0x005700021d007388 */ /* 0x0081e80000000400 */
[----:B0-----:R-:W3:Y:S04]  /*a9f0*/  LDL R2, [R1+0x4e8] ;  /* 0x0004e80001027983 */ /* 0x001ee80000100800 */
[----:B--2---:R0:W-:Y:S04]  /*aa00*/  STL [R1+0x14], R13 ;  /* 0x0000140d01007387 */ /* 0x0041e80000100800 */
[----:B0-----:R-:W2:Y:S04]  /*aa10*/  LDL.LU R13, [R1+0xed0] ;  /* 0x000ed000010d7983 */ /* 0x001ea80000300800 */
[----:B------:R-:W4:Y:S04]  /*aa20*/  LDL.LU R4, [R1] ;  /* 0x0000000001047983 */ /* 0x000f280000300800 */
[----:B------:R-:W2:Y:S04]  /*aa30*/  LDL R5, [R1+0x634] ;  /* 0x0006340001057983 */ /* 0x000ea80000100800 */
[----:B----4-:R0:W-:Y:S04]  /*aa40*/  STS.U16 [R29+0x5f00], R4 ;  /* 0x005f00041d007388 */ /* 0x0101e80000000400 */
[----:B0-----:R-:W4:Y:S01]  /*aa50*/  LDL.LU R29, [R1+0xecc] ;  /* 0x000ecc00011d7983 */ /* 0x001f220000300800 */
[----:B--2---:R-:W-:-:S03]  /*aa60*/  IADD3 R4, P1, R5, R28, RZ ;  /* 0x0000001c05047210 */ /* 0x004fc60007f3e0ff */
[----:B------:R-:W2:Y:S01]  /*aa70*/  LDL R5, [R1+0x588] ;  /* 0x0005880001057983 */ /* 0x000ea20000100800 */
[----:B----4-:R-:W-:Y:S01]  /*aa80*/  PRMT R29, RZ, 0x7610, R29 ;  /* 0x00007610ff1d7816 */ /* 0x010fe2000000001d */
[----:B--2---:R-:W-:-:S05]  /*aa90*/  IMAD.X R5, R5, 0x1, R0, P1 ;  /* 0x0000000105057824 */ /* 0x004fca00008e0600 */
[----:B------:R-:W2:Y:S04]  /*aaa0*/  @!P0 LDG.E.U16 R29, [R4.64] ;  /* 0x00000004041d8981 */ /* 0x000ea8000c1e1500 */
[----:B--2---:R0:W-:Y:S04]  /*aab0*/  STL [R1+0x10], R29 ;  /* 0x0000101d01007387 */ /* 0x0041e80000100800 */
[----:B0-----:R-:W2:Y:S04]  /*aac0*/  LDL.LU R29, [R1+0xec8] ;  /* 0x000ec800011d7983 */ /* 0x001ea80000300800 */
[----:B------:R-:W2:Y:S04]  /*aad0*/  LDL.LU R4, [R1+0x4] ;  /* 0x0000040001047983 */ /* 0x000ea80000300800 */
[----:B------:R-:W4:Y:S04]  /*aae0*/  LDL R5, [R1+0x698] ;  /* 0x0006980001057983 */ /* 0x000f280000100800 */
[----:B--2---:R4:W-:Y:S02]  /*aaf0*/  STS.U16 [R29], R4 ;  /* 0x000000041d007388 */ /* 0x0049e40000000400 */
[----:B----4-:R-:W-:-:S02]  /*ab00*/  IADD3 R4, P1, R5, R28, RZ ;  /* 0x0000001c05047210 */ /* 0x010fc40007f3e0ff */
[----:B------:R-:W2:Y:S01]  /*ab10*/  LDL R5, [R1+0x630] ;  /* 0x0006300001057983 */ /* 0x000ea20000100800 */
[----:B------:R-:W-:Y:S02]  /*ab20*/  PRMT R13, RZ, 0x7610, R13 ;  /* 0x00007610ff0d7816 */ /* 0x000fe4000000000d */
[----:B--2---:R-:W-:-:S05]  /*ab30*/  IMAD.X R5, R5, 0x1, R0, P1 ;  /* 0x0000000105057824 */ /* 0x004fca00008e0600 */
[----:B------:R-:W2:Y:S04]  /*ab40*/  @!P0 LDG.E.U16 R13, [R4.64] ;  /* 0x00000004040d8981 */ /* 0x000ea8000c1e1500 */
[----:B--2---:R0:W-:Y:S04]  /*ab50*/  STL [R1+0xc], R13 ;  /* 0x00000c0d01007387 */ /* 0x0041e80000100800 */
[----:B0-----:R-:W2:Y:S04]  /*ab60*/  LDL.LU R13, [R1+0xec4] ;  /* 0x000ec400010d7983 */ /* 0x001ea80000300800 */
[----:B------:R-:W4:Y:S04]  /*ab70*/  LDL.LU R4, [R1+0x8] ;  /* 0x0000080001047983 */ /* 0x000f280000300800 */
[----:B------:R-:W3:Y:S04]  /*ab80*/  LDL R5, [R1+0x57c] ;  /* 0x00057c0001057983 */ /* 0x000ee80000100800 */
[----:B----4-:R3:W-:Y:S01]  /*ab90*/  STS.U16 [R29+0x200], R4 ;  /* 0x000200041d007388 */ /* 0x0107e20000000400 */
[----:B--2---:R-:W-:-:S02]  /*aba0*/  PRMT R13, RZ, 0x7610, R13 ;  /* 0x00007610ff0d7816 */ /* 0x004fc4000000000d */
[----:B---3--:R-:W-:-:S05]  /*abb0*/  IADD3 R4, P1, R5, R28, RZ ;  /* 0x0000001c05047210 */ /* 0x008fca0007f3e0ff */
[----:B------:R-:W-:Y:S02]  /*abc0*/  IMAD.X R5, R2, 0x1, R0, P1 ;  /* 0x0000000102057824 */ /* 0x000fe400008e0600 */
[----:B------:R-:W2:Y:S04]  /*abd0*/  LDL R2, [R1+0x4e0] ;  /* 0x0004e00001027983 */ /* 0x000ea80000100800 */
[----:B------:R-:W3:Y:S04]  /*abe0*/  @!P0 LDG.E.U16 R13, [R4.64] ;  /* 0x00000004040d8981 */ /* 0x000ee8000c1e1500 */
[----:B---3--:R0:W-:Y:S04]  /*abf0*/  STL [R1+0x8], R13 ;  /* 0x0000080d01007387 */ /* 0x0081e80000100800 */
[----:B0-----:R-:W3:Y:S04]  /*ac00*/  LDL.LU R13, [R1+0xec0] ;  /* 0x000ec000010d7983 */ /* 0x001ee80000300800 */
[----:B------:R-:W4:Y:S04]  /*ac10*/  LDL.LU R4, [R1+0x34] ;  /* 0x0000340001047983 */ /* 0x000f280000300800 */
[----:B------:R-:W2:Y:S04]  /*ac20*/  LDL R5, [R1+0x624] ;  /* 0x0006240001057983 */ /* 0x000ea80000100800 */
[----:B----4-:R2:W-:Y:S02]  /*ac30*/  STS.U16 [R29+0x400], R4 ;  /* 0x000400041d007388 */ /* 0x0105e40000000400 */
[----:B--2---:R-:W-:-:S02]  /*ac40*/  IADD3 R4, P1, R5, R28, RZ ;  /* 0x0000001c05047210 */ /* 0x004fc40007f3e0ff */
[----:B------:R-:W2:Y:S01]  /*ac50*/  LDL R5, [R1+0x578] ;  /* 0x0005780001057983 */ /* 0x000ea20000100800 */
[----:B---3--:R-:W-:Y:S02]  /*ac60*/  PRMT R13, RZ, 0x7610, R13 ;  /* 0x00007610ff0d7816 */ /* 0x008fe4000000000d */
[----:B--2---:R-:W-:-:S05]  /*ac70*/  IMAD.X R5, R5, 0x1, R0, P1 ;  /* 0x0000000105057824 */ /* 0x004fca00008e0600 */
[----:B------:R-:W2:Y:S04]  /*ac80*/  @!P0 LDG.E.U16 R13, [R4.64] ;  /* 0x00000004040d8981 */ /* 0x000ea8000c1e1500 */
[----:B--2---:R0:W-:Y:S04]  /*ac90*/  STL [R1+0x4], R13 ;  /* 0x0000040d01007387 */ /* 0x0041e80000100800 */
[----:B0-----:R-:W2:Y:S04]  /*aca0*/  LDL.LU R13, [R1+0xebc] ;  /* 0x000ebc00010d7983 */ /* 0x001ea80000300800 */
[----:B------:R-:W3:Y:S04]  /*acb0*/  LDL.LU R4, [R1+0x38] ;  /* 0x0000380001047983 */ /* 0x000ee80000300800 */
[----:B------:R-:W4:Y:S04]  /*acc0*/  LDL R5, [R1+0x690] ;  /* 0x0006900001057983 */ /* 0x000f280000100800 */
[----:B---3--:R4:W-:Y:S02]  /*acd0*/  STS.U16 [R29+0x600], R4 ;  /* 0x000600041d007388 */ /* 0x0089e40000000400 */
[----:B----4-:R-:W-:-:S02]  /*ace0*/  IADD3 R4, P1, R5, R28, RZ ;  /* 0x0000001c05047210 */ /* 0x010fc40007f3e0ff */
[----:B------:R-:W3:Y:S01]  /*acf0*/  LDL R5, [R1+0x620] ;  /* 0x0006200001057983 */ /* 0x000ee20000100800 */
[----:B------:R-:W-:Y:S02]  /*ad00*/  PRMT R3, RZ, 0x7610, R3 ;  /* 0x00007610ff037816 */ /* 0x000fe40000000003 */
[----:B---3--:R-:W-:-:S05]  /*ad10*/  IMAD.X R5, R5, 0x1, R0, P1 ;  /* 0x0000000105057824 */ /* 0x008fca00008e0600 */
[----:B------:R0:W3:Y:S04]  /*ad20*/  @!P0 LDG.E.U16 R3, [R4.64] ;  /* 0x0000000404038981 */ /* 0x0000e8000c1e1500 */
[----:B0-----:R-:W4:Y:S04]  /*ad30*/  LDL.LU R4, [R1+0x468] ;  /* 0x0004680001047983 */ /* 0x001f280000300800 */
[----:B------:R-:W2:Y:S01]  /*ad40*/  LDL R5, [R1+0x56c] ;  /* 0x00056c0001057983 */ /* 0x000ea20000100800 */
[----:B------:R-:W-:-:S03]  /*ad50*/  PRMT R27, RZ, 0x7610, R27 ;  /* 0x00007610ff1b7816 */ /* 0x000fc6000000001b */
[----:B---3--:R0:W-:Y:S04]  /*ad60*/  STL [R1+0xe98], R3 ;  /* 0x000e980301007387 */ /* 0x0081e80000100800 */
[----:B----4-:R2:W-:Y:S04]  /*ad70*/  STS.U16 [R29+0x800], R4 ;  /* 0x000800041d007388 */ /* 0x0105e80000000400 */
[----:B0-----:R-:W3:Y:S01]  /*ad80*/  LDL R3, [R1+0x610] ;  /* 0x0006100001037983 */ /* 0x001ee20000100800 */
[----:B--2---:R-:W-:-:S05]  /*ad90*/  IADD3 R4, P1, R5, R28, RZ ;  /* 0x0000001c05047210 */ /* 0x004fca0007f3e0ff */
[----:B------:R-:W-:Y:S02]  /*ada0*/  IMAD.X R5, R2, 0x1, R0, P1 ;  /* 0x0000000102057824 */ /* 0x000fe400008e0600 */
[----:B------:R-:W2:Y:S04]  /*adb0*/  LDL.LU R2, [R1+0x4c] ;  /* 0x00004c0001027983 */ /* 0x000ea80000300800 */
[----:B------:R0:W4:Y:S04]  /*adc0*/  @!P0 LDG.E.U16 R27, [R4.64] ;  /* 0x00000004041b8981 */ /* 0x000128000c1e1500 */
[----:B0-----:R-:W2:Y:S04]  /*add0*/  LDL.LU R4, [R1+0x464] ;  /* 0x0004640001047983 */ /* 0x001ea80000300800 */
[----:B------:R-:W3:Y:S04]  /*ade0*/  LDL R5, [R1+0x614] ;  /* 0x0006140001057983 */ /* 0x000ee80000100800 */
[----:B----4-:R0:W-:Y:S04]  /*adf0*/  STL [R1+0xe9c], R27 ;  /* 0x000e9c1b01007387 */ /* 0x0101e80000100800 */
[----:B--2---:R3:W-:Y:S01]  /*ae00*/  STS.U16 [R29+0xa00], R4 ;  /* 0x000a00041d007388 */ /* 0x0047e20000000400 */
[----:B------:R-:W-:-:S03]  /*ae10*/  PRMT R26, RZ, 0x7610, R26 ;  /* 0x00007610ff1a7816 */ /* 0x000fc6000000001a */
[----:B0-----:R-:W2:Y:S01]  /*ae20*/  LDL R27, [R1+0x4d8] ;  /* 0x0004d800011b7983 */ /* 0x001ea20000100800 */
[----:B---3--:R-:W-:-:S03]  /*ae30*/  IADD3 R4, P1, R5, R28, RZ ;  /* 0x0000001c05047210 */ /* 0x008fc60007f3e0ff */
[----:B------:R-:W3:Y:S02]  /*ae40*/  LDL R5, [R1+0x568] ;  /* 0x0005680001057983 */ /* 0x000ee40000100800 */
        /* <DEDUP_REMOVED lines=12> */
[----:B0-----:R-:W2:Y:S01]  /*af10*/  LDL.LU R5, [R1+0x58] ;  /* 0x0000580001057983 */ /* 0x001ea20000300800 */
[----:B------:R-:W-:-:S02]  /*af20*/  PRMT R24, RZ, 0x7610, R24 ;  /* 0x00007610ff187816 */ /* 0x000fc40000000018 */
[----:B---3--:R-:W-:Y:S01]  /*af30*/  IADD3 R4, P1, R26, R28, RZ ;  /* 0x0000001c1a047210 */ /* 0x008fe20007f3e0ff */
[----:B----4-:R0:W-:Y:S04]  /*af40*/  STL [R1+0xea4], R25 ;  /* 0x000ea41901007387 */ /* 0x0101e80000100800 */
[----:B------:R-:W3:Y:S04]  /*af50*/  LDL R26, [R1+0x54c] ;  /* 0x00054c00011a7983 */ /* 0x000ee80000100800 */
[----:B--2---:R1:W-:Y:S04]  /*af60*/  STS.U16 [R29+0xe00], R5 ;  /* 0x000e00051d007388 */ /* 0x0043e80000000400 */
[----:B0-----:R-:W2:Y:S01]  /*af70*/  LDL R25, [R1+0x4d0] ;  /* 0x0004d00001197983 */ /* 0x001ea20000100800 */
[----:B-1----:R-:W-:-:S03]  /*af80*/  IMAD.X R5, R27, 0x1, R0, P1 ;  /* 0x000000011b057824 */ /* 0x002fc600008e0600 */
[----:B------:R-:W4:Y:S04]  /*af90*/  LDL.LU R27, [R1+0x40] ;  /* 0x00004000011b7983 */ /* 0x000f280000300800 */
[----:B------:R0:W2:Y:S04]  /*afa0*/  @!P0 LDG.E.U16 R24, [R4.64] ;  /* 0x0000000404188981 */ /* 0x0000a8000c1e1500 */
[----:B0-----:R-:W3:Y:S04]  /*afb0*/  LDL.LU R4, [R1+0x54] ;  /* 0x0000540001047983 */ /* 0x001ee80000300800 */
[----:B------:R-:W4:Y:S04]  /*afc0*/  LDL R5, [R1+0x604] ;  /* 0x0006040001057983 */ /* 0x000f280000100800 */
[----:B--2---:R0:W-:Y:S04]  /*afd0*/  STL [R1+0xea8], R24 ;  /* 0x000ea81801007387 */ /* 0x0041e80000100800 */
[----:B---3--:R4:W-:Y:S04]  /*afe0*/  STS.U16 [R29+0x1000], R4 ;  /* 0x001000041d007388 */ /* 0x0089e80000000400 */
[----:B0-----:R-:W2:Y:S01]  /*aff0*/  LDL.LU R24, [R1+0x48] ;  /* 0x0000480001187983 */ /* 0x001ea20000300800 */
[----:B----4-:R-:W-:-:S03]  /*b000*/  IADD3 R4, P1, R5, R28, RZ ;  /* 0x0000001c05047210 */ /* 0x010fc60007f3e0ff */
[----:B------:R-:W3:Y:S01]  /*b010*/  LDL R5, [R1+0x558] ;  /* 0x0005580001057983 */ /* 0x000ee20000100800 */
[----:B------:R-:W-:Y:S01]  /*b020*/  PRMT R23, RZ, 0x7610, R23 ;  /* 0x00007610ff177816 */ /* 0x000fe20000000017 */
[----:B---3--:R-:W-:-:S05]  /*b030*/  IMAD.X R5, R5, 0x1, R0, P1 ;  /* 0x0000000105057824 */ /* 0x008fca00008e0600 */
[----:B------:R0:W3:Y:S04]  /*b040*/  @!P0 LDG.E.U16 R23, [R4.64] ;  /* 0x0000000404178981 */ /* 0x0000e8000c1e1500 */
[----:B0-----:R-:W4:Y:S04]  /*b050*/  LDL R5, [R1+0x680] ;  /* 0x0006800001057983 */ /* 0x001f280000100800 */
[----:B---3--:R0:W-:Y:S01]  /*b060*/  STL [R1+0xeac], R23 ;  /* 0x000eac1701007387 */ /* 0x0081e20000100800 */
[----:B----4-:R-:W-:-:S03]  /*b070*/  IADD3 R4, P1, R5, R28, RZ ;  /* 0x0000001c05047210 */ /* 0x010fc60007f3e0ff */
[----:B------:R1:W-:Y:S04]  /*b080*/  STS.U16 [R29+0x1200], R2 ;  /* 0x001200021d007388 */ /* 0x0003e80000000400 */
[----:B------:R-:W3:Y:S01]  /*b090*/  LDL R5, [R1+0x600] ;  /* 0x0006000001057983 */ /* 0x000ee20000100800 */
[----:B------:R-:W-:-:S03]  /*b0a0*/  PRMT R22, RZ, 0x7610, R22 ;  /* 0x00007610ff167816 */ /* 0x000fc60000000016 */
[----:B0-----:R-:W4:Y:S04]  /*b0b0*/  LDL R23, [R1+0x548] ;  /* 0x0005480001177983 */ /* 0x001f280000100800 */
[----:B-1----:R-:W2:Y:S01]  /*b0c0*/  LDL R2, [R1+0x5f4] ;  /* 0x0005f40001027983 */ /* 0x002ea20000100800 */
[----:B------:R-:W-:Y:S01]  /*b0d0*/  PRMT R21, RZ, 0x7610, R21 ;  /* 0x00007610ff157816 */ /* 0x000fe20000000015 */
[----:B---3--:R-:W-:-:S05]  /*b0e0*/  IMAD.X R5, R5, 0x1, R0, P1 ;  /* 0x0000000105057824 */ /* 0x008fca00008e0600 */
[----:B------:R0:W3:Y:S02]  /*b0f0*/  @!P0 LDG.E.U16 R22, [R4.64] ;  /* 0x0000000404168981 */ /* 0x0000e4000c1e1500 */
[----:B0-----:R-:W-:-:S05]  /*b100*/  IADD3 R4, P1, R26, R28, RZ ;  /* 0x0000001c1a047210 */ /* 0x001fca0007f3e0ff */
[----:B------:R-:W-:-:S05]  /*b110*/  IMAD.X R5, R25, 0x1, R0, P1 ;  /* 0x0000000119057824 */ /* 0x000fca00008e0600 */
[----:B------:R2:W3:Y:S01]  /*b120*/  @!P0 LDG.E.U16 R21, [R4.64] ;  /* 0x0000000404158981 */ /* 0x0004e2000c1e1500 */
[----:B------:R-:W-:Y:S02]  /*b130*/  PRMT R20, RZ, 0x7610, R20 ;  /* 0x00007610ff147816 */ /* 0x000fe40000000014 */
[----:B--2---:R-:W-:-:S05]  /*b140*/  IADD3 R4, P1, R2, R28, RZ ;  /* 0x0000001c02047210 */ /* 0x004fca0007f3e0ff */
[----:B----4-:R-:W-:Y:S01]  /*b150*/  IMAD.X R5, R23, 0x1, R0, P1 ;  /* 0x0000000117057824 */ /* 0x010fe200008e0600 */
[----:B------:R0:W-:Y:S04]  /*b160*/  STS.U16 [R29+0x1400], R24 ;  /* 0x001400181d007388 */ /* 0x0001e80000000400 */
[----:B------:R-:W2:Y:S04]  /*b170*/  @!P0 LDG.E.U16 R20, [R4.64] ;  /* 0x0000000404148981 */ /* 0x000ea8000c1e1500 */
[----:B------:R1:W-:Y:S04]  /*b180*/  STS.U16 [R29+0x1600], R3 ;  /* 0x001600031d007388 */ /* 0x0003e80000000400 */
[----:B---3--:R3:W-:Y:S04]  /*b190*/  STL [R1+0xeb0], R22 ;  /* 0x000eb01601007387 */ /* 0x0087e80000100800 */
[----:B------:R-:W4:Y:S04]  /*b1a0*/  LDL R25, [R1+0x678] ;  /* 0x0006780001197983 */ /* 0x000f280000100800 */
[----:B0-----:R-:W4:Y:S04]  /*b1b0*/  LDL R24, [R1+0x5f0] ;  /* 0x0005f00001187983 */ /* 0x001f280000100800 */
[----:B------:R0:W-:Y:S04]  /*b1c0*/  STL [R1+0xeb4], R21 ;  /* 0x000eb41501007387 */ /* 0x0001e80000100800 */
[----:B-1----:R-:W4:Y:S04]  /*b1d0*/  LDL R3, [R1+0x53c] ;  /* 0x00053c0001037983 */ /* 0x002f280000100800 */
[----:B------:R-:W4:Y:S04]  /*b1e0*/  LDL R2, [R1+0x4c8] ;  /* 0x0004c80001027983 */ /* 0x000f280000100800 */
[----:B------:R-:W4:Y:S04]  /*b1f0*/  LDL R23, [R1+0x5e4] ;  /* 0x0005e40001177983 */ /* 0x000f280000100800 */
[----:B---3--:R-:W3:Y:S04]  /*b200*/  LDL R22, [R1+0x538] ;  /* 0x0005380001167983 */ /* 0x008ee80000100800 */
[----:B--2---:R1:W-:Y:S01]  /*b210*/  STL [R1+0xeb8], R20 ;  /* 0x000eb81401007387 */ /* 0x0043e20000100800 */
[----:B------:R-:W-:-:S03]  /*b220*/  PRMT R19, RZ, 0x7610, R19 ;  /* 0x00007610ff137816 */ /* 0x000fc60000000013 */
[----:B0-----:R-:W2:Y:S04]  /*b230*/  LDL R21, [R1+0x670] ;  /* 0x0006700001157983 */ /* 0x001ea80000100800 */
[----:B-1----:R-:W2:Y:S01]  /*b240*/  LDL R20, [R1+0x5e0] ;  /* 0x0005e00001147983 */ /* 0x002ea20000100800 */
[----:B----4-:R-:W-:-:S05]  /*b250*/  IADD3 R4, P1, R25, R28, RZ ;  /* 0x0000001c19047210 */ /* 0x010fca0007f3e0ff */
[----:B------:R-:W-:-:S05]  /*b260*/  IMAD.X R5, R24, 0x1, R0, P1 ;  /* 0x0000000118057824 */ /* 0x000fca00008e0600 */
[----:B------:R0:W4:Y:S02]  /*b270*/  @!P0 LDG.E.U16 R19, [R4.64] ;  /* 0x0000000404138981 */ /* 0x000124000c1e1500 */
[----:B0-----:R-:W-:Y:S02]  /*b280*/  IADD3 R4, P1, R3, R28, RZ ;  /* 0x0000001c03047210 */ /* 0x001fe40007f3e0ff */
[----:B------:R-:W4:Y:S01]  /*b290*/  LDL R3, [R1+0x52c] ;  /* 0x00052c0001037983 */ /* 0x000f220000100800 */
[----:B------:R-:W-:Y:S02]  /*b2a0*/  PRMT R18, RZ, 0x7610, R18 ;  /* 0x00007610ff127816 */ /* 0x000fe40000000012 */
[----:B------:R-:W-:Y:S02]  /*b2b0*/  IMAD.X R5, R2, 0x1, R0, P1 ;  /* 0x0000000102057824 */ /* 0x000fe400008e0600 */
[----:B------:R-:W4:Y:S04]  /*b2c0*/  LDL R2, [R1+0x4c0] ;  /* 0x0004c00001027983 */ /* 0x000f280000100800 */
[----:B------:R0:W4:Y:S01]  /*b2d0*/  @!P0 LDG.E.U16 R18, [R4.64] ;  /* 0x0000000404128981 */ /* 0x000122000c1e1500 */
[----:B------:R-:W-:-:S02]  /*b2e0*/  PRMT R17, RZ, 0x7610, R17 ;  /* 0x00007610ff117816 */ /* 0x000fc40000000011 */
[----:B0-----:R-:W-:Y:S02]  /*b2f0*/  IADD3 R4, P1, R23, R28, RZ ;  /* 0x0000001c17047210 */ /* 0x001fe40007f3e0ff */
[----:B------:R-:W4:Y:S03]  /*b300*/  LDL R23, [R1+0x5d4] ;  /* 0x0005d40001177983 */ /* 0x000f260000100800 */
[----:B---3--:R-:W-:Y:S02]  /*b310*/  IMAD.X R5, R22, 0x1, R0, P1 ;  /* 0x0000000116057824 */ /* 0x008fe400008e0600 */
[----:B------:R-:W3:Y:S04]  /*b320*/  LDL R22, [R1+0x528] ;  /* 0x0005280001167983 */ /* 0x000ee80000100800 */
[----:B------:R2:W3:Y:S01]  /*b330*/  @!P0 LDG.E.U16 R17, [R4.64] ;  /* 0x0000000404118981 */ /* 0x0004e2000c1e1500 */
[----:B------:R-:W-:-:S03]  /*b340*/  PRMT R16, RZ, 0x7610, R16 ;  /* 0x00007610ff107816 */ /* 0x000fc60000000010 */
[----:B------:R-:W3:Y:S01]  /*b350*/  LDL.LU R25, [R1+0x478] ;  /* 0x0004780001197983 */ /* 0x000ee20000300800 */
[----:B--2---:R-:W-:-:S03]  /*b360*/  IADD3 R4, P1, R21, R28, RZ ;  /* 0x0000001c15047210 */ /* 0x004fc60007f3e0ff */
[----:B------:R-:W2:Y:S02]  /*b370*/  LDL R21, [R1+0x668] ;  /* 0x0006680001157983 */ /* 0x000ea40000100800 */
[----:B------:R-:W-:Y:S01]  /*b380*/  IMAD.X R5, R20, 0x1, R0, P1 ;  /* 0x0000000114057824 */ /* 0x000fe200008e0600 */
[----:B------:R-:W-:Y:S01]  /*b390*/  PRMT R15, RZ, 0x7610, R15 ;  /* 0x00007610ff0f7816 */ /* 0x000fe2000000000f */
[----:B------:R-:W2:Y:S04]  /*b3a0*/  LDL R20, [R1+0x51c] ;  /* 0x00051c0001147983 */ /* 0x000ea80000100800 */
[----:B------:R4:W2:Y:S02]  /*b3b0*/  @!P0 LDG.E.U16 R16, [R4.64] ;  /* 0x0000000404108981 */ /* 0x0008a4000c1e1500 */
[----:B----4-:R-:W-:-:S02]  /*b3c0*/  IADD3 R4, P1, R3, R28, RZ ;  /* 0x0000001c03047210 */ /* 0x010fc40007f3e0ff */
[----:B------:R-:W4:Y:S03]  /*b3d0*/  LDL R3, [R1+0x5d0] ;  /* 0x0005d00001037983 */ /* 0x000f260000100800 */
[----:B------:R-:W-:Y:S02]  /*b3e0*/  IMAD.X R5, R2, 0x1, R0, P1 ;  /* 0x0000000102057824 */ /* 0x000fe400008e0600 */
[----:B------:R-:W4:Y:S04]  /*b3f0*/  LDL R2, [R1+0x4b8] ;  /* 0x0004b80001027983 */ /* 0x000f280000100800 */
[----:B------:R0:W4:Y:S01]  /*b400*/  @!P0 LDG.E.U16 R15, [R4.64] ;  /* 0x00000004040f8981 */ /* 0x000122000c1e1500 */
[----:B------:R-:W-:-:S03]  /*b410*/  PRMT R14, RZ, 0x7610, R14 ;  /* 0x00007610ff0e7816 */ /* 0x000fc6000000000e */
[----:B------:R-:W4:Y:S01]  /*b420*/  LDL.LU R26, [R1+0x474] ;  /* 0x00047400011a7983 */ /* 0x000f220000300800 */
[----:B0-----:R-:W-:-:S03]  /*b430*/  IADD3 R4, P1, R23, R28, RZ ;  /* 0x0000001c17047210 */ /* 0x001fc60007f3e0ff */
[----:B------:R-:W4:Y:S02]  /*b440*/  LDL R23, [R1+0x5c4] ;  /* 0x0005c40001177983 */ /* 0x000f240000100800 */
[----:B---3--:R-:W-:Y:S02]  /*b450*/  IMAD.X R5, R22, 0x1, R0, P1 ;  /* 0x0000000116057824 */ /* 0x008fe400008e0600 */
[----:B------:R-:W3:Y:S04]  /*b460*/  LDL R22, [R1+0x518] ;  /* 0x0005180001167983 */ /* 0x000ee80000100800 */
[----:B------:R2:W3:Y:S04]  /*b470*/  @!P0 LDG.E.U16 R14, [R4.64] ;  /* 0x00000004040e8981 */ /* 0x0004e8000c1e1500 */
[----:B------:R0:W-:Y:S01]  /*b480*/  STS.U16 [R29+0x1800], R27 ;  /* 0x0018001b1d007388 */ /* 0x0001e20000000400 */
[----:B--2---:R-:W-:-:S03]  /*b490*/  IADD3 R4, P1, R21, R28, RZ ;  /* 0x0000001c15047210 */ /* 0x004fc60007f3e0ff */
[----:B0-----:R-:W2:Y:S04]  /*b4a0*/  LDL.LU R27, [R1+0x470] ;  /* 0x00047000011b7983 */ /* 0x001ea80000300800 */
[----:B------:R0:W-:Y:S04]  /*b4b0*/  STS.U16 [R29+0x1a00], R13 ;  /* 0x001a000d1d007388 */ /* 0x0001e80000000400 */
[----:B------:R-:W2:Y:S01]  /*b4c0*/  LDL R21, [R1+0x5c0] ;  /* 0x0005c00001157983 */ /* 0x000ea20000100800 */
[----:B----4-:R-:W-:-:S03]  /*b4d0*/  IMAD.X R5, R3, 0x1, R0, P1 ;  /* 0x0000000103057824 */ /* 0x010fc600008e0600 */
[----:B------:R-:W4:Y:S01]  /*b4e0*/  LDL R3, [R1+0x660] ;  /* 0x0006600001037983 */ /* 0x000f220000100800 */
[----:B0-----:R-:W-:-:S06]  /*b4f0*/  PRMT R13, RZ, 0x7610, R13 ;  /* 0x00007610ff0d7816 */ /* 0x001fcc000000000d */
[----:B------:R0:W2:Y:S04]  /*b500*/  @!P0 LDG.E.U16 R13, [R4.64] ;  /* 0x00000004040d8981 */ /* 0x0000a8000c1e1500 */
[----:B------:R1:W-:Y:S01]  /*b510*/  STS.U16 [R29+0x1c00], R12 ;  /* 0x001c000c1d007388 */ /* 0x0003e20000000400 */
[----:B0-----:R-:W-:-:S03]  /*b520*/  IADD3 R4, P1, R20, R28, RZ ;  /* 0x0000001c14047210 */ /* 0x001fc60007f3e0ff */
[----:B------:R-:W2:Y:S01]  /*b530*/  LDL R20, [R1+0x50c] ;  /* 0x00050c0001147983 */ /* 0x000ea20000100800 */
[----:B-1----:R-:W-:Y:S01]  /*b540*/  PRMT R12, RZ, 0x7610, R12 ;  /* 0x00007610ff0c7816 */ /* 0x002fe2000000000c */
[----:B------:R-:W-:Y:S02]  /*b550*/  IMAD.X R5, R2, 0x1, R0, P1 ;  /* 0x0000000102057824 */ /* 0x000fe400008e0600 */
[----:B------:R-:W2:Y:S04]  /*b560*/  LDL R2, [R1+0x4b0] ;  /* 0x0004b00001027983 */ /* 0x000ea80000100800 */
[----:B------:R0:W2:Y:S04]  /*b570*/  @!P0 LDG.E.U16 R12, [R4.64] ;  /* 0x00000004040c8981 */ /* 0x0000a8000c1e1500 */
[----:B------:R1:W-:Y:S01]  /*b580*/  STS.U16 [R29+0x1e00], R11 ;  /* 0x001e000b1d007388 */ /* 0x0003e20000000400 */
[----:B0-----:R-:W-:-:S03]  /*b590*/  IADD3 R4, P1, R23, R28, RZ ;  /* 0x0000001c17047210 */ /* 0x001fc60007f3e0ff */
[----:B------:R0:W-:Y:S01]  /*b5a0*/  STS.U16 [R29+0x2a00], R25 ;  /* 0x002a00191d007388 */ /* 0x0001e20000000400 */
[----:B-1----:R-:W-:Y:S01]  /*b5b0*/  PRMT R11, RZ, 0x7610, R11 ;  /* 0x00007610ff0b7816 */ /* 0x002fe2000000000b */
[----:B---3--:R-:W-:-:S05]  /*b5c0*/  IMAD.X R5, R22, 0x1, R0, P1 ;  /* 0x0000000116057824 */ /* 0x008fca00008e0600 */
[----:B------:R4:W3:Y:S04]  /*b5d0*/  @!P0 LDG.E.U16 R11, [R4.64] ;  /* 0x00000004040b8981 */ /* 0x0008e8000c1e1500 */
[----:B0-----:R-:W3:Y:S01]  /*b5e0*/  LDL R25, [R1+0x5b4] ;  /* 0x0005b40001197983 */ /* 0x001ee20000100800 */
[----:B----4-:R-:W-:-:S03]  /*b5f0*/  IADD3 R4, P1, R3, R28, RZ ;  /* 0x0000001c03047210 */ /* 0x010fc60007f3e0ff */
[----:B------:R-:W4:Y:S04]  /*b600*/  LDL R3, [R1+0x508] ;  /* 0x0005080001037983 */ /* 0x000f280000100800 */
[----:B------:R0:W-:Y:S01]  /*b610*/  STS.U16 [R29+0x2000], R10 ;  /* 0x0020000a1d007388 */ /* 0x0001e20000000400 */
[----:B--2---:R-:W-:Y:S01]  /*b620*/  IMAD.X R5, R21, 0x1, R0, P1 ;  /* 0x0000000115057824 */ /* 0x004fe200008e0600 */
[----:B0-----:R-:W-:Y:S02]  /*b630*/  PRMT R10, RZ, 0x7610, R10 ;  /* 0x00007610ff0a7816 */ /* 0x001fe4000000000a */
[----:B------:R0:W-:Y:S04]  /*b640*/  STS.U16 [R29+0x2200], R9 ;  /* 0x002200091d007388 */ /* 0x0001e80000000400 */
[----:B------:R1:W2:Y:S01]  /*b650*/  @!P0 LDG.E.U16 R10, [R4.64] ;  /* 0x00000004040a8981 */ /* 0x0002a2000c1e1500 */
[----:B0-----:R-:W-:-:S02]  /*b660*/  PRMT R9, RZ, 0x7610, R9 ;  /* 0x00007610ff097816 */ /* 0x001fc40000000009 */
[-C--:B-1----:R-:W-:Y:S02]  /*b670*/  IADD3 R4, P1, R20, R28.reuse, RZ ;  /* 0x0000001c14047210 */ /* 0x082fe40007f3e0ff */
[----:B------:R-:W2:Y:S03]  /*b680*/  LDL.LU R20, [R1+0x47c] ;  /* 0x00047c0001147983 */ /* 0x000ea60000300800 */
[----:B------:R-:W-:Y:S01]  /*b690*/  IMAD.X R5, R2, 0x1, R0, P1 ;  /* 0x0000000102057824 */ /* 0x000fe200008e0600 */
[----:B------:R-:W2:Y:S04]  /*b6a0*/  LDL.LU R21, [R1+0x3c] ;  /* 0x00003c0001157983 */ /* 0x000ea80000300800 */
[----:B------:R3:W2:Y:S04]  /*b6b0*/  @!P0 LDG.E.U16 R9, [R4.64] ;  /* 0x0000000404098981 */ /* 0x0006a8000c1e1500 */
[----:B------:R0:W-:Y:S04]  /*b6c0*/  STS.U16 [R29+0x2400], R8 ;  /* 0x002400081d007388 */ /* 0x0001e80000000400 */
[----:B------:R-:W2:Y:S01]  /*b6d0*/  LDL.LU R22, [R1+0x30] ;  /* 0x0000300001167983 */ /* 0x000ea20000300800 */
[----:B---3--:R-:W-:-:S03]  /*b6e0*/  IADD3 R4, P1, R25, R28, RZ ;  /* 0x0000001c19047210 */ /* 0x008fc60007f3e0ff */
[----:B------:R-:W3:Y:S01]  /*b6f0*/  LDL.LU R2, [R1+0x2c] ;  /* 0x00002c0001027983 */ /* 0x000ee20000300800 */
[----:B0-----:R-:W-:-:S03]  /*b700*/  PRMT R8, RZ, 0x7610, R8 ;  /* 0x00007610ff087816 */ /* 0x001fc60000000008 */
[----:B------:R-:W2:Y:S04]  /*b710*/  LDL.LU R23, [R1+0x28] ;  /* 0x0000280001177983 */ /* 0x000ea80000300800 */
[----:B------:R-:W2:Y:S04]  /*b720*/  LDL.LU R24, [R1+0x24] ;  /* 0x0000240001187983 */ /* 0x000ea80000300800 */
[----:B------:R0:W-:Y:S04]  /*b730*/  STS.U16 [R29+0x2c00], R26 ;  /* 0x002c001a1d007388 */ /* 0x0001e80000000400 */
[----:B------:R-:W2:Y:S04]  /*b740*/  LDL.LU R25, [R1+0x498] ;  /* 0x0004980001197983 */ /* 0x000ea80000300800 */
[----:B------:R1:W-:Y:S04]  /*b750*/  STS.U16 [R29+0x2e00], R27 ;  /* 0x002e001b1d007388 */ /* 0x0003e80000000400 */
[----:B0-----:R-:W2:Y:S04]  /*b760*/  LDL.LU R26, [R1+0x20] ;  /* 0x00002000011a7983 */ /* 0x001ea80000300800 */
[----:B-1----:R-:W2:Y:S01]  /*b770*/  LDL.LU R27, [R1+0x1c] ;  /* 0x00001c00011b7983 */ /* 0x002ea20000300800 */
[----:B----4-:R-:W-:-:S03]  /*b780*/  IMAD.X R5, R3, 0x1, R0, P1 ;  /* 0x0000000103057824 */ /* 0x010fc600008e0600 */
[----:B------:R-:W4:Y:S04]  /*b790*/  LDL.LU R3, [R1+0x18] ;  /* 0x0000180001037983 */ /* 0x000f280000300800 */
[----:B------:R0:W2:Y:S04]  /*b7a0*/  @!P0 LDG.E.U16 R8, [R4.64] ;  /* 0x0000000404088981 */ /* 0x0000a8000c1e1500 */
[----:B0-----:R-:W2:Y:S04]  /*b7b0*/  LDL.LU R4, [R1+0x46c] ;  /* 0x00046c0001047983 */ /* 0x001ea80000300800 */
[----:B------:R-:W3:Y:S04]  /*b7c0*/  LDL R5, [R1+0x658] ;  /* 0x0006580001057983 */ /* 0x000ee80000100800 */
[----:B--2---:R3:W-:Y:S02]  /*b7d0*/  STS.U16 [R29+0x3000], R4 ;  /* 0x003000041d007388 */ /* 0x0047e40000000400 */
[----:B---3--:R-:W-:-:S02]  /*b7e0*/  IADD3 R4, P1, R5, R28, RZ ;  /* 0x0000001c05047210 */ /* 0x008fc40007f3e0ff */
[----:B------:R-:W2:Y:S04]  /*b7f0*/  LDL R5, [R1+0x5b0] ;  /* 0x0005b00001057983 */ /* 0x000ea80000100800 */
[----:B------:R0:W-:Y:S02]  /*b800*/  STS.U16 [R29+0x2600], R7 ;  /* 0x002600071d007388 */ /* 0x0001e40000000400 */
[----:B0-----:R-:W-:Y:S01]  /*b810*/  PRMT R7, RZ, 0x7610, R7 ;  /* 0x00007610ff077816 */ /* 0x001fe20000000007 */
[----:B--2---:R-:W-:-:S05]  /*b820*/  IMAD.X R5, R5, 0x1, R0, P1 ;  /* 0x0000000105057824 */ /* 0x004fca00008e0600 */
[----:B------:R0:W2:Y:S04]  /*b830*/  @!P0 LDG.E.U16 R7, [R4.64] ;  /* 0x0000000404078981 */ /* 0x0000a8000c1e1500 */
[----:B0-----:R-:W3:Y:S04]  /*b840*/  LDL.LU R4, [R1+0x480] ;  /* 0x0004800001047983 */ /* 0x001ee80000300800 */
[----:B------:R-:W2:Y:S04]  /*b850*/  LDL R5, [R1+0x4fc] ;  /* 0x0004fc0001057983 */ /* 0x000ea80000100800 */
[----:B---3--:R2:W-:Y:S02]  /*b860*/  STS.U16 [R29+0x3200], R4 ;  /* 0x003200041d007388 */ /* 0x0085e40000000400 */
[----:B--2---:R-:W-:-:S02]  /*b870*/  IADD3 R4, P1, R5, R28, RZ ;  /* 0x0000001c05047210 */ /* 0x004fc40007f3e0ff */
[----:B------:R-:W2:Y:S04]  /*b880*/  LDL R5, [R1+0x4a8] ;  /* 0x0004a80001057983 */ /* 0x000ea80000100800 */
[----:B------:R0:W-:Y:S04]  /*b890*/  STS.U16 [R29+0x2800], R6 ;  /* 0x002800061d007388 */ /* 0x0001e80000000400 */
[----:B------:R1:W-:Y:S01]  /*b8a0*/  STL [R1+0x708], R28 ;  /* 0x0007081c01007387 */ /* 0x0003e20000100800 */
[----:B0-----:R-:W-:-:S03]  /*b8b0*/  PRMT R6, RZ, 0x7610, R6 ;  /* 0x00007610ff067816 */ /* 0x001fc60000000006 */
[----:B-1----:R-:W3:Y:S04]  /*b8c0*/  LDL.LU R28, [R1+0x4] ;  /* 0x00000400011c7983 */ /* 0x002ee80000300800 */
[----:B------:R-:W-:Y:S04]  /*b8d0*/  STL [R1+0x70c], R0 ;  /* 0x00070c0001007387 */ /* 0x000fe80000100800 */
[----:B------:R-:W-:Y:S04]  /*b8e0*/  STS.U16 [R29+0x3400], R20 ;  /* 0x003400141d007388 */ /* 0x000fe80000000400 */
[----:B------:R-:W-:Y:S04]  /*b8f0*/  STS.U16 [R29+0x3600], R21 ;  /* 0x003600151d007388 */ /* 0x000fe80000000400 */
[----:B------:R-:W-:Y:S04]  /*b900*/  STS.U16 [R29+0x3800], R22 ;  /* 0x003800161d007388 */ /* 0x000fe80000000400 */
[----:B------:R0:W-:Y:S04]  /*b910*/  STS.U16 [R29+0x3a00], R2 ;  /* 0x003a00021d007388 */ /* 0x0001e80000000400 */
[----:B------:R1:W-:Y:S04]  /*b920*/  STS.U16 [R29+0x3c00], R23 ;  /* 0x003c00171d007388 */ /* 0x0003e80000000400 */
[----:B------:R1:W-:Y:S01]  /*b930*/  STS.U16 [R29+0x3e00], R24 ;  /* 0x003e00181d007388 */ /* 0x0003e20000000400 */
[----:B0-----:R-:W-:-:S05]  /*b940*/  LOP3.LUT R2, R29, 0x20, RZ, 0x3c, !PT ;  /* 0x000000201d027812 */ /* 0x001fca00078e3cff */
[----:B------:R-:W-:Y:S04]  /*b950*/  STS.U16 [R2+0x3f00], R25 ;  /* 0x003f001902007388 */ /* 0x000fe80000000400 */
[----:B------:R-:W-:Y:S04]  /*b960*/  STS.U16 [R2+0x100], R26 ;  /* 0x0001001a02007388 */ /* 0x000fe80000000400 */
[----:B------:R-:W-:Y:S04]  /*b970*/  STS.U16 [R2+0x300], R27 ;  /* 0x0003001b02007388 */ /* 0x000fe80000000400 */
[----:B----4-:R-:W-:Y:S01]  /*b980*/  STS.U16 [R2+0x500], R3 ;  /* 0x0005000302007388 */ /* 0x010fe20000000400 */
[----:B--2---:R-:W-:-:S03]  /*b990*/  IMAD.X R5, R5, 0x1, R0, P1 ;  /* 0x0000000105057824 */ /* 0x004fc600008e0600 */
[----:B------:R-:W2:Y:S04]  /*b9a0*/  LDL.LU R0, [R1+0x8] ;  /* 0x0000080001007983 */ /* 0x000ea80000300800 */
[----:B------:R0:W4:Y:S04]  /*b9b0*/  @!P0 LDG.E.U16 R6, [R4.64] ;  /* 0x0000000404068981 */ /* 0x000128000c1e1500 */
[----:B0-----:R-:W2:Y:S04]  /*b9c0*/  LDL.LU R4, [R1+0x10] ;  /* 0x0000100001047983 */ /* 0x001ea80000300800 */
[----:B------:R-:W2:Y:S04]  /*b9d0*/  LDL.LU R5, [R1+0xc] ;  /* 0x00000c0001057983 */ /* 0x000ea80000300800 */
[----:B------:R-:W2:Y:S04]  /*b9e0*/  LDL.LU R20, [R1+0xeb8] ;  /* 0x000eb80001147983 */ /* 0x000ea80000300800 */
[----:B------:R-:W2:Y:S04]  /*b9f0*/  LDL.LU R21, [R1+0xeb4] ;  /* 0x000eb40001157983 */ /* 0x000ea80000300800 */
[----:B------:R-:W2:Y:S04]  /*ba00*/  LDL.LU R22, [R1+0xeb0] ;  /* 0x000eb00001167983 */ /* 0x000ea80000300800 */
[----:B-1----:R-:W2:Y:S04]  /*ba10*/  LDL.LU R23, [R1+0xeac] ;  /* 0x000eac0001177983 */ /* 0x002ea80000300800 */
[----:B------:R-:W2:Y:S04]  /*ba20*/  LDL.LU R24, [R1+0xea8] ;  /* 0x000ea80001187983 */ /* 0x000ea80000300800 */
[----:B------:R0:W-:Y:S04]  /*ba30*/  STL [R1+0x710], R29 ;  /* 0x0007101d01007387 */ /* 0x0001e80000100800 */
[----:B0-----:R-:W2:Y:S04]  /*ba40*/  LDL.LU R29, [R1+0x14] ;  /* 0x00001400011d7983 */ /* 0x001ea80000300800 */
[----:B------:R-:W3:Y:S04]  /*ba50*/  LDL.LU R25, [R1+0xea4] ;  /* 0x000ea40001197983 */ /* 0x000ee80000300800 */
[----:B------:R-:W3:Y:S04]  /*ba60*/  LDL.LU R26, [R1+0xea0] ;  /* 0x000ea000011a7983 */ /* 0x000ee80000300800 */
[----:B------:R-:W3:Y:S04]  /*ba70*/  LDL.LU R27, [R1+0xe9c] ;  /* 0x000e9c00011b7983 */ /* 0x000ee80000300800 */
[----:B------:R-:W3:Y:S04]  /*ba80*/  LDL.LU R3, [R1+0xe98] ;  /* 0x000e980001037983 */ /* 0x000ee80000300800 */
[----:B--2---:R-:W-:Y:S04]  /*ba90*/  STS.U16 [R2+0x700], R29 ;  /* 0x0007001d02007388 */ /* 0x004fe80000000400 */
[----:B------:R-:W-:Y:S04]  /*baa0*/  STS.U16 [R2+0x900], R4 ;  /* 0x0009000402007388 */ /* 0x000fe80000000400 */
[----:B------:R-:W-:Y:S04]  /*bab0*/  STS.U16 [R2+0xb00], R5 ;  /* 0x000b000502007388 */ /* 0x000fe80000000400 */
[----:B------:R-:W-:Y:S04]  /*bac0*/  STS.U16 [R2+0xd00], R0 ;  /* 0x000d000002007388 */ /* 0x000fe80000000400 */
[----:B---3--:R-:W-:Y:S04]  /*bad0*/  STS.U16 [R2+0xf00], R28 ;  /* 0x000f001c02007388 */ /* 0x008fe80000000400 */
[----:B------:R0:W-:Y:S04]  /*bae0*/  STS.U16 [R2+0x1100], R3 ;  /* 0x0011000302007388 */ /* 0x0001e80000000400 */
[----:B0-----:R-:W0:Y:S04]  /*baf0*/  S2R R3, SR_TID.X ;  /* 0x0000000000037919 */ /* 0x001e280000002100 */
[----:B------:R-:W1:Y:S04]  /*bb00*/  S2R R28, SR_TID.X ;  /* 0x00000000001c7919 */ /* 0x000e680000002100 */
[----:B------:R-:W-:Y:S04]  /*bb10*/  STS.U16 [R2+0x1300], R27 ;  /* 0x0013001b02007388 */ /* 0x000fe80000000400 */
        /* <DEDUP_REMOVED lines=11> */
[----:B------:R-:W-:Y:S01]  /*bbd0*/  STS.U16 [R2+0x2b00], R15 ;  /* 0x002b000f02007388 */ /* 0x000fe20000000400 */
[----:B0-----:R-:W-:-:S03]  /*bbe0*/  LOP3.LUT R0, R3, 0x7, RZ, 0xc0, !PT ;  /* 0x0000000703007812 */ /* 0x001fc600078ec0ff */
[----:B------:R-:W-:Y:S04]  /*bbf0*/  STS.U16 [R2+0x2d00], R14 ;  /* 0x002d000e02007388 */ /* 0x000fe80000000400 */
[----:B------:R-:W-:Y:S04]  /*bc00*/  STS.U16 [R2+0x2f00], R13 ;  /* 0x002f000d02007388 */ /* 0x000fe80000000400 */
[----:B------:R-:W-:Y:S04]  /*bc10*/  STS.U16 [R2+0x3100], R12 ;  /* 0x0031000c02007388 */ /* 0x000fe80000000400 */
[----:B------:R-:W-:Y:S04]  /*bc20*/  STS.U16 [R2+0x3300], R11 ;  /* 0x0033000b02007388 */ /* 0x000fe80000000400 */
[----:B------:R-:W-:Y:S01]  /*bc30*/  STS.U16 [R2+0x3500], R10 ;  /* 0x0035000a02007388 */ /* 0x000fe20000000400 */
[----:B-1----:R-:W-:-:S03]  /*bc40*/  IMAD.SHL.U32 R4, R28, 0x2, RZ ;  /* 0x000000021c047824 */ /* 0x002fc600078e00ff */
[----:B------:R-:W-:Y:S01]  /*bc50*/  STS.U16 [R2+0x3700], R9 ;  /* 0x0037000902007388 */ /* 0x000fe20000000400 */
[----:B------:R-:W-:-:S03]  /*bc60*/  IMAD R0, R0, 0x110, RZ ;  /* 0x0000011000007824 */ /* 0x000fc600078e02ff */
[----:B------:R-:W-:Y:S04]  /*bc70*/  STS.U16 [R2+0x3900], R8 ;  /* 0x0039000802007388 */ /* 0x000fe80000000400 */
[----:B------:R-:W-:Y:S04]  /*bc80*/  STS.U16 [R2+0x3b00], R7 ;  /* 0x003b000702007388 */ /* 0x000fe80000000400 */
[----:B----4-:R-:W-:Y:S01]  /*bc90*/  STS.U16 [R2+0x3d00], R6 ;  /* 0x003d000602007388 */ /* 0x010fe20000000400 */
[----:B------:R-:W-:Y:S01]  /*bca0*/  IMAD.SHL.U32 R5, R28, 0x80, RZ ;  /* 0x000000801c057824 */ /* 0x000fe200078e00ff */
[----:B------:R-:W-:Y:S01]  /*bcb0*/  LOP3.LUT R0, R0, 0x10, R4, 0x78, !PT ;  /* 0x0000001000007812 */ /* 0x000fe200078e7804 */
[----:B------:R-:W-:-:S03]  /*bcc0*/  IMAD.SHL.U32 R28, R28, 0x8, RZ ;  /* 0x000000081c1c7824 */ /* 0x000fc600078e00ff */
[----:B------:R-:W-:Y:S01]  /*bcd0*/  LOP3.LUT R0, R0, 0x800, R5, 0xf8, !PT ;  /* 0x0000080000007812 */ /* 0x000fe200078ef805 */
[----:B------:R-:W-:Y:S01]  /*bce0*/  BAR.SYNC.DEFER_BLOCKING 0x0 ;  /* 0x0000000000007b1d */ /* 0x000fe20000010000 */
[C---:B------:R-:W-:Y:S02]  /*bcf0*/  LOP3.LUT R5, R3.reuse, 0x60, RZ, 0xc0, !PT ;  /* 0x0000006003057812 */ /* 0x040fe400078ec0ff */
[----:B------:R-:W-:Y:S02]  /*bd00*/  LOP3.LUT R3, R3, 0x7, RZ, 0xc0, !PT ;  /* 0x0000000703037812 */ /* 0x000fe400078ec0ff */
[----:B------:R-:W-:-:S03]  /*bd10*/  LOP3.LUT R28, R28, 0x30, R4, 0x48, !PT ;  /* 0x000000301c1c7812 */ /* 0x000fc600078e4804 */
[----:B------:R-:W-:-:S04]  /*bd20*/  IMAD R3, R3, 0x4, R5 ;  /* 0x0000000403037824 */ /* 0x000fc800078e0205 */
[----:B------:R-:W-:-:S05]  /*bd30*/  IMAD.U32 R3, R3, 0x10, R28 ;  /* 0x0000001003037824 */ /* 0x000fca00078e001c */
[----:B------:R-:W0:Y:S04]  /*bd40*/  LDSM.16.M88.4 R8, [R3] ;  /* 0x000000000308783b */ /* 0x000e280000000200 */
[----:B------:R-:W1:Y:S04]  /*bd50*/  LDSM.16.M88.4 R4, [R3+0x1000] ;  /* 0x001000000304783b */ /* 0x000e680000000200 */
[----:B------:R-:W2:Y:S04]  /*bd60*/  LDSM.16.M88.4 R24, [R3+0x800] ;  /* 0x000800000318783b */ /* 0x000ea80000000200 */
[----:B------:R-:W-:Y:S04]  /*bd70*/  LDSM.16.M88.4 R12, [R3+0x2800] ;  /* 0x00280000030c783b */ /* 0x000fe80000000200 */
[----:B------:R-:W-:Y:S04]  /*bd80*/  LDSM.16.MT88.4 R16, [R0+0x4000] ;  /* 0x004000000010783b */ /* 0x000fe80000004200 */
[----:B------:R-:W-:Y:S04]  /*bd90*/  LDSM.16.MT88.4 R20, [R0+0x4080] ;  /* 0x004080000014783b */ /* 0x000fe80000004200 */
[----:B0-----:R-:W-:Y:S04]  /*bda0*/  STL.64 [R1+0x40], R8 ;  /* 0x0000400801007387 */ /* 0x001fe80000100a00 */
[----:B------:R-:W-:Y:S01]  /*bdb0*/  STL.64 [R1+0x48], R10 ;  /* 0x0000480a01007387 */ /* 0x000fe20000100a00 */
[----:B-1----:R-:W-:-:S03]  /*bdc0*/  IMAD.MOV.U32 R2, RZ, RZ, R7 ;  /* 0x000000ffff027224 */ /* 0x002fc600078e0007 */
[----:B------:R-:W0:Y:S04]  /*bdd0*/  LDSM.16.M88.4 R8, [R3+0x1800] ;  /* 0x001800000308783b */ /* 0x000e280000000200 */
[----:B------:R-:W-:Y:S04]  /*bde0*/  STL.64 [R1+0x20], R4 ;  /* 0x0000200401007387 */ /* 0x000fe80000100a00 */
[----:B------:R-:W-:Y:S04]  /*bdf0*/  STL.64 [R1+0x28], R6 ;  /* 0x0000280601007387 */ /* 0x000fe80000100a00 */
[----:B------:R-:W1:Y:S04]  /*be00*/  LDSM.16.M88.4 R4, [R3+0x2000] ;  /* 0x002000000304783b */ /* 0x000e680000000200 */
[----:B------:R-:W-:Y:S04]  /*be10*/  STL [R1+0xb08], R2 ;  /* 0x000b080201007387 */ /* 0x000fe80000100800 */
[----:B--2---:R-:W-:Y:S04]  /*be20*/  STL.64 [R1+0x38], R26 ;  /* 0x0000381a01007387 */ /* 0x004fe80000100a00 */
[----:B------:R2:W-:Y:S04]  /*be30*/  STL.64 [R1+0xe90], R24 ;  /* 0x000e901801007387 */ /* 0x0005e80000100a00 */
[----:B--2---:R-:W2:Y:S04]  /*be40*/  LDL.LU.64 R24, [R1+0x370] ;  /* 0x0003700001187983 */ /* 0x004ea80000300a00 */
[----:B0-----:R-:W-:Y:S04]  /*be50*/  STL.64 [R1+0x10], R8 ;  /* 0x0000100801007387 */ /* 0x001fe80000100a00 */
[----:B------:R-:W-:Y:S04]  /*be60*/  STL.64 [R1+0x18], R10 ;  /* 0x0000180a01007387 */ /* 0x000fe80000100a00 */
[----:B------:R-:W2:Y:S04]  /*be70*/  LDL.LU.64 R26, [R1+0x378] ;  /* 0x00037800011a7983 */ /* 0x000ea80000300a00 */
[----:B-1----:R-:W-:Y:S04]  /*be80*/  STL.64 [R1], R4 ;  /* 0x0000000401007387 */ /* 0x002fe80000100a00 */
[----:B------:R-:W-:Y:S04]  /*be90*/  STL.64 [R1+0x8], R6 ;  /* 0x0000080601007387 */ /* 0x000fe80000100a00 */
[----:B------:R-:W0:Y:S04]  /*bea0*/  LDSM.16.M88.4 R4, [R3+0x3000] ;  /* 0x003000000304783b */ /* 0x000e280000000200 */
[----:B------:R-:W-:Y:S04]  /*beb0*/  STL.64 [R1+0xe58], R14 ;  /* 0x000e580e01007387 */ /* 0x000fe80000100a00 */
[----:B------:R1:W-:Y:S04]  /*bec0*/  STL.64 [R1+0xe50], R12 ;  /* 0x000e500c01007387 */ /* 0x0003e80000100a00 */
[----:B------:R-:W3:Y:S04]  /*bed0*/  LDSM.16.M88.4 R8, [R3+0x3800] ;  /* 0x003800000308783b */ /* 0x000ee80000000200 */
[----:B-1----:R-:W2:Y:S04]  /*bee0*/  LDL.64 R12, [R1+0x40] ;  /* 0x00004000010c7983 */ /* 0x002ea80000100a00 */
[----:B0-----:R-:W-:Y:S04]  /*bef0*/  STL [R1+0xa9c], R6 ;  /* 0x000a9c0601007387 */ /* 0x001fe80000100800 */
[----:B------:R-:W-:Y:S04]  /*bf00*/  STL [R1+0xa98], R7 ;  /* 0x000a980701007387 */ /* 0x000fe80000100800 */
[----:B------:R0:W-:Y:S04]  /*bf10*/  STL.64 [R1+0xe70], R4 ;  /* 0x000e700401007387 */ /* 0x0001e80000100a00 */
[----:B0-----:R-:W4:Y:S04]  /*bf20*/  LDL.LU.64 R4, [R1+0x340] ;  /* 0x0003400001047983 */ /* 0x001f280000300a00 */
[----:B------:R-:W2:Y:S04]  /*bf30*/  LDL.LU.64 R6, [R1+0x348] ;  /* 0x0003480001067983 */ /* 0x000ea80000300a00 */
[----:B--2---:R-:W-:Y:S04]  /*bf40*/  STL.64 [R1+0xe80], R6 ;  /* 0x000e800601007387 */ /* 0x004fe80000100a00 */
[----:B----4-:R0:W-:Y:S04]  /*bf50*/  STL.64 [R1+0xe78], R4 ;  /* 0x000e780401007387 */ /* 0x0101e80000100a00 */
[----:B0-----:R-:W2:Y:S01]  /*bf60*/  LDL.64 R4, [R1+0x20] ;  /* 0x0000200001047983 */ /* 0x001ea20000100a00 */
[----:B------:R-:W-:Y:S03]  /*bf70*/  HMMA.16816.F32.BF16 R24, R16, R12, R24 ;  /* 0x0000000c1018723c */ /* 0x000fe60000041818 */
[----:B--2---:R0:W-:Y:S04]  /*bf80*/  STL.64 [R1+0xe88], R4 ;  /* 0x000e880401007387 */ /* 0x0041e80000100a00 */
[----:B0-----:R-:W2:Y:S04]  /*bf90*/  LDL.LU.64 R4, [R1+0x360] ;  /* 0x0003600001047983 */ /* 0x001ea80000300a00 */
[----:B------:R-:W2:Y:S04]  /*bfa0*/  LDL.LU.64 R6, [R1+0x368] ;  /* 0x0003680001067983 */ /* 0x000ea80000300a00 */
[----:B---3--:R-:W-:Y:S04]  /*bfb0*/  STL [R1+0xb04], R10 ;  /* 0x000b040a01007387 */ /* 0x008fe80000100800 */
[----:B------:R-:W-:Y:S04]  /*bfc0*/  STL [R1+0xb00], R11 ;  /* 0x000b000b01007387 */ /* 0x000fe80000100800 */
[----:B------:R-:W-:Y:S04]  /*bfd0*/  STL.64 [R1+0xe38], R22 ;  /* 0x000e381601007387 */ /* 0x000fe80000100a00 */
[----:B------:R0:W-:Y:S04]  /*bfe0*/  STL.64 [R1+0xe30], R20 ;  /* 0x000e301401007387 */ /* 0x0001e80000100a00 */
[----:B0-----:R-:W3:Y:S04]  /*bff0*/  LDL.64 R20, [R1+0x10] ;  /* 0x0000100001147983 */ /* 0x001ee80000100a00 */
[----:B------:R-:W-:Y:S04]  /*c000*/  STL [R1+0xb90], R0 ;  /* 0x000b900001007387 */ /* 0x000fe80000100800 */
[----:B------:R0:W-:Y:S04]  /*c010*/  STL.64 [R1+0x370], R24 ;  /* 0x0003701801007387 */ /* 0x0001e80000100a00 */
[----:B------:R-:W-:Y:S04]  /*c020*/  STL.64 [R1+0x378], R26 ;  /* 0x0003781a01007387 */ /* 0x000fe80000100a00 */
[----:B0-----:R-:W2:Y:S01]  /*c030*/  LDL.LU.64 R24, [R1+0xe90] ;  /* 0x000e900001187983 */ /* 0x001ea20000300a00 */
[----:B------:R-:W-:-:S02]  /*c040*/  IMAD.MOV.U32 R11, RZ, RZ, R12 ;  /* 0x000000ffff0b7224 */ /* 0x000fc400078e000c */
[----:B------:R-:W-:Y:S02]  /*c050*/  IMAD.MOV.U32 R10, RZ, RZ, R13 ;  /* 0x000000ffff0a7224 */ /* 0x000fe400078e000d */
[----:B------:R-:W4:Y:S04]  /*c060*/  LDL.LU.64 R12, [R1+0x330] ;  /* 0x00033000010c7983 */ /* 0x000f280000300a00 */
[----:B------:R-:W4:Y:S04]  /*c070*/  LDL.LU.64 R14, [R1+0x338] ;  /* 0x00033800010e7983 */ /* 0x000f280000300a00 */
[----:B------:R-:W-:Y:S04]  /*c080*/  STL.64 [R1+0xe68], R10 ;  /* 0x000e680a01007387 */ /* 0x000fe80000100a00 */
[----:B------:R0:W-:Y:S04]  /*c090*/  STL.64 [R1+0xe60], R8 ;  /* 0x000e600801007387 */ /* 0x0001e80000100a00 */
[----:B0-----:R-:W4:Y:S01]  /*c0a0*/  LDL.64 R8, [R1] ;  /* 0x0000000001087983 */ /* 0x001f220000100a00 */
[C---:B--2---:R-:W-:Y:S11]  /*c0b0*/  HMMA.16816.F32.BF16 R4, R16.reuse, R24, R4 ;  /* 0x000000181004723c */ /* 0x044ff60000041804 */
[----:B------:R-:W-:Y:S11]  /*c0c0*/  @!UPT UIADD3 URZ, URZ, URZ, URZ ;  /* 0x0000003f3f3ff290 */ /* 0x000ff6000fffe03f */
[----:B------:R-:W-:Y:S01]  /*c0d0*/  @!UPT UIADD3 URZ, URZ, URZ, URZ ;  /* 0x0000003f3f3ff290 */ /* 0x000fe2000fffe03f */
[----:B------:R0:W-:Y:S04]  /*c0e0*/  STL.64 [R1+0x360], R4 ;  /* 0x0003600401007387 */ /* 0x0001e80000100a00 */
[----:B------:R-:W-:Y:S04]  /*c0f0*/  STL.64 [R1+0x368], R6 ;  /* 0x0003680601007387 */ /* 0x000fe80000100a00 */
[----:B0-----:R-:W2:Y:S04]  /*c100*/  LDL.LU.64 R4, [R1+0xe88] ;  /* 0x000e880001047983 */ /* 0x001ea80000300a00 */
[----:B------:R0:W-:Y:S04]  /*c110*/  STL.64 [R1+0xe20], R24 ;  /* 0x000e201801007387 */ /* 0x0001e80000100a00 */
[----:B0-----:R-:W2:Y:S04]  /*c120*/  LDL.LU.64 R24, [R1+0x350] ;  /* 0x0003500001187983 */ /* 0x001ea80000300a00 */
[----:B------:R-:W2:Y:S02]  /*c130*/  LDL.LU.64 R26, [R1+0x358] ;  /* 0x00035800011a7983 */ /* 0x000ea40000300a00 */
[----:B--2---:R-:W-:Y:S11]  /*c140*/  HMMA.16816.F32.BF16 R24, R16, R4, R24 ;  /* 0x000000041018723c */ /* 0x004ff60000041818 */
[----:B------:R-:W-:Y:S11]  /*c150*/  @!UPT UIADD3 URZ, URZ, URZ, URZ ;  /* 0x0000003f3f3ff290 */ /* 0x000ff6000fffe03f */
[----:B------:R-:W-:Y:S01]  /*c160*/  @!UPT UIADD3 URZ, URZ, URZ, URZ ;  /* 0x0000003f3f3ff290 */ /* 0x000fe2000fffe03f */
[----:B------:R-:W-:Y:S04]  /*c170*/  STL.64 [R1+0x350], R24 ;  /* 0x0003501801007387 */ /* 0x000fe80000100a00 */
[----:B------:R0:W-:Y:S04]  /*c180*/  STL.64 [R1+0x358], R26 ;  /* 0x0003581a01007387 */ /* 0x0001e80000100a00 */
[----:B------:R-:W2:Y:S01]  /*c190*/  LDL.LU.64 R6, [R1+0xe80] ;  /* 0x000e800001067983 */ /* 0x000ea20000300a00 */
[----:B0-----:R-:W-:Y:S02]  /*c1a0*/  IMAD.MOV.U32 R27, RZ, RZ, R4 ;  /* 0x000000ffff1b7224 */ /* 0x001fe400078e0004 */
[----:B------:R-:W-:-:S02]  /*c1b0*/  IMAD.MOV.U32 R26, RZ, RZ, R5 ;  /* 0x000000ffff1a7224 */ /* 0x000fc400078e0005 */
[----:B------:R-:W2:Y:S01]  /*c1c0*/  LDL.LU.64 R4, [R1+0xe78] ;  /* 0x000e780001047983 */ /* 0x000ea20000300a00 */
[----:B---3--:R-:W-:Y:S02]  /*c1d0*/  IMAD.MOV.U32 R3, RZ, RZ, R20 ;  /* 0x000000ffff037224 */ /* 0x008fe400078e0014 */
[----:B------:R-:W-:Y:S01]  /*c1e0*/  IMAD.MOV.U32 R0, RZ, RZ, R21 ;  /* 0x000000ffff007224 */ /* 0x000fe200078e0015 */
[C---:B--2---:R-:W-:Y:S11]  /*c1f0*/  HMMA.16816.F32.BF16 R4, R16.reuse, R20, R4 ;  /* 0x000000141004723c */ /* 0x044ff60000041804 */
[----:B------:R-:W-:Y:S11]  /*c200*/  @!UPT UIADD3 URZ, URZ, URZ, URZ ;  /* 0x0000003f3f3ff290 */ /* 0x000ff6000fffe03f */
[----:B------:R-:W-:Y:S01]  /*c210*/  @!UPT UIADD3 URZ, URZ, URZ, URZ ;  /* 0x0000003f3f3ff290 */ /* 0x000fe2000fffe03f */
[----:B------:R0:W-:Y:S04]  /*c220*/  STL.64 [R1+0x340], R4 ;  /* 0x0003400401007387 */ /* 0x0001e80000100a00 */
[----:B------:R1:W-:Y:S04]  /*c230*/  STL.64 [R1+0x348], R6 ;  /* 0x0003480601007387 */ /* 0x0003e80000100a00 */
[----:B0-----:R-:W2:Y:S04]  /*c240*/  LDL.LU.64 R4, [R1+0xe70] ;  /* 0x000e700001047983 */ /* 0x001ea80000300a00 */
[----:B------:R-:W3:Y:S04]  /*c250*/  LDL.LU.64 R20, [R1+0x310] ;  /* 0x0003100001147983 */ /* 0x000ee80000300a00 */
[----:B------:R-:W2:Y:S01]  /*c260*/  LDL.LU.64 R22, [R1+0x318] ;  /* 0x0003180001167983 */ /* 0x000ea20000300a00 */
[----:B----4-:R-:W-:Y:S01]  /*c270*/  HMMA.16816.F32.BF16 R12, R16, R8, R12 ;  /* 0x00000008100c723c */ /* 0x010fe2000004180c */
[----:B-1----:R-:W-:-:S02]  /*c280*/  IMAD.MOV.U32 R7, RZ, RZ, R8 ;  /* 0x000000ffff077224 */ /* 0x002fc400078e0008 */
[----:B------:R-:W-:Y:S11]  /*c290*/  IMAD.MOV.U32 R6, RZ, RZ, R9 ;  /* 0x000000ffff067224 */ /* 0x000ff600078e0009 */
[----:B------:R-:W-:Y:S10]  /*c2a0*/  @!UPT UIADD3 URZ, URZ, URZ, URZ ;  /* 0x0000003f3f3ff290 */ /* 0x000ff4000fffe03f */
[----:B------:R-:W-:Y:S01]  /*c2b0*/  IMAD.MOV.U32 R2, RZ, RZ, R13 ;  /* 0x000000ffff027224 */ /* 0x000fe200078e000d */
[----:B--2---:R-:W-:Y:S04]  /*c2c0*/  STL.64 [R1+0xe48], R22 ;  /* 0x000e481601007387 */ /* 0x004fe80000100a00 */
[----:B---3--:R0:W-:Y:S04]  /*c2d0*/  STL.64 [R1+0xe40], R20 ;  /* 0x000e401401007387 */ /* 0x0081e80000100a00 */
[----:B0-----:R-:W2:Y:S04]  /*c2e0*/  LDL.LU.64 R20, [R1+0x320] ;  /* 0x0003200001147983 */ /* 0x001ea80000300a00 */
[----:B------:R-:W2:Y:S04]  /*c2f0*/  LDL.LU.64 R22, [R1+0x328] ;  /* 0x0003280001167983 */ /* 0x000ea80000300a00 */
[----:B------:R-:W3:Y:S04]  /*c300*/  LDL.LU.64 R10, [R1+0xe68] ;  /* 0x000e6800010a7983 */ /* 0x000ee80000300a00 */
[----:B------:R-:W4:Y:S04]  /*c310*/  LDL.LU.64 R8, [R1+0xe60] ;  /* 0x000e600001087983 */ /* 0x000f280000300a00 */
[----:B------:R-:W-:Y:S04]  /*c320*/  STL [R1+0x330], R12 ;  /* 0x0003300c01007387 */ /* 0x000fe80000100800 */
[----:B------:R0:W-:Y:S04]  /*c330*/  STL.64 [R1+0x338], R14 ;  /* 0x0003380e01007387 */ /* 0x0001e80000100a00 */
[----:B0-----:R-:W2:Y:S04]  /*c340*/  LDL.LU.64 R14, [R1+0xe58] ;  /* 0x000e5800010e7983 */ /* 0x001ea80000300a00 */
[----:B------:R-:W2:Y:S04]  /*c350*/  LDL.LU.64 R12, [R1+0xe50] ;  /* 0x000e5000010c7983 */ /* 0x000ea80000300a00 */
[----:B------:R-:W-:Y:S01]  /*c360*/  STL [R1+0xb94], R2 ;  /* 0x000b940201007387 */ /* 0x000fe20000100800 */
[----:B---3--:R-:W-:-:S02]  /*c370*/  IMAD.MOV.U32 R24, RZ, RZ, R11 ;  /* 0x000000ffff187224 */ /* 0x008fc400078e000b */
[----:B------:R-:W-:Y:S01]  /*c380*/  IMAD.MOV.U32 R25, RZ, RZ, R10 ;  /* 0x000000ffff197224 */ /* 0x000fe200078e000a */
[----:B--2---:R-:W-:Y:S11]  /*c390*/  HMMA.16816.F32.BF16 R20, R16, R12, R20 ;  /* 0x0000000c1014723c */ /* 0x004ff60000041814 */
[----:B------:R-:W-:Y:S11]  /*c3a0*/  @!UPT UIADD3 URZ, URZ, URZ, URZ ;  /* 0x0000003f3f3ff290 */ /* 0x000ff6000fffe03f */
[----:B------:R-:W-:Y:S01]  /*c3b0*/  @!UPT UIADD3 URZ, URZ, URZ, URZ ;  /* 0x0000003f3f3ff290 */ /* 0x000fe2000fffe03f */
[----:B------:R0:W-:Y:S01]  /*c3c0*/  STL.64 [R1+0x320], R20 ;  /* 0x0003201401007387 */ /* 0x0001e20000100a00 */
[----:B------:R-:W-:Y:S02]  /*c3d0*/  IMAD.MOV.U32 R10, RZ, RZ, R22 ;  /* 0x000000ffff0a7224 */ /* 0x000fe400078e0016 */
[----:B------:R-:W-:Y:S02]  /*c3e0*/  IMAD.MOV.U32 R11, RZ, RZ, R23 ;  /* 0x000000ffff0b7224 */ /* 0x000fe400078e0017 */
[----:B------:R-:W2:Y:S04]  /*c3f0*/  LDL.LU.64 R22, [R1+0xe48] ;  /* 0x000e480001167983 */ /* 0x000ea80000300a00 */
[----:B0-----:R-:W2:Y:S04]  /*c400*/  LDL.LU.64 R20, [R1+0xe40] ;  /* 0x000e400001147983 */ /* 0x001ea80000300a00 */
[----:B------:R-:W-:Y:S04]  /*c410*/  STL.64 [R1+0xde0], R14 ;  /* 0x000de00e01007387 */ /* 0x000fe80000100a00 */
[----:B------:R0:W-:Y:S02]  /*c420*/  STL.64 [R1+0xdd8], R12 ;  /* 0x000dd80c01007387 */ /* 0x0001e40000100a00 */
[----:B0-----:R-:W-:-:S02]  /*c430*/  IMAD.MOV.U32 R12, RZ, RZ, R7 ;  /* 0x000000ffff0c7224 */ /* 0x001fc400078e0007 */
[----:B------:R-:W-:-:S05]  /*c440*/  IMAD.MOV.U32 R13, RZ, RZ, R6 ;  /* 0x000000ffff0d7224 */ /* 0x000fca00078e0006 */
[----:B------:R0:W-:Y:S04]  /*c450*/  STL.64 [R1+0xdf8], R12 ;  /* 0x000df80c01007387 */ /* 0x0001e80000100a00 */
[----:B0-----:R-:W4:Y:S04]  /*c460*/  LDL.LU.64 R12, [R1+0x200] ;  /* 0x00020000010c7983 */ /* 0x001f280000300a00 */
[----:B------:R-:W4:Y:S04]  /*c470*/  LDL.LU.64 R14, [R1+0x208] ;  /* 0x00020800010e7983 */ /* 0x000f280000300a00 */
[----:B------:R-:W-:Y:S01]  /*c480*/  STL [R1+0xb98], R10 ;  /* 0x000b980a01007387 */ /* 0x000fe20000100800 */
[C---:B--2---:R-:W-:Y:S11]  /*c490*/  HMMA.16816.F32.BF16 R20, R16.reuse, R4, R20 ;  /* 0x000000041014723c */ /* 0x044ff60000041814 */
[----:B------:R-:W-:Y:S11]  /*c4a0*/  @!UPT UIADD3 URZ, URZ, URZ, URZ ;  /* 0x0000003f3f3ff290 */ /* 0x000ff6000fffe03f */
[----:B------:R-:W-:Y:S01]  /*c4b0*/  @!UPT UIADD3 URZ, URZ, URZ, URZ ;  /* 0x0000003f3f3ff290 */ /* 0x000fe2000fffe03f */
[----:B------:R-:W-:Y:S01]  /*c4c0*/  STL.64 [R1+0x310], R20 ;  /* 0x0003101401007387 */ /* 0x000fe20000100a00 */
[----:B----4-:R-:W-:Y:S03]  /*c4d0*/  HMMA.16816.F32.BF16 R12, R16, R8, R12 ;  /* 0x00000008100c723c */ /* 0x010fe6000004180c */
[----:B------:R0:W-:Y:S04]  /*c4e0*/  STL.64 [R1+0x318], R22 ;  /* 0x0003181601007387 */ /* 0x0001e80000100a00 */
[----:B0-----:R-:W2:Y:S04]  /*c4f0*/  LDL.LU.64 R22, [R1+0xe38] ;  /* 0x000e380001167983 */ /* 0x001ea80000300a00 */
[----:B------:R-:W2:Y:S04]  /*c500*/  LDL.LU.64 R20, [R1+0xe30] ;  /* 0x000e300001147983 */ /* 0x000ea80000300a00 */
[----:B------:R0:W-:Y:S04]  /*c510*/  STL.64 [R1+0xe28], R4 ;  /* 0x000e280401007387 */ /* 0x0001e80000100a00 */
[----:B0-----:R-:W2:Y:S04]  /*c520*/  LDL.LU.64 R4, [R1+0x170] ;  /* 0x0001700001047983 */ /* 0x001ea80000300a00 */
[----:B------:R-:W2:Y:S04]  /*c530*/  LDL.LU.64 R6, [R1+0x178] ;  /* 0x0001780001067983 */ /* 0x000ea80000300a00 */
[----:B------:R0:W-:Y:S04]  /*c540*/  STL.64 [R1+0x200], R12 ;  /* 0x0002000c01007387 */ /* 0x0001e80000100a00 */
[----:B------:R1:W-:Y:S04]  /*c550*/  STL.64 [R1+0x208], R14 ;  /* 0x0002080e01007387 */ /* 0x0003e80000100a00 */
[----:B0-----:R-:W3:Y:S04]  /*c560*/  LDL.LU.64 R12, [R1+0x140] ;  /* 0x00014000010c7983 */ /* 0x001ee80000300a00 */
[----:B-1----:R-:W4:Y:S01]  /*c570*/  LDL.LU.64 R14, [R1+0x148] ;  /* 0x00014800010e7983 */ /* 0x002f220000300a00 */
[----:B------:R-:W-:-:S02]  /*c580*/  IMAD.MOV.U32 R16, RZ, RZ, R3 ;  /* 0x000000ffff107224 */ /* 0x000fc400078e0003 */
[----:B------:R-:W-:Y:S01]  /*c590*/  IMAD.MOV.U32 R17, RZ, RZ, R0 ;  /* 0x000000ffff117224 */ /* 0x000fe200078e0000 */
[----:B----4-:R-:W-:Y:S04]  /*c5a0*/  STL.64 [R1+0xe08], R14 ;  /* 0x000e080e01007387 */ /* 0x010fe80000100a00 */
[----:B---3--:R0:W-:Y:S02]  /*c5b0*/  STL.64 [R1+0xe00], R12 ;  /* 0x000e000c01007387 */ /* 0x0081e40000100a00 */
[----:B0-----:R-:W-:Y:S02]  /*c5c0*/  IMAD.MOV.U32 R12, RZ, RZ, R27 ;  /* 0x000000ffff0c7224 */ /* 0x001fe400078e001b */
[----:B------:R-:W-:Y:S02]  /*c5d0*/  IMAD.MOV.U32 R13, RZ, RZ, R26 ;  /* 0x000000ffff0d7224 */ /* 0x000fe400078e001a */
[C---:B--2---:R-:W-:Y:S03]  /*c5e0*/  HMMA.16816.F32.BF16 R24, R20.reuse, R24, R4 ;  /* 0x000000181418723c */ /* 0x044fe60000041804 */
[----:B------:R0:W-:Y:S04]  /*c5f0*/  STL.64 [R1+0xe18], R12 ;  /* 0x000e180c01007387 */ /* 0x0001e80000100a00 */
[----:B0-----:R-:W2:Y:S04]  /*c600*/  LDL.LU.64 R12, [R1+0x160] ;  /* 0x00016000010c7983 */ /* 0x001ea80000300a00 */
[----:B------:R-:W2:Y:S04]  /*c610*/  LDL.LU.64 R14, [R1+0x168] ;  /* 0x00016800010e7983 */ /* 0x000ea80000300a00 */
[----:B------:R0:W-:Y:S04]  /*c620*/  STL.64 [R1+0xe10], R16 ;  /* 0x000e101001007387 */ /* 0x0001e80000100a00 */
[----:B0-----:R-:W3:Y:S04]  /*c630*/  LDL.LU.64 R16, [R1+0x150] ;  /* 0x0001500001107983 */ /* 0x001ee80000300a00 */
[----:B------:R-:W3:Y:S04]  /*c640*/  LDL.LU.64 R18, [R1+0x158] ;  /* 0x0001580001127983 */ /* 0x000ee80000300a00 */
[----:B------:R-:W-:Y:S04]  /*c650*/  STL [R1+0xdf0], R11 ;  /* 0x000df00b01007387 */ /* 0x000fe80000100800 */
[----:B------:R0:W-:Y:S04]  /*c660*/  STL.64 [R1+0xde8], R8 ;  /* 0x000de80801007387 */ /* 0x0001e80000100a00 */
[----:B0-----:R-:W4:Y:S04]  /*c670*/  LDL.LU.64 R8, [R1+0x130] ;  /* 0x0001300001087983 */ /* 0x001f280000300a00 */
[----:B------:R-:W4:Y:S04]  /*c680*/  LDL.LU.64 R10, [R1+0x138] ;  /* 0x00013800010a7983 */ /* 0x000f280000300a00 */
[----:B------:R-:W2:Y:S04]  /*c690*/  LDL.LU.64 R4, [R1+0xe28] ;  /* 0x000e280001047983 */ /* 0x000ea80000300a00 */
[----:B------:R0:W-:Y:S04]  /*c6a0*/  STL.64 [R1+0x170], R24 ;  /* 0x0001701801007387 */ /* 0x0001e80000100a00 */
[----:B------:R-:W-:Y:S04]  /*c6b0*/  STL.64 [R1+0x178], R26 ;  /* 0x0001781a01007387 */ /* 0x000fe80000100a00 */
[----:B0-----:R-:W2:Y:S02]  /*c6c0*/  LDL.LU.64 R24, [R1+0xe20] ;  /* 0x000e200001187983 */ /* 0x001ea40000300a00 */
[C---:B--2---:R-:W-:Y:S11]  /*c6d0*/  HMMA.16816.F32.BF16 R12, R20.reuse, R24, R12 ;  /* 0x00000018140c723c */ /* 0x044ff6000004180c */
[----:B------:R-:W-:Y:S11]  /*c6e0*/  @!UPT UIADD3 URZ, URZ, URZ, URZ ;  /* 0x0000003f3f3ff290 */ /* 0x000ff6000fffe03f */
[----:B------:R-:W-:Y:S01]  /*c6f0*/  @!UPT UIADD3 URZ, URZ, URZ, URZ ;  /* 0x0000003f3f3ff290 */ /* 0x000fe2000fffe03f */
[----:B------:R0:W-:Y:S04]  /*c700*/  STL.64 [R1+0x160], R12 ;  /* 0x0001600c01007387 */ /* 0x0001e80000100a00 */
[----:B0-----:R-:W3:Y:S01]  /*c710*/  LDL.LU.64 R12, [R1+0xe18] ;  /* 0x000e1800010c7983 */ /* 0x001ee20000300a00 */
[----:B------:R-:W-:Y:S02]  /*c720*/  IMAD.MOV.U32 R6, RZ, RZ, R14 ;  /* 0x000000ffff067224 */ /* 0x000fe400078e000e */
[----:B------:R-:W-:Y:S01]  /*c730*/  IMAD.MOV.U32 R7, RZ, RZ, R15 ;  /* 0x000000ffff077224 */ /* 0x000fe200078e000f */
[----:B------:R0:W-:Y:S04]  /*c740*/  STL.64 [R1+0xdc8], R24 ;  /* 0x000dc81801007387 */ /* 0x0001e80000100a00 */
[----:B0-----:R-:W2:Y:S04]  /*c750*/  LDL.LU.64 R24, [R1+0x120] ;  /* 0x0001200001187983 */ /* 0x001ea80000300a00 */
[----:B------:R-:W2:Y:S04]  /*c760*/  LDL.LU.64 R26, [R1+0x128] ;  /* 0x00012800011a7983 */ /* 0x000ea80000300a00 */
[----:B------:R-:W-:Y:S04]  /*c770*/  STL [R1+0xaa4], R7 ;  /* 0x000aa40701007387 */ /* 0x000fe80000100800 */
[----:B------:R-:W-:Y:S01]  /*c780*/  STL [R1+0xaa0], R6 ;  /* 0x000aa00601007387 */ /* 0x000fe20000100800 */
[C---:B---3--:R-:W-:Y:S03]  /*c790*/  HMMA.16816.F32.BF16 R12, R20.reuse, R12, R16 ;  /* 0x0000000c140c723c */ /* 0x048fe60000041810 */
[----:B------:R-:W3:Y:S11]  /*c7a0*/  LDL.LU.64 R16, [R1+0xe10] ;  /* 0x000e100001107983 */ /* 0x000ef60000300a00 */
[----:B------:R-:W-:Y:S09]  /*c7b0*/  @!UPT UIADD3 URZ, URZ, URZ, URZ ;  /* 0x0000003f3f3ff290 */ /* 0x000ff2000fffe03f */
[----:B------:R-:W-:Y:S04]  /*c7c0*/  STL.64 [R1+0x150], R12 ;  /* 0x0001500c01007387 */ /* 0x000fe80000100a00 */
[----:B------:R0:W-:Y:S04]  /*c7d0*/  STL.64 [R1+0x158], R14 ;  /* 0x0001580e01007387 */ /* 0x0001e80000100a00 */
[----:B0-----:R-:W3:Y:S04]  /*c7e0*/  LDL.LU.64 R14, [R1+0xe08] ;  /* 0x000e0800010e7983 */ /* 0x001ee80000300a00 */
[----:B------:R-:W3:Y:S02]  /*c7f0*/  LDL.LU.64 R12, [R1+0xe00] ;  /* 0x000e0000010c7983 */ /* 0x000ee40000300a00 */
[C---:B---3--:R-:W-:Y:S02]  /*c800*/  HMMA.16816.F32.BF16 R16, R20.reuse, R16, R12 ;  /* 0x000000101410723c */ /* 0x048fe4000004180c */
[----:B------:R-:W4:Y:S11]  /*c810*/  LDL.LU.64 R12, [R1+0xdf8] ;  /* 0x000df800010c7983 */ /* 0x000f360000300a00 */
[----:B------:R-:W-:Y:S10]  /*c820*/  @!UPT UIADD3 URZ, URZ, URZ, URZ ;  /* 0x0000003f3f3ff290 */ /* 0x000ff4000fffe03f */
[----:B------:R0:W-:Y:S01]  /*c830*/  STL.64 [R1+0x140], R16 ;  /* 0x0001401001007387 */ /* 0x0001e20000100a00 */
[----:B------:R-:W-:Y:S02]  /*c840*/  IMAD.MOV.U32 R7, RZ, RZ, R18 ;  /* 0x000000ffff077224 */ /* 0x000fe400078e0012 */
[----:B------:R-:W-:Y:S01]  /*c850*/  IMAD.MOV.U32 R6, RZ, RZ, R19 ;  /* 0x000000ffff067224 */ /* 0x000fe200078e0013 */
[----:B0-----:R-:W3:Y:S04]  /*c860*/  LDL.LU.64 R16, [R1+0x60] ;  /* 0x0000600001107983 */ /* 0x001ee80000300a00 */
[----:B------:R-:W3:Y:S01]  /*c870*/  LDL.LU.64 R18, [R1+0x68] ;  /* 0x0000680001127983 */ /* 0x000ee20000300a00 */
[C---:B----4-:R-:W-:Y:S03]  /*c880*/  HMMA.16816.F32.BF16 R12, R20.reuse, R12, R8 ;  /* 0x0000000c140c723c */ /* 0x050fe60000041808 */
[----:B------:R-:W4:Y:S04]  /*c890*/  LDL.LU R11, [R1+0xdf0] ;  /* 0x000df000010b7983 */ /* 0x000f280000300800 */
[----:B------:R-:W3:Y:S11]  /*c8a0*/  LDL.LU.64 R8, [R1+0xde8] ;  /* 0x000de80001087983 */ /* 0x000ef60000300a00 */
[----:B------:R-:W-:Y:S05]  /*c8b0*/  @!UPT UIADD3 URZ, URZ, URZ, URZ ;  /* 0x0000003f3f3ff290 */ /* 0x000fea000fffe03f */
[----:B------:R-:W-:Y:S04]  /*c8c0*/  STL.64 [R1+0x130], R12 ;  /* 0x0001300c01007387 */ /* 0x000fe80000100a00 */
[----:B------:R0:W-:Y:S04]  /*c8d0*/  STL.64 [R1+0x138], R14 ;  /* 0x0001380e01007387 */ /* 0x0001e80000100a00 */
[----:B0-----:R-:W2:Y:S04]  /*c8e0*/  LDL.LU.64 R14, [R1+0xde0] ;  /* 0x000de000010e7983 */ /* 0x001ea80000300a00 */
[----:B------:R-:W2:Y:S04]  /*c8f0*/  LDL.LU.64 R12, [R1+0xdd8] ;  /* 0x000dd800010c7983 */ /* 0x000ea80000300a00 */
[----:B------:R-:W3:Y:S01]  /*c900*/  LDL R0, [R1+0x6b8] ;  /* 0x0006b80001007983 */ /* 0x000ee20000100800 */
[C---:B--2---:R-:W-:Y:S11]  /*c910*/  HMMA.16816.F32.BF16 R24, R20.reuse, R12, R24 ;  /* 0x0000000c1418723c */ /* 0x044ff60000041818 */
[----:B------:R-:W-:Y:S11]  /*c920*/  @!UPT UIADD3 URZ, URZ, URZ, URZ ;  /* 0x0000003f3f3ff290 */ /* 0x000ff6000fffe03f */
[----:B------:R-:W-:Y:S01]  /*c930*/  @!UPT UIADD3 URZ, URZ, URZ, URZ ;  /* 0x0000003f3f3ff290 */ /* 0x000fe2000fffe03f */
[----:B------:R0:W-:Y:S04]  /*c940*/  STL.64 [R1+0x120], R24 ;  /* 0x0001201801007387 */ /* 0x0001e80000100a00 */
[----:B------:R-:W-:Y:S04]  /*c950*/  STL.64 [R1+0x128], R26 ;  /* 0x0001281a01007387 */ /* 0x000fe80000100a00 */
[----:B0-----:R-:W2:Y:S04]  /*c960*/  LDL.64 R24, [R1+0x40] ;  /* 0x0000400001187983 */ /* 0x001ea80000100a00 */
[----:B------:R-:W-:Y:S04]  /*c970*/  STL.64 [R1+0xd80], R14 ;  /* 0x000d800e01007387 */ /* 0x000fe80000100a00 */
[----:B------:R0:W-:Y:S04]  /*c980*/  STL.64 [R1+0xd78], R12 ;  /* 0x000d780c01007387 */ /* 0x0001e80000100a00 */
[----:B0-----:R-:W2:Y:S04]  /*c990*/  LDL.64 R12, [R1] ;  /* 0x00000000010c7983 */ /* 0x001ea80000100a00 */
[----:B--2---:R0:W-:Y:S04]  /*c9a0*/  STL.64 [R1+0xd98], R12 ;  /* 0x000d980c01007387 */ /* 0x0041e80000100a00 */
[----:B0-----:R-:W2:Y:S04]  /*c9b0*/  LDL.64 R12, [R1+0x10] ;  /* 0x00001000010c7983 */ /* 0x001ea80000100a00 */
[----:B--2---:R0:W-:Y:S04]  /*c9c0*/  STL.64 [R1+0xdb0], R12 ;  /* 0x000db00c01007387 */ /* 0x0041e80000100a00 */
[----:B0-----:R-:W2:Y:S04]  /*c9d0*/  LDL.64 R12, [R1+0x20] ;  /* 0x00002000010c7983 */ /* 0x001ea80000100a00 */
[----:B--2---:R0:W-:Y:S04]  /*c9e0*/  STL.64 [R1+0xdd0], R12 ;  /* 0x000dd00c01007387 */ /* 0x0041e80000100a00 */
[----:B0-----:R-:W2:Y:S04]  /*c9f0*/  LDL.LU.64 R12, [R1+0x110] ;  /* 0x00011000010c7983 */ /* 0x001ea80000300a00 */
[----:B------:R-:W2:Y:S04]  /*ca00*/  LDL.LU.64 R14, [R1+0x118] ;  /* 0x00011800010e7983 */ /* 0x000ea80000300a00 */
[----:B------:R-:W-:Y:S04]  /*ca10*/  STL.64 [R1+0xd70], R6 ;  /* 0x000d700601007387 */ /* 0x000fe80000100a00 */
[----:B------:R3:W-:Y:S01]  /*ca20*/  STL.64 [R1+0xd68], R4 ;  /* 0x000d680401007387 */ /* 0x0007e20000100a00 */
[C---:B--2---:R-:W-:Y:S08]  /*ca30*/  HMMA.16816.F32.BF16 R12, R20.reuse, R4, R12 ;  /* 0x00000004140c723c */ /* 0x044ff0000004180c */
[----:B---3--:R-:W-:Y:S01]  /*ca40*/  HMMA.16816.F32.BF16 R4, R20, R8, R16 ;  /* 0x000000081404723c */ /* 0x008fe20000041810 */
[----:B------:R-:W0:Y:S04]  /*ca50*/  LDSM.16.MT88.4 R16, [R0+0x4000] ;  /* 0x004000000010783b */ /* 0x000e280000004200 */
[----:B------:R-:W1:Y:S10]  /*ca60*/  LDSM.16.MT88.4 R20, [R0+0x4080] ;  /* 0x004080000014783b */ /* 0x000e740000004200 */
[----:B------:R2:W-:Y:S04]  /*ca70*/  STL.64 [R1+0x110], R12 ;  /* 0x0001100c01007387 */ /* 0x0005e80000100a00 */
[----:B------:R3:W-:Y:S04]  /*ca80*/  STL.64 [R1+0x118], R14 ;  /* 0x0001180e01007387 */ /* 0x0007e80000100a00 */
[----:B--2---:R-:W0:Y:S04]  /*ca90*/  LDL.LU.64 R12, [R1+0x450] ;  /* 0x00045000010c7983 */ /* 0x004e280000300a00 */
[----:B---3--:R-:W0:Y:S04]  /*caa0*/  LDL.LU.64 R14, [R1+0x458] ;  /* 0x00045800010e7983 */ /* 0x008e280000300a00 */
[----:B------:R-:W-:Y:S04]  /*cab0*/  STL.64 [R1+0x60], R4 ;  /* 0x0000600401007387 */ /* 0x000fe80000100a00 */
[----:B------:R-:W-:Y:S04]  /*cac0*/  STL.64 [R1+0x68], R6 ;  /* 0x0000680601007387 */ /* 0x000fe80000100a00 */
[----:B----4-:R-:W-:Y:S04]  /*cad0*/  STL [R1+0xda8], R11 ;  /* 0x000da80b01007387 */ /* 0x010fe80000100800 */
[----:B------:R2:W-:Y:S04]  /*cae0*/  STL.64 [R1+0xda0], R8 ;  /* 0x000da00801007387 */ /* 0x0005e80000100a00 */
[----:B--2---:R-:W2:Y:S04]  /*caf0*/  LDL.LU.64 R8, [R1+0x420] ;  /* 0x0004200001087983 */ /* 0x004ea80000300a00 */
[----:B------:R-:W3:Y:S04]  /*cb00*/  LDL.LU.64 R10, [R1+0x428] ;  /* 0x00042800010a7983 */ /* 0x000ee80000300a00 */
[----:B---3--:R-:W-:Y:S04]  /*cb10*/  STL.64 [R1+0xdc0], R10 ;  /* 0x000dc00a01007387 */ /* 0x008fe80000100a00 */
[----:B--2---:R2:W-:Y:S04]  /*cb20*/  STL.64 [R1+0xdb8], R8 ;  /* 0x000db80801007387 */ /* 0x0045e80000100a00 */
[----:B--2---:R-:W2:Y:S04]  /*cb30*/  LDL.LU.64 R8, [R1+0x430] ;  /* 0x0004300001087983 */ /* 0x004ea80000300a00 */
[----:B------:R-:W2:Y:S04]  /*cb40*/  LDL.LU.64 R10, [R1+0x438] ;  /* 0x00043800010a7983 */ /* 0x000ea80000300a00 */
[----:B------:R-:W3:Y:S04]  /*cb50*/  LDL.LU.64 R4, [R1+0x400] ;  /* 0x0004000001047983 */ /* 0x000ee80000300a00 */
[----:B------:R-:W4:Y:S01]  /*cb60*/  LDL.LU.64 R6, [R1+0x408] ;  /* 0x0004080001067983 */ /* 0x000f220000300a00 */
[----:B0-----:R-:W-:Y:S01]  /*cb70*/  HMMA.16816.F32.BF16 R12, R16, R24, R12 ;  /* 0x00000018100c723c */ /* 0x001fe2000004180c */
[----:B------:R-:W-:-:S02]  /*cb80*/  IMAD.MOV.U32 R2, RZ, RZ, R24 ;  /* 0x000000ffff027224 */ /* 0x000fc400078e0018 */
[----:B------:R-:W-:Y:S01]  /*cb90*/  IMAD.MOV.U32 R0, RZ, RZ, R25 ;  /* 0x000000ffff007224 */ /* 0x000fe200078e0019 */
[----:B----4-:R-:W-:Y:S04]  /*cba0*/  STL.64 [R1+0xd90], R6 ;  /* 0x000d900601007387 */ /* 0x010fe80000100a00 */
[----:B---3--:R0:W-:Y:S04]  /*cbb0*/  STL.64 [R1+0xd88], R4 ;  /* 0x000d880401007387 */ /* 0x0081e80000100a00 */
[----:B0-----:R-:W3:Y:S04]  /*cbc0*/  LDL.LU.64 R4, [R1+0x410] ;  /* 0x0004100001047983 */ /* 0x001ee80000300a00 */
[----:B------:R-:W3:Y:S04]  /*cbd0*/  LDL.LU.64 R6, [R1+0x418] ;  /* 0x0004180001067983 */ /* 0x000ee80000300a00 */
[----:B-1----:R-:W-:Y:S04]  /*cbe0*/  STL.64 [R1+0xd60], R22 ;  /* 0x000d601601007387 */ /* 0x002fe80000100a00 */
[----:B------:R0:W-:Y:S04]  /*cbf0*/  STL.64 [R1+0xd58], R20 ;  /* 0x000d581401007387 */ /* 0x0001e80000100a00 */
[----:B0-----:R-:W4:Y:S04]  /*cc00*/  LDL.LU.64 R20, [R1+0x440] ;  /* 0x0004400001147983 */ /* 0x001f280000300a00 */
[----:B------:R-:W4:Y:S04]  /*cc10*/  LDL.LU.64 R22, [R1+0x448] ;  /* 0x0004480001167983 */ /* 0x000f280000300a00 */
[----:B------:R0:W-:Y:S04]  /*cc20*/  STL.64 [R1+0x450], R12 ;  /* 0x0004500c01007387 */ /* 0x0001e80000100a00 */
[----:B------:R-:W-:Y:S04]  /*cc30*/  STL.64 [R1+0x458], R14 ;  /* 0x0004580e01007387 */ /* 0x000fe80000100a00 */
[----:B0-----:R-:W2:Y:S04]  /*cc40*/  LDL.LU.64 R12, [R1+0xdd0] ;  /* 0x000dd000010c7983 */ /* 0x001ea80000300a00 */
[----:B------:R-:W4:Y:S02]  /*cc50*/  LDL.LU.64 R24, [R1+0xdc8] ;  /* 0x000dc80001187983 */ /* 0x000f240000300a00 */
[C---:B----4-:R-:W-:Y:S08]  /*cc60*/  HMMA.16816.F32.BF16 R20, R16.reuse, R24, R20 ;  /* 0x000000181014723c */ /* 0x050ff00000041814 */
[----:B--2---:R-:W-:Y:S11]  /*cc70*/  HMMA.16816.F32.BF16 R8, R16, R12, R8 ;  /* 0x0000000c1008723c */ /* 0x004ff60000041808 */
[----:B------:R-:W-:Y:S04]  /*cc80*/  @!UPT UIADD3 URZ, URZ, URZ, URZ ;  /* 0x0000003f3f3ff290 */ /* 0x000fe8000fffe03f */
[----:B------:R0:W-:Y:S04]  /*cc90*/  STL.64 [R1+0x440], R20 ;  /* 0x0004401401007387 */ /* 0x0001e80000100a00 */
[----:B------:R1:W-:Y:S04]  /*cca0*/  STL.64 [R1+0x448], R22 ;  /* 0x0004481601007387 */ /* 0x0003e80000100a00 */
[----:B0-----:R-:W2:Y:S04]  /*ccb0*/  LDL.LU.64 R20, [R1+0x3f0] ;  /* 0x0003f00001147983 */ /* 0x001ea80000300a00 */
[----:B-1----:R-:W2:Y:S04]  /*ccc0*/  LDL.LU.64 R22, [R1+0x3f8] ;  /* 0x0003f80001167983 */ /* 0x002ea80000300a00 */
[----:B------:R0:W-:Y:S04]  /*ccd0*/  STL.64 [R1+0xd40], R24 ;  /* 0x000d401801007387 */ /* 0x0001e80000100a00 */
[----:B------:R-:W-:Y:S04]  /*cce0*/  STL.64 [R1+0x430], R8 ;  /* 0x0004300801007387 */ /* 0x000fe80000100a00 */
[----:B------:R1:W-:Y:S01]  /*ccf0*/  STL.64 [R1+0x438], R10 ;  /* 0x0004380a01007387 */ /* 0x0003e20000100a00 */
[----:B0-----:R-:W-:-:S02]  /*cd00*/  IMAD.MOV.U32 R24, RZ, RZ, R2 ;  /* 0x000000ffff187224 */ /* 0x001fc400078e0002 */
[----:B------:R-:W-:Y:S02]  /*cd10*/  IMAD.MOV.U32 R25, RZ, RZ, R0 ;  /* 0x000000ffff197224 */ /* 0x000fe400078e0000 */
[----:B------:R-:W-:Y:S02]  /*cd20*/  IMAD.MOV.U32 R2, RZ, RZ, R12 ;  /* 0x000000ffff027224 */ /* 0x000fe400078e000c */
[----:B------:R-:W-:Y:S01]  /*cd30*/  IMAD.MOV.U32 R0, RZ, RZ, R13 ;  /* 0x000000ffff007224 */ /* 0x000fe200078e000d */
[----:B-1----:R-:W4:Y:S04]  /*cd40*/  LDL.LU.64 R10, [R1+0xdc0] ;  /* 0x000dc000010a7983 */ /* 0x002f280000300a00 */
[----:B------:R-:W4:Y:S04]  /*cd50*/  LDL.LU.64 R8, [R1+0xdb8] ;  /* 0x000db80001087983 */ /* 0x000f280000300a00 */
[----:B------:R-:W4:Y:S02]  /*cd60*/  LDL.LU.64 R12, [R1+0xdb0] ;  /* 0x000db000010c7983 */ /* 0x000f240000300a00 */
[----:B----4-:R-:W-:Y:S01]  /*cd70*/  HMMA.16816.F32.BF16 R8, R16, R12, R8 ;  /* 0x0000000c1008723c */ /* 0x010fe20000041808 */
[----:B------:R-:W-:Y:S11]  /*cd80*/  IMAD.MOV.U32 R3, RZ, RZ, R13 ;  /* 0x000000ffff037224 */ /* 0x000ff600078e000d */
[----:B------:R-:W-:Y:S11]  /*cd90*/  @!UPT UIADD3 URZ, URZ, URZ, URZ ;  /* 0x0000003f3f3ff290 */ /* 0x000ff6000fffe03f */
[----:B------:R-:W-:Y:S04]  /*cda0*/  STL.64 [R1+0x420], R8 ;  /* 0x0004200801007387 */ /* 0x000fe80000100a00 */
[----:B------:R0:W-:Y:S04]  /*cdb0*/  STL.64 [R1+0x428], R10 ;  /* 0x0004280a01007387 */ /* 0x0001e80000100a00 */
[----:B0-----:R-:W4:Y:S01]  /*cdc0*/  LDL.LU R11, [R1+0xda8] ;  /* 0x000da800010b7983 */ /* 0x001f220000300800 */
[----:B------:R-:W-:-:S03]  /*cdd0*/  IMAD.MOV.U32 R10, RZ, RZ, R12 ;  /* 0x000000ffff0a7224 */ /* 0x000fc600078e000c */
[----:B------:R-:W2:Y:S04]  /*cde0*/  LDL.LU.64 R8, [R1+0xda0] ;  /* 0x000da00001087983 */ /* 0x000ea80000300a00 */
[----:B------:R-:W3:Y:S02]  /*cdf0*/  LDL.LU.64 R12, [R1+0xd98] ;  /* 0x000d9800010c7983 */ /* 0x000ee40000300a00 */
[C---:B---3--:R-:W-:Y:S01]  /*ce00*/  HMMA.16816.F32.BF16 R4, R16.reuse, R12, R4 ;  /* 0x0000000c1004723c */ /* 0x048fe20000041804 */
[----:B------:R-:W-:Y:S02]  /*ce10*/  IMAD.MOV.U32 R27, RZ, RZ, R12 ;  /* 0x000000ffff1b7224 */ /* 0x000fe400078e000c */
[----:B------:R-:W-:Y:S11]  /*ce20*/  IMAD.MOV.U32 R26, RZ, RZ, R13 ;  /* 0x000000ffff1a7224 */ /* 0x000ff600078e000d */
[----:B------:R-:W-:Y:S09]  /*ce30*/  @!UPT UIADD3 URZ, URZ, URZ, URZ ;  /* 0x0000003f3f3ff290 */ /* 0x000ff2000fffe03f */
[----:B------:R-:W-:Y:S04]  /*ce40*/  STL.64 [R1+0x410], R4 ;  /* 0x0004100401007387 */ /* 0x000fe80000100a00 */
[----:B------:R0:W-:Y:S04]  /*ce50*/  STL.64 [R1+0x418], R6 ;  /* 0x0004180601007387 */ /* 0x0001e80000100a00 */
[----:B0-----:R-:W3:Y:S04]  /*ce60*/  LDL.LU.64 R6, [R1+0xd90] ;  /* 0x000d900001067983 */ /* 0x001ee80000300a00 */
[----:B------:R-:W3:Y:S04]  /*ce70*/  LDL.LU.64 R4, [R1+0xd88] ;  /* 0x000d880001047983 */ /* 0x000ee80000300a00 */
[----:B------:R-:W2:Y:S04]  /*ce80*/  LDL.LU.64 R14, [R1+0xd80] ;  /* 0x000d8000010e7983 */ /* 0x000ea80000300a00 */
[----:B------:R-:W3:Y:S02]  /*ce90*/  LDL.LU.64 R12, [R1+0xd78] ;  /* 0x000d7800010c7983 */ /* 0x000ee40000300a00 */
[----:B---3--:R-:W-:Y:S11]  /*cea0*/  HMMA.16816.F32.BF16 R4, R16, R12, R4 ;  /* 0x0000000c1004723c */ /* 0x008ff60000041804 */
[----:B------:R-:W-:Y:S11]  /*ceb0*/  @!UPT UIADD3 URZ, URZ, URZ, URZ ;  /* 0x0000003f3f3ff290 */ /* 0x000ff6000fffe03f */
[----:B------:R-:W-:Y:S01]  /*cec0*/  @!UPT UIADD3 URZ, URZ, URZ, URZ ;  /* 0x0000003f3f3ff290 */ /* 0x000fe2000fffe03f */
[----:B------:R-:W-:Y:S04]  /*ced0*/  STL.64 [R1+0x400], R4 ;  /* 0x0004000401007387 */ /* 0x000fe80000100a00 */
[----:B------:R0:W-:Y:S04]  /*cee0*/  STL.64 [R1+0x408], R6 ;  /* 0x0004080601007387 */ /* 0x0001e80000100a00 */
[----:B0-----:R-:W3:Y:S04]  /*cef0*/  LDL.LU.64 R6, [R1+0xd70] ;  /* 0x000d700001067983 */ /* 0x001ee80000300a00 */
[----:B------:R-:W3:Y:S04]  /*cf00*/  LDL.LU.64 R4, [R1+0xd68] ;  /* 0x000d680001047983 */ /* 0x000ee80000300a00 */
[----:B--2---:R-:W-:Y:S04]  /*cf10*/  STL.64 [R1+0xcf8], R14 ;  /* 0x000cf80e01007387 */ /* 0x004fe80000100a00 */
[----:B------:R0:W-:Y:S02]  /*cf20*/  STL.64 [R1+0xcf0], R12 ;  /* 0x000cf00c01007387 */ /* 0x0001e40000100a00 */
[----:B0-----:R-:W-:-:S02]  /*cf30*/  IMAD.MOV.U32 R12, RZ, RZ, R27 ;  /* 0x000000ffff0c7224 */ /* 0x001fc400078e001b */
[----:B------:R-:W-:-:S05]  /*cf40*/  IMAD.MOV.U32 R13, RZ, RZ, R26 ;  /* 0x000000ffff0d7224 */ /* 0x000fca00078e001a */
[----:B------:R0:W-:Y:S02]  /*cf50*/  STL.64 [R1+0xd10], R12 ;  /* 0x000d100c01007387 */ /* 0x0001e40000100a00 */
[----:B0-----:R-:W-:Y:S02]  /*cf60*/  IMAD.MOV.U32 R12, RZ, RZ, R10 ;  /* 0x000000ffff0c7224 */ /* 0x001fe400078e000a */
[----:B------:R-:W-:-:S05]  /*cf70*/  IMAD.MOV.U32 R13, RZ, RZ, R3 ;  /* 0x000000ffff0d7224 */ /* 0x000fca00078e0003 */
[----:B------:R3:W-:Y:S02]  /*cf80*/  STL.64 [R1+0xd28], R12 ;  /* 0x000d280c01007387 */ /* 0x0007e40000100a00 */
[C---:B---3--:R-:W-:Y:S02]  /*cf90*/  HMMA.16816.F32.BF16 R12, R16.reuse, R4, R20 ;  /* 0x00000004100c723c */ /* 0x048fe40000041814 */
[----:B------:R-:W2:Y:S04]  /*cfa0*/  LDL.LU.64 R20, [R1+0x300] ;  /* 0x0003000001147983 */ /* 0x000ea80000300a00 */
[----:B------:R-:W2:Y:S11]  /*cfb0*/  LDL.LU.64 R22, [R1+0x308] ;  /* 0x0003080001167983 */ /* 0x000eb60000300a00 */
[----:B------:R-:W-:Y:S06]  /*cfc0*/  @!UPT UIADD3 URZ, URZ, URZ, URZ ;  /* 0x0000003f3f3ff290 */ /* 0x000fec000fffe03f */
[----:B------:R0:W-:Y:S04]  /*cfd0*/  STL.64 [R1+0x3f0], R12 ;  /* 0x0003f00c01007387 */ /* 0x0001e80000100a00 */
[----:B------:R1:W-:Y:S04]  /*cfe0*/  STL.64 [R1+0x3f8], R14 ;  /* 0x0003f80e01007387 */ /* 0x0003e80000100a00 */
[----:B0-----:R-:W3:Y:S04]  /*cff0*/  LDL.LU.64 R12, [R1+0x260] ;  /* 0x00026000010c7983 */ /* 0x001ee80000300a00 */
[----:B-1----:R-:W2:Y:S04]  /*d000*/  LDL.LU.64 R14, [R1+0x268] ;  /* 0x00026800010e7983 */ /* 0x002ea80000300a00 */
[----:B--2---:R-:W-:Y:S04]  /*d010*/  STL.64 [R1+0xd38], R14 ;  /* 0x000d380e01007387 */ /* 0x004fe80000100a00 */
[----:B---3--:R0:W-:Y:S04]  /*d020*/  STL.64 [R1+0xd30], R12 ;  /* 0x000d300c01007387 */ /* 0x0081e80000100a00 */
[----:B0-----:R-:W2:Y:S04]  /*d030*/  LDL.LU.64 R12, [R1+0x270] ;  /* 0x00027000010c7983 */ /* 0x001ea80000300a00 */
[----:B------:R-:W3:Y:S04]  /*d040*/  LDL.LU.64 R14, [R1+0x278] ;  /* 0x00027800010e7983 */ /* 0x000ee80000300a00 */
[----:B---3--:R-:W-:Y:S04]  /*d050*/  STL.64 [R1+0xd50], R14 ;  /* 0x000d500e01007387 */ /* 0x008fe80000100a00 */
[----:B--2---:R0:W-:Y:S04]  /*d060*/  STL.64 [R1+0xd48], R12 ;  /* 0x000d480c01007387 */ /* 0x0041e80000100a00 */
[----:B0-----:R-:W2:Y:S04]  /*d070*/  LDL.LU.64 R12, [R1+0x280] ;  /* 0x00028000010c7983 */ /* 0x001ea80000300a00 */
[----:B------:R-:W2:Y:S04]  /*d080*/  LDL.LU.64 R14, [R1+0x288] ;  /* 0x00028800010e7983 */ /* 0x000ea80000300a00 */
[----:B------:R-:W-:Y:S04]  /*d090*/  STL.64 [R1+0xd08], R6 ;  /* 0x000d080601007387 */ /* 0x000fe80000100a00 */
[----:B------:R0:W-:Y:S04]  /*d0a0*/  STL.64 [R1+0xd00], R4 ;  /* 0x000d000401007387 */ /* 0x0001e80000100a00 */
[----:B0-----:R-:W3:Y:S04]  /*d0b0*/  LDL.LU.64 R4, [R1+0x240] ;  /* 0x0002400001047983 */ /* 0x001ee80000300a00 */
[----:B------:R-:W2:Y:S01]  /*d0c0*/  LDL.LU.64 R6, [R1+0x248] ;  /* 0x0002480001067983 */ /* 0x000ea20000300a00 */
[----:B------:R-:W-:Y:S03]  /*d0d0*/  HMMA.16816.F32.BF16 R16, R16, R8, R20 ;  /* 0x000000081010723c */ /* 0x000fe60000041814 */
[----:B--2---:R-:W-:Y:S04]  /*d0e0*/  STL.64 [R1+0xd20], R6 ;  /* 0x000d200601007387 */ /* 0x004fe80000100a00 */
[----:B---3--:R0:W-:Y:S04]  /*d0f0*/  STL.64 [R1+0xd18], R4 ;  /* 0x000d180401007387 */ /* 0x0081e80000100a00 */
[----:B0-----:R-:W2:Y:S04]  /*d100*/  LDL.LU.64 R4, [R1+0x250] ;  /* 0x0002500001047983 */ /* 0x001ea80000300a00 */
[----:B------:R-:W2:Y:S04]  /*d110*/  LDL.LU.64 R6, [R1+0x258] ;  /* 0x0002580001067983 */ /* 0x000ea80000300a00 */
[----:B------:R-:W3:Y:S04]  /*d120*/  LDL.LU.64 R22, [R1+0xd60] ;  /* 0x000d600001167983 */ /* 0x000ee80000300a00 */
[----:B------:R-:W3:Y:S04]  /*d130*/  LDL.LU.64 R20, [R1+0xd58] ;  /* 0x000d580001147983 */ /* 0x000ee80000300a00 */
[----:B------:R-:W-:Y:S04]  /*d140*/  STL.64 [R1+0x300], R16 ;  /* 0x0003001001007387 */ /* 0x000fe80000100a00 */
[----:B------:R-:W-:Y:S01]  /*d150*/  STL.64 [R1+0x308], R18 ;  /* 0x0003081201007387 */ /* 0x000fe20000100a00 */
[C---:B---3--:R-:W-:Y:S03]  /*d160*/  HMMA.16816.F32.BF16 R24, R20.reuse, R24, R12 ;  /* 0x000000181418723c */ /* 0x048fe6000004180c */
[----:B------:R-:W3:Y:S04]  /*d170*/  LDL.LU.64 R14, [R1+0xd50] ;  /* 0x000d5000010e7983 */ /* 0x000ee80000300a00 */
[----:B------:R-:W3:Y:S11]  /*d180*/  LDL.LU.64 R12, [R1+0xd48] ;  /* 0x000d4800010c7983 */ /* 0x000ef60000300a00 */
[----:B------:R-:W-:Y:S05]  /*d190*/  @!UPT UIADD3 URZ, URZ, URZ, URZ ;  /* 0x0000003f3f3ff290 */ /* 0x000fea000fffe03f */
[----:B------:R0:W-:Y:S04]  /*d1a0*/  STL.64 [R1+0x280], R24 ;  /* 0x0002801801007387 */ /* 0x0001e80000100a00 */
[----:B------:R-:W-:Y:S04]  /*d1b0*/  STL.64 [R1+0x288], R26 ;  /* 0x0002881a01007387 */ /* 0x000fe80000100a00 */
[----:B0-----:R-:W3:Y:S02]  /*d1c0*/  LDL.LU.64 R24, [R1+0xd40] ;  /* 0x000d400001187983 */ /* 0x001ee40000300a00 */
[----:B---3--:R-:W-:Y:S11]  /*d1d0*/  HMMA.16816.F32.BF16 R12, R20, R24, R12 ;  /* 0x00000018140c723c */ /* 0x008ff6000004180c */
[----:B------:R-:W-:Y:S11]  /*d1e0*/  @!UPT UIADD3 URZ, URZ, URZ, URZ ;  /* 0x0000003f3f3ff290 */ /* 0x000ff6000fffe03f */
[----:B------:R-:W-:Y:S01]  /*d1f0*/  @!UPT UIADD3 URZ, URZ, URZ, URZ ;  /* 0x0000003f3f3ff290 */ /* 0x000fe2000fffe03f */
[----:B------:R-:W-:Y:S04]  /*d200*/  STL.64 [R1+0x270], R12 ;  /* 0x0002700c01007387 */ /* 0x000fe80000100a00 */
[----:B------:R0:W-:Y:S04]  /*d210*/  STL.64 [R1+0x278], R14 ;  /* 0x0002780e01007387 */ /* 0x0001e80000100a00 */
[----:B0-----:R-:W3:Y:S04]  /*d220*/  LDL.LU.64 R14, [R1+0xd38] ;  /* 0x000d3800010e7983 */ /* 0x001ee80000300a00 */
[----:B------:R-:W3:Y:S01]  /*d230*/  LDL.LU.64 R12, [R1+0xd30] ;  /* 0x000d3000010c7983 */ /* 0x000ee20000300a00 */
[----:B------:R-:W-:-:S02]  /*d240*/  IMAD.MOV.U32 R16, RZ, RZ, R2 ;  /* 0x000000ffff107224 */ /* 0x000fc400078e0002 */
[----:B------:R-:W-:Y:S01]  /*d250*/  IMAD.MOV.U32 R17, RZ, RZ, R0 ;  /* 0x000000ffff117224 */ /* 0x000fe200078e0000 */
[----:B------:R0:W-:Y:S04]  /*d260*/  STL.64 [R1+0xce0], R24 ;  /* 0x000ce01801007387 */ /* 0x0001e80000100a00 */
[----:B0-----:R-:W2:Y:S04]  /*d270*/  LDL.LU.64 R24, [R1+0x230] ;  /* 0x0002300001187983 */ /* 0x001ea80000300a00 */
[----:B------:R-:W2:Y:S01]  /*d280*/  LDL.LU.64 R26, [R1+0x238] ;  /* 0x00023800011a7983 */ /* 0x000ea20000300a00 */
[C---:B---3--:R-:W-:Y:S03]  /*d290*/  HMMA.16816.F32.BF16 R16, R20.reuse, R16, R12 ;  /* 0x000000101410723c */ /* 0x048fe6000004180c */
[----:B------:R-:W2:Y:S11]  /*d2a0*/  LDL.LU.64 R12, [R1+0xd28] ;  /* 0x000d2800010c7983 */ /* 0x000eb60000300a00 */
[----:B------:R-:W-:Y:S09]  /*d2b0*/  @!UPT UIADD3 URZ, URZ, URZ, URZ ;  /* 0x0000003f3f3ff290 */ /* 0x000ff2000fffe03f */
[----:B------:R0:W-:Y:S04]  /*d2c0*/  STL.64 [R1+0x260], R16 ;  /* 0x0002601001007387 */ /* 0x0001e80000100a00 */
[----:B------:R1:W-:Y:S04]  /*d2d0*/  STL.64 [R1+0x268], R18 ;  /* 0x0002681201007387 */ /* 0x0003e80000100a00 */
[----:B0-----:R-:W3:Y:S04]  /*d2e0*/  LDL.LU.64 R16, [R1+0x100] ;  /* 0x0001000001107983 */ /* 0x001ee80000300a00 */
[----:B-1----:R-:W3:Y:S01]  /*d2f0*/  LDL.LU.64 R18, [R1+0x108] ;  /* 0x0001080001127983 */ /* 0x002ee20000300a00 */
[C---:B--2---:R-:W-:Y:S03]  /*d300*/  HMMA.16816.F32.BF16 R12, R20.reuse, R12, R4 ;  /* 0x0000000c140c723c */ /* 0x044fe60000041804 */
[----:B------:R-:W2:Y:S04]  /*d310*/  LDL.LU.64 R6, [R1+0xd20] ;  /* 0x000d200001067983 */ /* 0x000ea80000300a00 */
[----:B------:R-:W2:Y:S11]  /*d320*/  LDL.LU.64 R4, [R1+0xd18] ;  /* 0x000d180001047983 */ /* 0x000eb60000300a00 */
[----:B------:R-:W-:Y:S05]  /*d330*/  @!UPT UIADD3 URZ, URZ, URZ, URZ ;  /* 0x0000003f3f3ff290 */ /* 0x000fea000fffe03f */
[----:B------:R0:W-:Y:S04]  /*d340*/  STL.64 [R1+0x250], R12 ;  /* 0x0002500c01007387 */ /* 0x0001e80000100a00 */
[----:B------:R2:W-:Y:S04]  /*d350*/  STL.64 [R1+0x258], R14 ;  /* 0x0002580e01007387 */ /* 0x0005e80000100a00 */
[----:B0-----:R-:W2:Y:S02]  /*d360*/  LDL.LU.64 R12, [R1+0xd10] ;  /* 0x000d1000010c7983 */ /* 0x001ea40000300a00 */
[C---:B--2---:R-:W-:Y:S02]  /*d370*/  HMMA.16816.F32.BF16 R12, R20.reuse, R12, R4 ;  /* 0x0000000c140c723c */ /* 0x044fe40000041804 */
[----:B------:R-:W2:Y:S04]  /*d380*/  LDL.LU.64 R6, [R1+0xd08] ;  /* 0x000d080001067983 */ /* 0x000ea80000300a00 */
[----:B------:R-:W2:Y:S11]  /*d390*/  LDL.LU.64 R4, [R1+0xd00] ;  /* 0x000d000001047983 */ /* 0x000eb60000300a00 */
[----:B------:R-:W-:Y:S06]  /*d3a0*/  @!UPT UIADD3 URZ, URZ, URZ, URZ ;  /* 0x0000003f3f3ff290 */ /* 0x000fec000fffe03f */
        /* <DEDUP_REMOVED lines=120> */
[----:B------:R-:W2:Y:S04]  /*db30*/  LDL.LU.64 R14, [R1+0x3e8] ;  /* 0x0003e800010e7983 */ /* 0x000ea80000300a00 */
[----:B------:R-:W-:Y:S04]  /*db40*/  STL.64 [R1+0xc10], R6 ;  /* 0x000c100601007387 */ /* 0x000fe80000100a00 */
[----:B------:R0:W-:Y:S04]  /*db50*/  STL.64 [R1+0xc08], R4 ;  /* 0x000c080401007387 */ /* 0x0001e80000100a00 */
[----:B0-----:R-:W3:Y:S04]  /*db60*/  LDL.LU.64 R4, [R1+0x390] ;  /* 0x0003900001047983 */ /* 0x001ee80000300a00 */
[----:B------:R-:W2:Y:S04]  /*db70*/  LDL.LU.64 R6, [R1+0x398] ;  /* 0x0003980001067983 */ /* 0x000ea80000300a00 */
[----:B--2---:R-:W-:Y:S04]  /*db80*/  STL.64 [R1+0xc30], R6 ;  /* 0x000c300601007387 */ /* 0x004fe80000100a00 */
[----:B---3--:R0:W-:Y:S04]  /*db90*/  STL.64 [R1+0xc28], R4 ;  /* 0x000c280401007387 */ /* 0x0081e80000100a00 */
[----:B0-----:R-:W2:Y:S04]  /*dba0*/  LDL.LU.64 R4, [R1+0x3a0] ;  /* 0x0003a00001047983 */ /* 0x001ea80000300a00 */
[----:B------:R-:W3:Y:S01]  /*dbb0*/  LDL.LU.64 R6, [R1+0x3a8] ;  /* 0x0003a80001067983 */ /* 0x000ee20000300a00 */
[----:B------:R-:W-:Y:S03]  /*dbc0*/  HMMA.16816.F32.BF16 R16, R16, R8, R20 ;  /* 0x000000081010723c */ /* 0x000fe60000041814 */
[----:B---3--:R-:W-:Y:S04]  /*dbd0*/  STL.64 [R1+0xc48], R6 ;  /* 0x000c480601007387 */ /* 0x008fe80000100a00 */
[----:B--2---:R0:W-:Y:S04]  /*dbe0*/  STL.64 [R1+0xc40], R4 ;  /* 0x000c400401007387 */ /* 0x0041e80000100a00 */
[----:B0-----:R-:W2:Y:S04]  /*dbf0*/  LDL.LU.64 R4, [R1+0x3b0] ;  /* 0x0003b00001047983 */ /* 0x001ea80000300a00 */
[----:B------:R-:W2:Y:S04]  /*dc00*/  LDL.LU.64 R6, [R1+0x3b8] ;  /* 0x0003b80001067983 */ /* 0x000ea80000300a00 */
[----:B------:R-:W3:Y:S04]  /*dc10*/  LDL.LU.64 R22, [R1+0xc78] ;  /* 0x000c780001167983 */ /* 0x000ee80000300a00 */
[----:B------:R-:W3:Y:S04]  /*dc20*/  LDL.LU.64 R20, [R1+0xc70] ;  /* 0x000c700001147983 */ /* 0x000ee80000300a00 */
[----:B------:R0:W-:Y:S04]  /*dc30*/  STL.64 [R1+0x70], R16 ;  /* 0x0000701001007387 */ /* 0x0001e80000100a00 */
[----:B------:R1:W-:Y:S04]  /*dc40*/  STL.64 [R1+0x78], R18 ;  /* 0x0000781201007387 */ /* 0x0003e80000100a00 */
[----:B0-----:R-:W2:Y:S04]  /*dc50*/  LDL.LU.64 R16, [R1+0x3d0] ;  /* 0x0003d00001107983 */ /* 0x001ea80000300a00 */
[----:B-1----:R-:W2:Y:S01]  /*dc60*/  LDL.LU.64 R18, [R1+0x3d8] ;  /* 0x0003d80001127983 */ /* 0x002ea20000300a00 */
[C---:B---3--:R-:W-:Y:S03]  /*dc70*/  HMMA.16816.F32.BF16 R24, R20.reuse, R24, R12 ;  /* 0x000000181418723c */ /* 0x048fe6000004180c */
[----:B------:R-:W3:Y:S04]  /*dc80*/  LDL.LU.64 R14, [R1+0xc68] ;  /* 0x000c6800010e7983 */ /* 0x000ee80000300a00 */
[----:B------:R-:W3:Y:S11]  /*dc90*/  LDL.LU.64 R12, [R1+0xc60] ;  /* 0x000c6000010c7983 */ /* 0x000ef60000300a00 */
[----:B------:R-:W-:Y:S05]  /*dca0*/  @!UPT UIADD3 URZ, URZ, URZ, URZ ;  /* 0x0000003f3f3ff290 */ /* 0x000fea000fffe03f */
[----:B------:R0:W-:Y:S04]  /*dcb0*/  STL.64 [R1+0x3e0], R24 ;  /* 0x0003e01801007387 */ /* 0x0001e80000100a00 */
[----:B------:R-:W-:Y:S04]  /*dcc0*/  STL.64 [R1+0x3e8], R26 ;  /* 0x0003e81a01007387 */ /* 0x000fe80000100a00 */
[----:B0-----:R-:W2:Y:S02]  /*dcd0*/  LDL.LU.64 R24, [R1+0xc58] ;  /* 0x000c580001187983 */ /* 0x001ea40000300a00 */
[----:B--2---:R-:W-:Y:S11]  /*dce0*/  HMMA.16816.F32.BF16 R16, R20, R24, R16 ;  /* 0x000000181410723c */ /* 0x004ff60000041810 */
[----:B------:R-:W-:Y:S11]  /*dcf0*/  @!UPT UIADD3 URZ, URZ, URZ, URZ ;  /* 0x0000003f3f3ff290 */ /* 0x000ff6000fffe03f */
[----:B------:R-:W-:Y:S01]  /*dd00*/  @!UPT UIADD3 URZ, URZ, URZ, URZ ;  /* 0x0000003f3f3ff290 */ /* 0x000fe2000fffe03f */
[----:B------:R0:W-:Y:S04]  /*dd10*/  STL.64 [R1+0x3d0], R16 ;  /* 0x0003d01001007387 */ /* 0x0001e80000100a00 */
[----:B------:R1:W-:Y:S04]  /*dd20*/  STL.64 [R1+0x3d8], R18 ;  /* 0x0003d81201007387 */ /* 0x0003e80000100a00 */
[----:B0-----:R-:W2:Y:S04]  /*dd30*/  LDL.LU.64 R16, [R1+0x210] ;  /* 0x0002100001107983 */ /* 0x001ea80000300a00 */
[----:B-1----:R-:W2:Y:S04]  /*dd40*/  LDL.LU.64 R18, [R1+0x218] ;  /* 0x0002180001127983 */ /* 0x002ea80000300a00 */
[----:B------:R0:W-:Y:S02]  /*dd50*/  STL.64 [R1+0xbf0], R24 ;  /* 0x000bf01801007387 */ /* 0x0001e40000100a00 */
[----:B0-----:R-:W-:-:S02]  /*dd60*/  IMAD.MOV.U32 R24, RZ, RZ, R2 ;  /* 0x000000ffff187224 */ /* 0x001fc400078e0002 */
[----:B------:R-:W-:-:S07]  /*dd70*/  IMAD.MOV.U32 R25, RZ, RZ, R0 ;  /* 0x000000ffff197224 */ /* 0x000fce00078e0000 */
[C---:B---3--:R-:W-:Y:S01]  /*dd80*/  HMMA.16816.F32.BF16 R24, R20.reuse, R24, R12 ;  /* 0x000000181418723c */ /* 0x048fe2000004180c */
[----:B------:R-:W3:Y:S11]  /*dd90*/  LDL.LU.64 R12, [R1+0xc50] ;  /* 0x000c5000010c7983 */ /* 0x000ef60000300a00 */
[----:B------:R-:W-:Y:S11]  /*dda0*/  @!UPT UIADD3 URZ, URZ, URZ, URZ ;  /* 0x0000003f3f3ff290 */ /* 0x000ff6000fffe03f */
[----:B------:R0:W-:Y:S04]  /*ddb0*/  STL.64 [R1+0x3c0], R24 ;  /* 0x0003c01801007387 */ /* 0x0001e80000100a00 */
[----:B------:R-:W-:Y:S04]  /*ddc0*/  STL.64 [R1+0x3c8], R26 ;  /* 0x0003c81a01007387 */ /* 0x000fe80000100a00 */
[----:B0-----:R-:W2:Y:S01]  /*ddd0*/  LDL.LU.64 R24, [R1+0x40] ;  /* 0x0000400001187983 */ /* 0x001ea20000300a00 */
[C---:B---3--:R-:W-:Y:S03]  /*dde0*/  HMMA.16816.F32.BF16 R12, R20.reuse, R12, R4 ;  /* 0x0000000c140c723c */ /* 0x048fe60000041804 */
[----:B------:R-:W3:Y:S04]  /*ddf0*/  LDL.LU.64 R6, [R1+0xc48] ;  /* 0x000c480001067983 */ /* 0x000ee80000300a00 */
[----:B------:R-:W3:Y:S11]  /*de00*/  LDL.LU.64 R4, [R1+0xc40] ;  /* 0x000c400001047983 */ /* 0x000ef60000300a00 */
[----:B------:R-:W-:Y:S05]  /*de10*/  @!UPT UIADD3 URZ, URZ, URZ, URZ ;  /* 0x0000003f3f3ff290 */ /* 0x000fea000fffe03f */
[----:B------:R0:W-:Y:S04]  /*de20*/  STL.64 [R1+0x3b0], R12 ;  /* 0x0003b00c01007387 */ /* 0x0001e80000100a00 */
[----:B------:R3:W-:Y:S04]  /*de30*/  STL.64 [R1+0x3b8], R14 ;  /* 0x0003b80e01007387 */ /* 0x0007e80000100a00 */
[----:B0-----:R-:W3:Y:S02]  /*de40*/  LDL.LU.64 R12, [R1+0xc38] ;  /* 0x000c3800010c7983 */ /* 0x001ee40000300a00 */
[C---:B---3--:R-:W-:Y:S02]  /*de50*/  HMMA.16816.F32.BF16 R12, R20.reuse, R12, R4 ;  /* 0x0000000c140c723c */ /* 0x048fe40000041804 */
[----:B------:R-:W3:Y:S04]  /*de60*/  LDL.LU.64 R6, [R1+0xc30] ;  /* 0x000c300001067983 */ /* 0x000ee80000300a00 */
[----:B------:R-:W3:Y:S11]  /*de70*/  LDL.LU.64 R4, [R1+0xc28] ;  /* 0x000c280001047983 */ /* 0x000ef60000300a00 */
[----:B------:R-:W-:Y:S06]  /*de80*/  @!UPT UIADD3 URZ, URZ, URZ, URZ ;  /* 0x0000003f3f3ff290 */ /* 0x000fec000fffe03f */
[----:B------:R-:W-:Y:S04]  /*de90*/  STL.64 [R1+0x3a0], R12 ;  /* 0x0003a00c01007387 */ /* 0x000fe80000100a00 */
[----:B------:R0:W-:Y:S04]  /*dea0*/  STL.64 [R1+0x3a8], R14 ;  /* 0x0003a80e01007387 */ /* 0x0001e80000100a00 */
[----:B0-----:R-:W2:Y:S04]  /*deb0*/  LDL.LU.64 R14, [R1+0xc20] ;  /* 0x000c2000010e7983 */ /* 0x001ea80000300a00 */
[----:B------:R-:W3:Y:S04]  /*dec0*/  LDL.LU.64 R12, [R1+0xc18] ;  /* 0x000c1800010c7983 */ /* 0x000ee80000300a00 */
[----:B------:R-:W2:Y:S01]  /*ded0*/  LDL R0, [R1+0x6b0] ;  /* 0x0006b00001007983 */ /* 0x000ea20000100800 */
[C---:B---3--:R-:W-:Y:S11]  /*dee0*/  HMMA.16816.F32.BF16 R4, R20.reuse, R12, R4 ;  /* 0x0000000c1404723c */ /* 0x048ff60000041804 */
[----:B------:R-:W-:Y:S11]  /*def0*/  @!UPT UIADD3 URZ, URZ, URZ, URZ ;  /* 0x0000003f3f3ff290 */ /* 0x000ff6000fffe03f */
[----:B------:R-:W-:Y:S01]  /*df00*/  @!UPT UIADD3 URZ, URZ, URZ, URZ ;  /* 0x0000003f3f3ff290 */ /* 0x000fe2000fffe03f */
[----:B------:R-:W-:Y:S04]  /*df10*/  STL.64 [R1+0x390], R4 ;  /* 0x0003900401007387 */ /* 0x000fe80000100a00 */
[----:B------:R0:W-:Y:S04]  /*df20*/  STL.64 [R1+0x398], R6 ;  /* 0x0003980601007387 */ /* 0x0001e80000100a00 */
[----:B0-----:R-:W3:Y:S04]  /*df30*/  LDL.LU.64 R6, [R1+0xc10] ;  /* 0x000c100001067983 */ /* 0x001ee80000300a00 */
[----:B------:R-:W3:Y:S04]  /*df40*/  LDL.LU.64 R4, [R1+0xc08] ;  /* 0x000c080001047983 */ /* 0x000ee80000300a00 */
[----:B--2---:R-:W-:Y:S04]  /*df50*/  STL.64 [R1+0xbb8], R14 ;  /* 0x000bb80e01007387 */ /* 0x004fe80000100a00 */
[----:B------:R0:W-:Y:S04]  /*df60*/  STL.64 [R1+0xbb0], R12 ;  /* 0x000bb00c01007387 */ /* 0x0001e80000100a00 */
[----:B0-----:R-:W2:Y:S04]  /*df70*/  LDL.LU.64 R12, [R1] ;  /* 0x00000000010c7983 */ /* 0x001ea80000300a00 */
[----:B--2---:R0:W-:Y:S04]  /*df80*/  STL.64 [R1+0xbd0], R12 ;  /* 0x000bd00c01007387 */ /* 0x0041e80000100a00 */
[----:B0-----:R-:W2:Y:S04]  /*df90*/  LDL.LU.64 R12, [R1+0x10] ;  /* 0x00001000010c7983 */ /* 0x001ea80000300a00 */
[----:B--2---:R0:W-:Y:S04]  /*dfa0*/  STL.64 [R1+0xbe8], R12 ;  /* 0x000be80c01007387 */ /* 0x0041e80000100a00 */
[----:B0-----:R-:W2:Y:S04]  /*dfb0*/  LDL.LU.64 R12, [R1+0x380] ;  /* 0x00038000010c7983 */ /* 0x001ea80000300a00 */
[----:B------:R-:W2:Y:S04]  /*dfc0*/  LDL.LU.64 R14, [R1+0x388] ;  /* 0x00038800010e7983 */ /* 0x000ea80000300a00 */
[----:B---3--:R-:W-:Y:S04]  /*dfd0*/  STL.64 [R1+0xba8], R6 ;  /* 0x000ba80601007387 */ /* 0x008fe80000100a00 */
[----:B------:R0:W-:Y:S01]  /*dfe0*/  STL.64 [R1+0xba0], R4 ;  /* 0x000ba00401007387 */ /* 0x0001e20000100a00 */
[C---:B--2---:R-:W-:Y:S08]  /*dff0*/  HMMA.16816.F32.BF16 R12, R20.reuse, R4, R12 ;  /* 0x00000004140c723c */ /* 0x044ff0000004180c */
[----:B0-----:R-:W-:Y:S01]  /*e000*/  HMMA.16816.F32.BF16 R4, R20, R8, R16 ;  /* 0x000000081404723c */ /* 0x001fe20000041810 */
[----:B------:R-:W0:Y:S04]  /*e010*/  LDSM.16.MT88.4 R20, [R0+0x4000] ;  /* 0x004000000014783b */ /* 0x000e280000004200 */
[----:B------:R-:W1:Y:S10]  /*e020*/  LDSM.16.MT88.4 R16, [R0+0x4080] ;  /* 0x004080000010783b */ /* 0x000e740000004200 */
[----:B------:R-:W-:Y:S04]  /*e030*/  STL.64 [R1+0x380], R12 ;  /* 0x0003800c01007387 */ /* 0x000fe80000100a00 */
[----:B------:R-:W-:Y:S04]  /*e040*/  STL.64 [R1+0x388], R14 ;  /* 0x0003880e01007387 */ /* 0x000fe80000100a00 */
[----:B----4-:R-:W-:Y:S04]  /*e050*/  STL [R1+0xc00], R11 ;  /* 0x000c000b01007387 */ /* 0x010fe80000100800 */
[----:B------:R2:W-:Y:S04]  /*e060*/  STL.64 [R1+0xbf8], R8 ;  /* 0x000bf80801007387 */ /* 0x0005e80000100a00 */
[----:B------:R3:W-:Y:S04]  /*e070*/  STL.64 [R1+0x210], R4 ;  /* 0x0002100401007387 */ /* 0x0007e80000100a00 */
[----:B------:R4:W-:Y:S04]  /*e080*/  STL.64 [R1+0x218], R6 ;  /* 0x0002180601007387 */ /* 0x0009e80000100a00 */
[----:B--2---:R-:W0:Y:S04]  /*e090*/  LDL.LU.64 R8, [R1+0x2f0] ;  /* 0x0002f00001087983 */ /* 0x004e280000300a00 */
[----:B------:R-:W0:Y:S04]  /*e0a0*/  LDL.LU.64 R10, [R1+0x2f8] ;  /* 0x0002f800010a7983 */ /* 0x000e280000300a00 */
[----:B------:R-:W2:Y:S04]  /*e0b0*/  LDL.LU.64 R12, [R1+0x2e0] ;  /* 0x0002e000010c7983 */ /* 0x000ea80000300a00 */
[----:B------:R-:W2:Y:S04]  /*e0c0*/  LDL.LU.64 R14, [R1+0x2e8] ;  /* 0x0002e800010e7983 */ /* 0x000ea80000300a00 */
[----:B---3--:R-:W3:Y:S04]  /*e0d0*/  LDL.LU.64 R4, [R1+0x2a0] ;  /* 0x0002a00001047983 */ /* 0x008ee80000300a00 */
[----:B----4-:R-:W4:Y:S04]  /*e0e0*/  LDL.LU.64 R6, [R1+0x2a8] ;  /* 0x0002a80001067983 */ /* 0x010f280000300a00 */
[----:B----4-:R-:W-:Y:S04]  /*e0f0*/  STL.64 [R1+0xbc8], R6 ;  /* 0x000bc80601007387 */ /* 0x010fe80000100a00 */
[----:B---3--:R3:W-:Y:S04]  /*e100*/  STL.64 [R1+0xbc0], R4 ;  /* 0x000bc00401007387 */ /* 0x0087e80000100a00 */
[----:B---3--:R-:W3:Y:S04]  /*e110*/  LDL.LU.64 R4, [R1+0x2b0] ;  /* 0x0002b00001047983 */ /* 0x008ee80000300a00 */
[----:B------:R-:W4:Y:S01]  /*e120*/  LDL.LU.64 R6, [R1+0x2b8] ;  /* 0x0002b80001067983 */ /* 0x000f220000300a00 */
[----:B0-----:R-:W-:Y:S01]  /*e130*/  HMMA.16816.F32.BF16 R8, R20, R24, R8 ;  /* 0x000000181408723c */ /* 0x001fe20000041808 */
[----:B------:R-:W-:-:S02]  /*e140*/  IMAD.MOV.U32 R2, RZ, RZ, R25 ;  /* 0x000000ffff027224 */ /* 0x000fc400078e0019 */
[----:B----4-:R-:W-:Y:S04]  /*e150*/  STL.64 [R1+0xbe0], R6 ;  /* 0x000be00601007387 */ /* 0x010fe80000100a00 */
[----:B---3--:R0:W-:Y:S04]  /*e160*/  STL.64 [R1+0xbd8], R4 ;  /* 0x000bd80401007387 */ /* 0x0081e80000100a00 */
[----:B0-----:R-:W3:Y:S04]  /*e170*/  LDL.LU.64 R4, [R1+0x2c0] ;  /* 0x0002c00001047983 */ /* 0x001ee80000300a00 */
[----:B------:R-:W3:Y:S04]  /*e180*/  LDL.LU.64 R6, [R1+0x2c8] ;  /* 0x0002c80001067983 */ /* 0x000ee80000300a00 */
[----:B-1----:R-:W-:Y:S04]  /*e190*/  STL.64 [R1+0xb88], R18 ;  /* 0x000b881201007387 */ /* 0x002fe80000100a00 */
[----:B------:R0:W-:Y:S04]  /*e1a0*/  STL.64 [R1+0xb80], R16 ;  /* 0x000b801001007387 */ /* 0x0001e80000100a00 */
[----:B0-----:R-:W4:Y:S04]  /*e1b0*/  LDL.LU.64 R16, [R1+0x20] ;  /* 0x0000200001107983 */ /* 0x001f280000300a00 */
[----:B------:R-:W-:Y:S04]  /*e1c0*/  STL.64 [R1+0x2f0], R8 ;  /* 0x0002f00801007387 */ /* 0x000fe80000100a00 */
[----:B------:R0:W-:Y:S04]  /*e1d0*/  STL.64 [R1+0x2f8], R10 ;  /* 0x0002f80a01007387 */ /* 0x0001e80000100a00 */
[----:B0-----:R-:W2:Y:S01]  /*e1e0*/  LDL.LU R11, [R1+0xc00] ;  /* 0x000c0000010b7983 */ /* 0x001ea20000300800 */
[----:B------:R-:W-:-:S03]  /*e1f0*/  IMAD.MOV.U32 R10, RZ, RZ, R24 ;  /* 0x000000ffff0a7224 */ /* 0x000fc600078e0018 */
[----:B------:R-:W2:Y:S04]  /*e200*/  LDL.LU.64 R8, [R1+0xbf8] ;  /* 0x000bf80001087983 */ /* 0x000ea80000300a00 */
[----:B------:R-:W2:Y:S02]  /*e210*/  LDL.LU.64 R24, [R1+0xbf0] ;  /* 0x000bf00001187983 */ /* 0x000ea40000300a00 */
[C---:B--2---:R-:W-:Y:S11]  /*e220*/  HMMA.16816.F32.BF16 R12, R20.reuse, R24, R12 ;  /* 0x00000018140c723c */ /* 0x044ff6000004180c */
[----:B------:R-:W-:Y:S11]  /*e230*/  @!UPT UIADD3 URZ, URZ, URZ, URZ ;  /* 0x0000003f3f3ff290 */ /* 0x000ff6000fffe03f */
[----:B------:R-:W-:Y:S01]  /*e240*/  @!UPT UIADD3 URZ, URZ, URZ, URZ ;  /* 0x0000003f3f3ff290 */ /* 0x000fe2000fffe03f */
[----:B------:R0:W-:Y:S04]  /*e250*/  STL.64 [R1+0x2e0], R12 ;  /* 0x0002e00c01007387 */ /* 0x0001e80000100a00 */
[----:B------:R-:W-:Y:S04]  /*e260*/  STL.64 [R1+0x2e8], R14 ;  /* 0x0002e80e01007387 */ /* 0x000fe80000100a00 */
[----:B0-----:R-:W3:Y:S04]  /*e270*/  LDL.LU.64 R12, [R1+0xbe8] ;  /* 0x000be800010c7983 */ /* 0x001ee80000300a00 */
[----:B------:R0:W-:Y:S04]  /*e280*/  STL.64 [R1+0xb70], R24 ;  /* 0x000b701801007387 */ /* 0x0001e80000100a00 */
[----:B0-----:R-:W2:Y:S04]  /*e290*/  LDL.LU.64 R24, [R1+0x2d0] ;  /* 0x0002d00001187983 */ /* 0x001ea80000300a00 */
[----:B------:R-:W2:Y:S01]  /*e2a0*/  LDL.LU.64 R26, [R1+0x2d8] ;  /* 0x0002d800011a7983 */ /* 0x000ea20000300a00 */
[----:B----4-:R-:W-:Y:S01]  /*e2b0*/  IMAD.MOV.U32 R3, RZ, RZ, R17 ;  /* 0x000000ffff037224 */ /* 0x010fe200078e0011 */
[C---:B---3--:R-:W-:Y:S08]  /*e2c0*/  HMMA.16816.F32.BF16 R4, R20.reuse, R12, R4 ;  /* 0x0000000c1404723c */ /* 0x048ff00000041804 */
[----:B--2---:R-:W-:Y:S01]  /*e2d0*/  HMMA.16816.F32.BF16 R24, R20, R16, R24 ;  /* 0x000000101418723c */ /* 0x004fe20000041818 */
[----:B------:R-:W-:Y:S11]  /*e2e0*/  IMAD.MOV.U32 R28, RZ, RZ, R12 ;  /* 0x000000ffff1c7224 */ /* 0x000ff600078e000c */
[----:B------:R-:W-:Y:S11]  /*e2f0*/  @!UPT UIADD3 URZ, URZ, URZ, URZ ;  /* 0x0000003f3f3ff290 */ /* 0x000ff6000fffe03f */
[----:B------:R-:W-:Y:S04]  /*e300*/  STL.64 [R1+0x2d0], R24 ;  /* 0x0002d01801007387 */ /* 0x000fe80000100a00 */
[----:B------:R0:W-:Y:S02]  /*e310*/  STL.64 [R1+0x2d8], R26 ;  /* 0x0002d81a01007387 */ /* 0x0001e40000100a00 */
[----:B0-----:R-:W-:Y:S02]  /*e320*/  IMAD.MOV.U32 R26, RZ, RZ, R16 ;  /* 0x000000ffff1a7224 */ /* 0x001fe400078e0010 */
[----:B------:R-:W2:Y:S04]  /*e330*/  LDL.LU.64 R16, [R1+0x290] ;  /* 0x0002900001107983 */ /* 0x000ea80000300a00 */
[----:B------:R-:W2:Y:S01]  /*e340*/  LDL.LU.64 R18, [R1+0x298] ;  /* 0x0002980001127983 */ /* 0x000ea20000300a00 */
[----:B------:R-:W-:-:S03]  /*e350*/  IMAD.MOV.U32 R27, RZ, RZ, R13 ;  /* 0x000000ffff1b7224 */ /* 0x000fc600078e000d */
[----:B------:R-:W-:Y:S04]  /*e360*/  STL.64 [R1+0x2c0], R4 ;  /* 0x0002c00401007387 */ /* 0x000fe80000100a00 */
[----:B------:R0:W-:Y:S04]  /*e370*/  STL.64 [R1+0x2c8], R6 ;  /* 0x0002c80601007387 */ /* 0x0001e80000100a00 */
[----:B0-----:R-:W3:Y:S04]  /*e380*/  LDL.LU.64 R6, [R1+0xbe0] ;  /* 0x000be00001067983 */ /* 0x001ee80000300a00 */
[----:B------:R-:W3:Y:S04]  /*e390*/  LDL.LU.64 R4, [R1+0xbd8] ;  /* 0x000bd80001047983 */ /* 0x000ee80000300a00 */
[----:B------:R-:W3:Y:S02]  /*e3a0*/  LDL.LU.64 R12, [R1+0xbd0] ;  /* 0x000bd000010c7983 */ /* 0x000ee40000300a00 */
[----:B---3--:R-:W-:Y:S01]  /*e3b0*/  HMMA.16816.F32.BF16 R4, R20, R12, R4 ;  /* 0x0000000c1404723c */ /* 0x008fe20000041804 */
[----:B------:R-:W-:-:S02]  /*e3c0*/  IMAD.MOV.U32 R0, RZ, RZ, R12 ;  /* 0x000000ffff007224 */ /* 0x000fc400078e000c */
[----:B------:R-:W-:Y:S11]  /*e3d0*/  IMAD.MOV.U32 R29, RZ, RZ, R13 ;  /* 0x000000ffff1d7224 */ /* 0x000ff600078e000d */
[----:B------:R-:W-:Y:S09]  /*e3e0*/  @!UPT UIADD3 URZ, URZ, URZ, URZ ;  /* 0x0000003f3f3ff290 */ /* 0x000ff2000fffe03f */
[----:B------:R-:W-:Y:S04]  /*e3f0*/  STL.64 [R1+0x2b0], R4 ;  /* 0x0002b00401007387 */ /* 0x000fe80000100a00 */
[----:B------:R0:W-:Y:S04]  /*e400*/  STL.64 [R1+0x2b8], R6 ;  /* 0x0002b80601007387 */ /* 0x0001e80000100a00 */
[----:B0-----:R-:W3:Y:S04]  /*e410*/  LDL.LU.64 R6, [R1+0xbc8] ;  /* 0x000bc80001067983 */ /* 0x001ee80000300a00 */
[----:B------:R-:W3:Y:S04]  /*e420*/  LDL.LU.64 R4, [R1+0xbc0] ;  /* 0x000bc00001047983 */ /* 0x000ee80000300a00 */
[----:B------:R-:W4:Y:S04]  /*e430*/  LDL.LU.64 R14, [R1+0xbb8] ;  /* 0x000bb800010e7983 */ /* 0x000f280000300a00 */
[----:B------:R-:W3:Y:S02]  /*e440*/  LDL.LU.64 R12, [R1+0xbb0] ;  /* 0x000bb000010c7983 */ /* 0x000ee40000300a00 */
[----:B---3--:R-:W-:Y:S11]  /*e450*/  HMMA.16816.F32.BF16 R4, R20, R12, R4 ;  /* 0x0000000c1404723c */ /* 0x008ff60000041804 */
[----:B------:R-:W-:Y:S11]  /*e460*/  @!UPT UIADD3 URZ, URZ, URZ, URZ ;  /* 0x0000003f3f3ff290 */ /* 0x000ff6000fffe03f */
[----:B------:R-:W-:Y:S01]  /*e470*/  @!UPT UIADD3 URZ, URZ, URZ, URZ ;  /* 0x0000003f3f3ff290 */ /* 0x000fe2000fffe03f */
[----:B------:R-:W-:Y:S04]  /*e480*/  STL.64 [R1+0x2a0], R4 ;  /* 0x0002a00401007387 */ /* 0x000fe80000100a00 */
[----:B------:R0:W-:Y:S04]  /*e490*/  STL.64 [R1+0x2a8], R6 ;  /* 0x0002a80601007387 */ /* 0x0001e80000100a00 */
[----:B0-----:R-:W3:Y:S04]  /*e4a0*/  LDL.LU.64 R6, [R1+0xba8] ;  /* 0x000ba80001067983 */ /* 0x001ee80000300a00 */
[----:B------:R-:W2:Y:S01]  /*e4b0*/  LDL.LU.64 R4, [R1+0xba0] ;  /* 0x000ba00001047983 */ /* 0x000ea20000300a00 */
[----:B------:R-:W-:-:S02]  /*e4c0*/  IMAD.MOV.U32 R24, RZ, RZ, R10 ;  /* 0x000000ffff187224 */ /* 0x000fc400078e000a */
[----:B------:R-:W-:Y:S01]  /*e4d0*/  IMAD.MOV.U32 R25, RZ, RZ, R2 ;  /* 0x000000ffff197224 */ /* 0x000fe200078e0002 */
[----:B------:R-:W3:Y:S04]  /*e4e0*/  LDL.LU R10, [R1+0xb98] ;  /* 0x000b9800010a7983 */ /* 0x000ee80000300800 */
[----:B------:R-:W3:Y:S04]  /*e4f0*/  LDL.LU R2, [R1+0xb94] ;  /* 0x000b940001027983 */ /* 0x000ee80000300800 */
[----:B----4-:R-:W-:Y:S04]  /*e500*/  STL.64 [R1+0xb28], R14 ;  /* 0x000b280e01007387 */ /* 0x010fe80000100a00 */
[----:B------:R0:W-:Y:S02]  /*e510*/  STL.64 [R1+0xb20], R12 ;  /* 0x000b200c01007387 */ /* 0x0001e40000100a00 */
[----:B0-----:R-:W-:-:S02]  /*e520*/  IMAD.MOV.U32 R12, RZ, RZ, R0 ;  /* 0x000000ffff0c7224 */ /* 0x001fc400078e0000 */
[----:B------:R-:W-:Y:S01]  /*e530*/  IMAD.MOV.U32 R13, RZ, RZ, R29 ;  /* 0x000000ffff0d7224 */ /* 0x000fe200078e001d */
[----:B------:R-:W4:Y:S04]  /*e540*/  LDL.LU R0, [R1+0xb90] ;  /* 0x000b900001007983 */ /* 0x000f280000300800 */
[----:B------:R0:W-:Y:S02]  /*e550*/  STL.64 [R1+0xb40], R12 ;  /* 0x000b400c01007387 */ /* 0x0001e40000100a00 */
[----:B0-----:R-:W-:Y:S02]  /*e560*/  IMAD.MOV.U32 R12, RZ, RZ, R28 ;  /* 0x000000ffff0c7224 */ /* 0x001fe400078e001c */
[----:B------:R-:W-:-:S05]  /*e570*/  IMAD.MOV.U32 R13, RZ, RZ, R27 ;  /* 0x000000ffff0d7224 */ /* 0x000fca00078e001b */
[----:B------:R0:W-:Y:S02]  /*e580*/  STL.64 [R1+0xb58], R12 ;  /* 0x000b580c01007387 */ /* 0x0001e40000100a00 */
[----:B0-----:R-:W-:Y:S02]  /*e590*/  IMAD.MOV.U32 R12, RZ, RZ, R26 ;  /* 0x000000ffff0c7224 */ /* 0x001fe400078e001a */
[----:B------:R-:W-:-:S05]  /*e5a0*/  IMAD.MOV.U32 R13, RZ, RZ, R3 ;  /* 0x000000ffff0d7224 */ /* 0x000fca00078e0003 */
[----:B------:R2:W-:Y:S02]  /*e5b0*/  STL.64 [R1+0xb78], R12 ;  /* 0x000b780c01007387 */ /* 0x0005e40000100a00 */
[C---:B--2---:R-:W-:Y:S02]  /*e5c0*/  HMMA.16816.F32.BF16 R12, R20.reuse, R4, R16 ;  /* 0x00000004140c723c */ /* 0x044fe40000041810 */
[----:B------:R-:W2:Y:S04]  /*e5d0*/  LDL.LU.64 R16, [R1+0x180] ;  /* 0x0001800001107983 */ /* 0x000ea80000300a00 */
[----:B------:R-:W2:Y:S11]  /*e5e0*/  LDL.LU.64 R18, [R1+0x188] ;  /* 0x0001880001127983 */ /* 0x000eb60000300a00 */
[----:B------:R-:W-:Y:S06]  /*e5f0*/  @!UPT UIADD3 URZ, URZ, URZ, URZ ;  /* 0x0000003f3f3ff290 */ /* 0x000fec000fffe03f */
[----:B------:R0:W-:Y:S04]  /*e600*/  STL.64 [R1+0x290], R12 ;  /* 0x0002900c01007387 */ /* 0x0001e80000100a00 */
[----:B------:R1:W-:Y:S04]  /*e610*/  STL.64 [R1+0x298], R14 ;  /* 0x0002980e01007387 */ /* 0x0003e80000100a00 */
[----:B0-----:R-:W2:Y:S04]  /*e620*/  LDL.LU.64 R12, [R1+0xe0] ;  /* 0x0000e000010c7983 */ /* 0x001ea80000300a00 */
[----:B-1----:R-:W2:Y:S04]  /*e630*/  LDL.LU.64 R14, [R1+0xe8] ;  /* 0x0000e800010e7983 */ /* 0x002ea80000300a00 */
[----:B---3--:R-:W-:Y:S04]  /*e640*/  STL.64 [R1+0xb18], R6 ;  /* 0x000b180601007387 */ /* 0x008fe80000100a00 */
[----:B------:R0:W-:Y:S04]  /*e650*/  STL.64 [R1+0xb10], R4 ;  /* 0x000b100401007387 */ /* 0x0001e80000100a00 */
[----:B0-----:R-:W3:Y:S04]  /*e660*/  LDL.LU.64 R4, [R1+0x80] ;  /* 0x0000800001047983 */ /* 0x001ee80000300a00 */
[----:B------:R-:W2:Y:S04]  /*e670*/  LDL.LU.64 R6, [R1+0x88] ;  /* 0x0000880001067983 */ /* 0x000ea80000300a00 */
[----:B--2---:R-:W-:Y:S04]  /*e680*/  STL.64 [R1+0xb38], R6 ;  /* 0x000b380601007387 */ /* 0x004fe80000100a00 */
[----:B---3--:R0:W-:Y:S04]  /*e690*/  STL.64 [R1+0xb30], R4 ;  /* 0x000b300401007387 */ /* 0x0081e80000100a00 */
[----:B0-----:R-:W2:Y:S04]  /*e6a0*/  LDL.LU.64 R4, [R1+0x90] ;  /* 0x0000900001047983 */ /* 0x001ea80000300a00 */
[----:B------:R-:W3:Y:S04]  /*e6b0*/  LDL.LU.64 R6, [R1+0x98] ;  /* 0x0000980001067983 */ /* 0x000ee80000300a00 */
[----:B---3--:R-:W-:Y:S04]  /*e6c0*/  STL.64 [R1+0xb50], R6 ;  /* 0x000b500601007387 */ /* 0x008fe80000100a00 */
[----:B--2---:R0:W-:Y:S04]  /*e6d0*/  STL.64 [R1+0xb48], R4 ;  /* 0x000b480401007387 */ /* 0x0041e80000100a00 */
        /* <DEDUP_REMOVED lines=14> */
[----:B------:R-:W3:Y:S11]  /*e7c0*/  LDL.LU.64 R12, [R1+0xb78] ;  /* 0x000b7800010c7983 */ /* 0x000ef60000300a00 */
[----:B------:R-:W-:Y:S09]  /*e7d0*/  @!UPT UIADD3 URZ, URZ, URZ, URZ ;  /* 0x0000003f3f3ff290 */ /* 0x000ff2000fffe03f */
[----:B------:R0:W-:Y:S04]  /*e7e0*/  STL.64 [R1+0xe0], R24 ;  /* 0x0000e01801007387 */ /* 0x0001e80000100a00 */
[----:B------:R2:W-:Y:S04]  /*e7f0*/  STL.64 [R1+0xe8], R26 ;  /* 0x0000e81a01007387 */ /* 0x0005e80000100a00 */
[----:B0-----:R-:W2:Y:S02]  /*e800*/  LDL.LU.64 R24, [R1+0xb70] ;  /* 0x000b700001187983 */ /* 0x001ea40000300a00 */
[C---:B--2---:R-:W-:Y:S02]  /*e810*/  HMMA.16816.F32.BF16 R24, R16.reuse, R24, R20 ;  /* 0x000000181018723c */ /* 0x044fe40000041814 */
[----:B----4-:R-:W-:Y:S11]  /*e820*/  LDSM.16.MT88.4 R20, [R0+0x5000] ;  /* 0x005000000014783b */ /* 0x010ff60000004200 */
[----:B------:R-:W-:Y:S10]  /*e830*/  @!UPT UIADD3 URZ, URZ, URZ, URZ ;  /* 0x0000003f3f3ff290 */ /* 0x000ff4000fffe03f */
[----:B------:R-:W-:Y:S04]  /*e840*/  STL.64 [R1+0xd0], R24 ;  /* 0x0000d01801007387 */ /* 0x000fe80000100a00 */
[----:B------:R-:W-:Y:S04]  /*e850*/  STL.64 [R1+0xd8], R26 ;  /* 0x0000d81a01007387 */ /* 0x000fe80000100a00 */
[----:B------:R-:W0:Y:S01]  /*e860*/  LDSM.16.MT88.4 R24, [R0+0x5080] ;  /* 0x005080000018783b */ /* 0x000e220000004200 */
[C---:B---3--:R-:W-:Y:S03]  /*e870*/  HMMA.16816.F32.BF16 R12, R16.reuse, R12, R4 ;  /* 0x0000000c100c723c */ /* 0x048fe60000041804 */
[----:B0-----:R-:W-:Y:S04]  /*e880*/  STL.64 [R1+0xa88], R26 ;  /* 0x000a881a01007387 */ /* 0x001fe80000100a00 */
[----:B------:R0:W-:Y:S04]  /*e890*/  STL.64 [R1+0xa80], R24 ;  /* 0x000a801801007387 */ /* 0x0001e80000100a00 */
[----:B0-----:R-:W2:Y:S04]  /*e8a0*/  LDL.LU.64 R24, [R1+0xf0] ;  /* 0x0000f00001187983 */ /* 0x001ea80000300a00 */
[----:B------:R-:W2:Y:S04]  /*e8b0*/  LDL.LU.64 R26, [R1+0xf8] ;  /* 0x0000f800011a7983 */ /* 0x000ea80000300a00 */
[----:B------:R-:W3:Y:S04]  /*e8c0*/  LDL.LU.64 R6, [R1+0xb68] ;  /* 0x000b680001067983 */ /* 0x000ee80000300a00 */
[----:B------:R-:W3:Y:S04]  /*e8d0*/  LDL.LU.64 R4, [R1+0xb60] ;  /* 0x000b600001047983 */ /* 0x000ee80000300a00 */
[----:B------:R0:W-:Y:S04]  /*e8e0*/  STL.64 [R1+0xc0], R12 ;  /* 0x0000c00c01007387 */ /* 0x0001e80000100a00 */
[----:B------:R3:W-:Y:S04]  /*e8f0*/  STL.64 [R1+0xc8], R14 ;  /* 0x0000c80e01007387 */ /* 0x0007e80000100a00 */
[----:B0-----:R-:W3:Y:S02]  /*e900*/  LDL.LU.64 R12, [R1+0xb58] ;  /* 0x000b5800010c7983 */ /* 0x001ee40000300a00 */
[C---:B---3--:R-:W-:Y:S02]  /*e910*/  HMMA.16816.F32.BF16 R12, R16.reuse, R12, R4 ;  /* 0x0000000c100c723c */ /* 0x048fe40000041804 */
[----:B------:R-:W3:Y:S04]  /*e920*/  LDL.LU.64 R6, [R1+0xb50] ;  /* 0x000b500001067983 */ /* 0x000ee80000300a00 */
[----:B------:R-:W3:Y:S11]  /*e930*/  LDL.LU.64 R4, [R1+0xb48] ;  /* 0x000b480001047983 */ /* 0x000ef60000300a00 */
[----:B------:R-:W-:Y:S06]  /*e940*/  @!UPT UIADD3 URZ, URZ, URZ, URZ ;  /* 0x0000003f3f3ff290 */ /* 0x000fec000fffe03f */
        /* <DEDUP_REMOVED lines=9> */
[----:B0-----:R-:W4:Y:S04]  /*e9e0*/  LDL.LU.64 R14, [R1+0xb28] ;  /* 0x000b2800010e7983 */ /* 0x001f280000300a00 */
[----:B------:R-:W3:Y:S02]  /*e9f0*/  LDL.LU.64 R12, [R1+0xb20] ;  /* 0x000b2000010c7983 */ /* 0x000ee40000300a00 */
[C---:B---3--:R-:W-:Y:S11]  /*ea00*/  HMMA.16816.F32.BF16 R4, R16.reuse, R12, R4 ;  /* 0x0000000c1004723c */ /* 0x048ff60000041804 */
[----:B------:R-:W-:Y:S11]  /*ea10*/  @!UPT UIADD3 URZ, URZ, URZ, URZ ;  /* 0x0000003f3f3ff290 */ /* 0x000ff6000fffe03f */
[----:B------:R-:W-:Y:S01]  /*ea20*/  @!UPT UIADD3 URZ, URZ, URZ, URZ ;  /* 0x0000003f3f3ff290 */ /* 0x000fe2000fffe03f */
[----:B------:R-:W-:Y:S04]  /*ea30*/  STL.64 [R1+0x80], R4 ;  /* 0x0000800401007387 */ /* 0x000fe80000100a00 */
[----:B------:R0:W-:Y:S04]  /*ea40*/  STL.64 [R1+0x88], R6 ;  /* 0x0000880601007387 */ /* 0x0001e80000100a00 */
[----:B0-----:R-:W3:Y:S04]  /*ea50*/  LDL.LU.64 R6, [R1+0xb18] ;  /* 0x000b180001067983 */ /* 0x001ee80000300a00 */
[----:B------:R-:W2:Y:S04]  /*ea60*/  LDL.LU.64 R4, [R1+0xb10] ;  /* 0x000b100001047983 */ /* 0x000ea80000300a00 */
[----:B----4-:R0:W-:Y:S01]  /*ea70*/  STL.64 [R1+0xaa8], R14 ;  /* 0x000aa80e01007387 */ /* 0x0101e20000100a00 */
[----:B------:R-:W-:Y:S01]  /*ea80*/  IMAD.MOV.U32 R13, RZ, RZ, R2 ;  /* 0x000000ffff0d7224 */ /* 0x000fe200078e0002 */
[----:B--2---:R-:W-:Y:S11]  /*ea90*/  HMMA.16816.F32.BF16 R24, R16, R4, R24 ;  /* 0x000000041018723c */ /* 0x004ff60000041818 */
[----:B------:R-:W-:Y:S11]  /*eaa0*/  @!UPT UIADD3 URZ, URZ, URZ, URZ ;  /* 0x0000003f3f3ff290 */ /* 0x000ff6000fffe03f */
[----:B------:R-:W-:Y:S02]  /*eab0*/  @!UPT UIADD3 URZ, URZ, URZ, URZ ;  /* 0x0000003f3f3ff290 */ /* 0x000fe4000fffe03f */
[----:B------:R-:W-:Y:S02]  /*eac0*/  IMAD.MOV.U32 R3, RZ, RZ, R24 ;  /* 0x000000ffff037224 */ /* 0x000fe400078e0018 */
[----:B------:R-:W-:Y:S02]  /*ead0*/  IMAD.MOV.U32 R29, RZ, RZ, R25 ;  /* 0x000000ffff1d7224 */ /* 0x000fe400078e0019 */
[----:B------:R-:W-:Y:S01]  /*eae0*/  IMAD.MOV.U32 R0, RZ, RZ, R26 ;  /* 0x000000ffff007224 */ /* 0x000fe200078e001a */
[----:B------:R-:W2:Y:S01]  /*eaf0*/  LDL.LU.64 R24, [R1+0xa0] ;  /* 0x0000a00001187983 */ /* 0x000ea20000300a00 */
[----:B------:R-:W-:-:S03]  /*eb00*/  IMAD.MOV.U32 R28, RZ, RZ, R27 ;  /* 0x000000ffff1c7224 */ /* 0x000fc600078e001b */
[----:B------:R-:W2:Y:S04]  /*eb10*/  LDL.LU.64 R26, [R1+0xa8] ;  /* 0x0000a800011a7983 */ /* 0x000ea80000300a00 */
[----:B---3--:R-:W-:Y:S04]  /*eb20*/  STL.64 [R1+0xae0], R6 ;  /* 0x000ae00601007387 */ /* 0x008fe80000100a00 */
[----:B------:R-:W3:Y:S04]  /*eb30*/  LDL.LU R12, [R1+0x330] ;  /* 0x00033000010c7983 */ /* 0x000ee80000300800 */
[----:B------:R-:W4:Y:S04]  /*eb40*/  LDL.LU R2, [R1+0xb08] ;  /* 0x000b080001027983 */ /* 0x000f280000300800 */
[----:B0-----:R-:W2:Y:S04]  /*eb50*/  LDL.LU R14, [R1+0x338] ;  /* 0x00033800010e7983 */ /* 0x001ea80000300800 */
[----:B------:R-:W2:Y:S04]  /*eb60*/  LDL.LU R15, [R1+0x33c] ;  /* 0x00033c00010f7983 */ /* 0x000ea80000300800 */
[----:B--2---:R0:W-:Y:S04]  /*eb70*/  STL.64 [R1+0xab8], R14 ;  /* 0x000ab80e01007387 */ /* 0x0041e80000100a00 */
[----:B---3--:R-:W-:Y:S04]  /*eb80*/  STL.64 [R1+0xab0], R12 ;  /* 0x000ab00c01007387 */ /* 0x008fe80000100a00 */
[----:B0-----:R-:W2:Y:S01]  /*eb90*/  LDL.64 R14, [R1+0x18] ;  /* 0x00001800010e7983 */ /* 0x001ea20000100a00 */
[----:B------:R-:W-:Y:S03]  /*eba0*/  HMMA.16816.F32.BF16 R4, R16, R8, R24 ;  /* 0x000000081004723c */ /* 0x000fe60000041818 */
[----:B--2---:R0:W-:Y:S04]  /*ebb0*/  STL.64 [R1+0xac0], R14 ;  /* 0x000ac00e01007387 */ /* 0x0041e80000100a00 */
[----:B0-----:R-:W2:Y:S01]  /*ebc0*/  LDL R14, [R1+0x28] ;  /* 0x00002800010e7983 */ /* 0x001ea20000100800 */
[----:B----4-:R-:W-:Y:S11]  /*ebd0*/  IMAD.MOV.U32 R15, RZ, RZ, R2 ;  /* 0x000000ffff0f7224 */ /* 0x010ff600078e0002 */
[----:B------:R-:W-:Y:S05]  /*ebe0*/  @!UPT UIADD3 URZ, URZ, URZ, URZ ;  /* 0x0000003f3f3ff290 */ /* 0x000fea000fffe03f */
[----:B------:R-:W-:Y:S01]  /*ebf0*/  IMAD.MOV.U32 R2, RZ, RZ, R7 ;  /* 0x000000ffff027224 */ /* 0x000fe200078e0007 */
[----:B--2---:R-:W-:Y:S04]  /*ec00*/  STL.64 [R1+0xad8], R14 ;  /* 0x000ad80e01007387 */ /* 0x004fe80000100a00 */
[----:B------:R-:W-:Y:S04]  /*ec10*/  STL [R1+0x988], R0 ;  /* 0x0009880001007387 */ /* 0x000fe80000100800 */
[----:B------:R0:W-:Y:S04]  /*ec20*/  STL [R1+0x80c], R29 ;  /* 0x00080c1d01007387 */ /* 0x0001e80000100800 */
[----:B0-----:R-:W2:Y:S04]  /*ec30*/  LDL R29, [R1+0x6b4] ;  /* 0x0006b400011d7983 */ /* 0x001ea80000100800 */
[----:B------:R-:W-:Y:S04]  /*ec40*/  STL [R1+0x808], R3 ;  /* 0x0008080301007387 */ /* 0x000fe80000100800 */
[----:B------:R0:W-:Y:S04]  /*ec50*/  STL.64 [R1+0xa0], R4 ;  /* 0x0000a00401007387 */ /* 0x0001e80000100a00 */
[----:B------:R1:W-:Y:S04]  /*ec60*/  STL [R1+0xa8], R6 ;  /* 0x0000a80601007387 */ /* 0x0003e80000100800 */
[----:B0-----:R-:W3:Y:S04]  /*ec70*/  LDL.LU R4, [R1+0x360] ;  /* 0x0003600001047983 */ /* 0x001ee80000300800 */
[----:B------:R-:W3:Y:S04]  /*ec80*/  LDL.LU R5, [R1+0x364] ;  /* 0x0003640001057983 */ /* 0x000ee80000300800 */
[----:B-1----:R-:W4:Y:S04]  /*ec90*/  LDL.LU R6, [R1+0x368] ;  /* 0x0003680001067983 */ /* 0x002f280000300800 */
[----:B------:R-:W4:Y:S04]  /*eca0*/  LDL.LU R7, [R1+0x36c] ;  /* 0x00036c0001077983 */ /* 0x000f280000300800 */
[----:B----4-:R0:W-:Y:S04]  /*ecb0*/  STL.64 [R1+0xaf0], R6 ;  /* 0x000af00601007387 */ /* 0x0101e80000100a00 */
[----:B---3--:R-:W-:Y:S04]  /*ecc0*/  STL.64 [R1+0xae8], R4 ;  /* 0x000ae80401007387 */ /* 0x008fe80000100a00 */
[----:B------:R-:W3:Y:S04]  /*ecd0*/  LDL.64 R14, [R1+0x38] ;  /* 0x00003800010e7983 */ /* 0x000ee80000100a00 */
[----:B0-----:R-:W4:Y:S01]  /*ece0*/  LDL.64 R6, [R1+0x48] ;  /* 0x0000480001067983 */ /* 0x001f220000100a00 */
[----:B------:R-:W-:-:S02]  /*ecf0*/  IMAD.MOV.U32 R26, RZ, RZ, R10 ;  /* 0x000000ffff1a7224 */ /* 0x000fc400078e000a */
[----:B------:R-:W-:Y:S01]  /*ed00*/  IMAD.MOV.U32 R27, RZ, RZ, R11 ;  /* 0x000000ffff1b7224 */ /* 0x000fe200078e000b */
[----:B---3--:R0:W-:Y:S04]  /*ed10*/  STL.64 [R1+0xaf8], R14 ;  /* 0x000af80e01007387 */ /* 0x0081e80000100a00 */
[----:B------:R-:W4:Y:S04]  /*ed20*/  LDL.LU R12, [R1+0x370] ;  /* 0x00037000010c7983 */ /* 0x000f280000300800 */
[----:B------:R-:W4:Y:S04]  /*ed30*/  LDL.LU R13, [R1+0x374] ;  /* 0x00037400010d7983 */ /* 0x000f280000300800 */
[----:B0-----:R-:W4:Y:S04]  /*ed40*/  LDL.LU R14, [R1+0x378] ;  /* 0x00037800010e7983 */ /* 0x001f280000300800 */
[----:B------:R-:W4:Y:S04]  /*ed50*/  LDL.LU R15, [R1+0x37c] ;  /* 0x00037c00010f7983 */ /* 0x000f280000300800 */
[----:B------:R-:W3:Y:S04]  /*ed60*/  LDL.LU R24, [R1+0x320] ;  /* 0x0003200001187983 */ /* 0x000ee80000300800 */
[----:B------:R-:W3:Y:S04]  /*ed70*/  LDL.LU R25, [R1+0x324] ;  /* 0x0003240001197983 */ /* 0x000ee80000300800 */
[----:B------:R-:W2:Y:S04]  /*ed80*/  LDL.LU R10, [R1+0xb04] ;  /* 0x000b0400010a7983 */ /* 0x000ea80000300800 */
[----:B------:R-:W2:Y:S04]  /*ed90*/  LDL.LU R11, [R1+0xb00] ;  /* 0x000b0000010b7983 */ /* 0x000ea80000300800 */
[----:B------:R-:W-:Y:S04]  /*eda0*/  STL.64 [R1+0xad0], R26 ;  /* 0x000ad01a01007387 */ /* 0x000fe80000100a00 */
[----:B---3--:R0:W-:Y:S04]  /*edb0*/  STL.64 [R1+0xac8], R24 ;  /* 0x000ac81801007387 */ /* 0x0081e80000100a00 */
[----:B0-----:R-:W3:Y:S04]  /*edc0*/  LDL.LU R24, [R1+0x350] ;  /* 0x0003500001187983 */ /* 0x001ee80000300800 */
[----:B------:R-:W3:Y:S04]  /*edd0*/  LDL.LU R25, [R1+0x354] ;  /* 0x0003540001197983 */ /* 0x000ee80000300800 */
[----:B------:R-:W3:Y:S04]  /*ede0*/  LDL.LU R26, [R1+0x358] ;  /* 0x00035800011a7983 */ /* 0x000ee80000300800 */
[----:B------:R-:W3:Y:S04]  /*edf0*/  LDL.LU R27, [R1+0x35c] ;  /* 0x00035c00011b7983 */ /* 0x000ee80000300800 */
[----:B--2---:R0:W-:Y:S04]  /*ee00*/  STL.64 [R1+0xa90], R10 ;  /* 0x000a900a01007387 */ /* 0x0041e80000100a00 */
[----:B------:R-:W2:Y:S04]  /*ee10*/  LDL.LU R8, [R1+0x340] ;  /* 0x0003400001087983 */ /* 0x000ea80000300800 */
[----:B------:R-:W2:Y:S04]  /*ee20*/  LDL.LU R9, [R1+0x344] ;  /* 0x0003440001097983 */ /* 0x000ea80000300800 */
[----:B0-----:R-:W2:Y:S04]  /*ee30*/  LDL.LU R10, [R1+0x348] ;  /* 0x00034800010a7983 */ /* 0x001ea80000300800 */
[----:B------:R-:W2:Y:S04]  /*ee40*/  LDL.LU R11, [R1+0x34c] ;  /* 0x00034c00010b7983 */ /* 0x000ea80000300800 */
[----:B------:R-:W2:Y:S04]  /*ee50*/  LDL.LU R16, [R1+0x60] ;  /* 0x0000600001107983 */ /* 0x000ea80000300800 */
[----:B------:R-:W2:Y:S04]  /*ee60*/  LDL.LU R17, [R1+0x64] ;  /* 0x0000640001117983 */ /* 0x000ea80000300800 */
[----:B------:R-:W2:Y:S04]  /*ee70*/  LDL.LU R18, [R1+0x68] ;  /* 0x0000680001127983 */ /* 0x000ea80000300800 */
[----:B------:R-:W2:Y:S01]  /*ee80*/  LDL.LU R19, [R1+0x6c] ;  /* 0x00006c0001137983 */ /* 0x000ea20000300800 */
[----:B----4-:R-:W-:Y:S03]  /*ee90*/  HMMA.16816.F32.BF16 R12, R20, R6, R12 ;  /* 0x00000006140c723c */ /* 0x010fe6000004180c */
[----:B--2---:R-:W-:Y:S04]  /*eea0*/  STL.64 [R1+0xa00], R18 ;  /* 0x000a001201007387 */ /* 0x004fe80000100a00 */
[----:B------:R0:W-:Y:S04]  /*eeb0*/  STL.64 [R1+0x9f8], R16 ;  /* 0x0009f81001007387 */ /* 0x0001e80000100a00 */
[----:B0-----:R-:W2:Y:S04]  /*eec0*/  LDL.LU R16, [R1+0x120] ;  /* 0x0001200001107983 */ /* 0x001ea80000300800 */
[----:B------:R-:W2:Y:S04]  /*eed0*/  LDL.LU R17, [R1+0x124] ;  /* 0x0001240001117983 */ /* 0x000ea80000300800 */
[----:B------:R-:W4:Y:S04]  /*eee0*/  LDL.LU R18, [R1+0x128] ;  /* 0x0001280001127983 */ /* 0x000f280000300800 */
[----:B------:R-:W4:Y:S01]  /*eef0*/  LDL.LU R19, [R1+0x12c] ;  /* 0x00012c0001137983 */ /* 0x000f220000300800 */
[----:B------:R-:W-:-:S02]  /*ef00*/  IMAD.MOV.U32 R3, RZ, RZ, R6 ;  /* 0x000000ffff037224 */ /* 0x000fc400078e0006 */
[----:B------:R-:W-:Y:S01]  /*ef10*/  IMAD.MOV.U32 R0, RZ, RZ, R7 ;  /* 0x000000ffff007224 */ /* 0x000fe200078e0007 */
[----:B----4-:R0:W-:Y:S04]  /*ef20*/  STL.64 [R1+0xa10], R18 ;  /* 0x000a101201007387 */ /* 0x0101e80000100a00 */
[----:B--2---:R-:W-:Y:S04]  /*ef30*/  STL.64 [R1+0xa08], R16 ;  /* 0x000a081001007387 */ /* 0x004fe80000100a00 */
[----:B0-----:R-:W2:Y:S04]  /*ef40*/  LDL R18, [R1+0x8] ;  /* 0x0000080001127983 */ /* 0x001ea80000100800 */
[----:B------:R-:W2:Y:S04]  /*ef50*/  LDL R19, [R1+0xc] ;  /* 0x00000c0001137983 */ /* 0x000ea80000100800 */
[----:B------:R-:W-:Y:S04]  /*ef60*/  STL.64 [R1+0x370], R12 ;  /* 0x0003700c01007387 */ /* 0x000fe80000100a00 */
[----:B------:R0:W-:Y:S04]  /*ef70*/  STL.64 [R1+0x378], R14 ;  /* 0x0003780e01007387 */ /* 0x0001e80000100a00 */
[----:B0-----:R-:W4:Y:S04]  /*ef80*/  LDL.LU.64 R14, [R1+0xaf8] ;  /* 0x000af800010e7983 */ /* 0x001f280000300a00 */
[----:B------:R-:W4:Y:S04]  /*ef90*/  LDL.LU.64 R6, [R1+0xaf0] ;  /* 0x000af00001067983 */ /* 0x000f280000300a00 */
[----:B------:R-:W4:Y:S02]  /*efa0*/  LDL.LU.64 R4, [R1+0xae8] ;  /* 0x000ae80001047983 */ /* 0x000f240000300a00 */
[C---:B----4-:R-:W-:Y:S11]  /*efb0*/  HMMA.16816.F32.BF16 R4, R20.reuse, R14, R4 ;  /* 0x0000000e1404723c */ /* 0x050ff60000041804 */
[----:B------:R-:W-:Y:S11]  /*efc0*/  @!UPT UIADD3 URZ, URZ, URZ, URZ ;  /* 0x0000003f3f3ff290 */ /* 0x000ff6000fffe03f */
[----:B------:R-:W-:Y:S01]  /*efd0*/  @!UPT UIADD3 URZ, URZ, URZ, URZ ;  /* 0x0000003f3f3ff290 */ /* 0x000fe2000fffe03f */
[----:B------:R0:W-:Y:S04]  /*efe0*/  STL.64 [R1+0x360], R4 ;  /* 0x0003600401007387 */ /* 0x0001e80000100a00 */
[----:B------:R1:W-:Y:S01]  /*eff0*/  STL.64 [R1+0x368], R6 ;  /* 0x0003680601007387 */ /* 0x0003e20000100a00 */
[----:B0-----:R-:W-:Y:S02]  /*f000*/  IMAD.MOV.U32 R5, RZ, RZ, R14 ;  /* 0x000000ffff057224 */ /* 0x001fe400078e000e */
[----:B------:R-:W-:Y:S01]  /*f010*/  IMAD.MOV.U32 R4, RZ, RZ, R15 ;  /* 0x000000ffff047224 */ /* 0x000fe200078e000f */
[----:B-1----:R-:W4:Y:S04]  /*f020*/  LDL.LU.64 R6, [R1+0xae0] ;  /* 0x000ae00001067983 */ /* 0x002f280000300a00 */
[----:B------:R-:W3:Y:S02]  /*f030*/  LDL.LU.64 R14, [R1+0xad8] ;  /* 0x000ad800010e7983 */ /* 0x000ee40000300a00 */
[C---:B---3--:R-:W-:Y:S02]  /*f040*/  HMMA.16816.F32.BF16 R12, R20.reuse, R14, R24 ;  /* 0x0000000e140c723c */ /* 0x048fe40000041818 */
[----:B------:R-:W3:Y:S04]  /*f050*/  LDL.LU.64 R26, [R1+0xad0] ;  /* 0x000ad000011a7983 */ /* 0x000ee80000300a00 */
[----:B------:R-:W3:Y:S11]  /*f060*/  LDL.LU.64 R24, [R1+0xac8] ;  /* 0x000ac80001187983 */ /* 0x000ef60000300a00 */
[----:B------:R-:W-:Y:S06]  /*f070*/  @!UPT UIADD3 URZ, URZ, URZ, URZ ;  /* 0x0000003f3f3ff290 */ /* 0x000fec000fffe03f */
[----:B------:R-:W-:Y:S04]  /*f080*/  STL.64 [R1+0x350], R12 ;  /* 0x0003500c01007387 */ /* 0x000fe80000100a00 */
[----:B------:R0:W-:Y:S04]  /*f090*/  STL.64 [R1+0x358], R14 ;  /* 0x0003580e01007387 */ /* 0x0001e80000100a00 */
[----:B0-----:R-:W2:Y:S02]  /*f0a0*/  LDL.LU.64 R14, [R1+0xac0] ;  /* 0x000ac000010e7983 */ /* 0x001ea40000300a00 */
[C---:B--2---:R-:W-:Y:S11]  /*f0b0*/  HMMA.16816.F32.BF16 R8, R20.reuse, R14, R8 ;  /* 0x0000000e1408723c */ /* 0x044ff60000041808 */
[----:B------:R-:W-:Y:S11]  /*f0c0*/  @!UPT UIADD3 URZ, URZ, URZ, URZ ;  /* 0x0000003f3f3ff290 */ /* 0x000ff6000fffe03f */
[----:B------:R-:W-:Y:S01]  /*f0d0*/  @!UPT UIADD3 URZ, URZ, URZ, URZ ;  /* 0x0000003f3f3ff290 */ /* 0x000fe2000fffe03f */
[----:B------:R0:W-:Y:S04]  /*f0e0*/  STL.64 [R1+0x340], R8 ;  /* 0x0003400801007387 */ /* 0x0001e80000100a00 */
[----:B------:R-:W-:Y:S01]  /*f0f0*/  STL.64 [R1+0x348], R10 ;  /* 0x0003480a01007387 */ /* 0x000fe20000100a00 */
[----:B0-----:R-:W-:Y:S02]  /*f100*/  IMAD.MOV.U32 R9, RZ, RZ, R14 ;  /* 0x000000ffff097224 */ /* 0x001fe400078e000e */
[----:B------:R-:W-:Y:S02]  /*f110*/  IMAD.MOV.U32 R8, RZ, RZ, R15 ;  /* 0x000000ffff087224 */ /* 0x000fe400078e000f */
[----:B------:R-:W2:Y:S04]  /*f120*/  LDL.LU.64 R14, [R1+0xab8] ;  /* 0x000ab800010e7983 */ /* 0x000ea80000300a00 */
[----:B------:R-:W2:Y:S02]  /*f130*/  LDL.LU.64 R12, [R1+0xab0] ;  /* 0x000ab000010c7983 */ /* 0x000ea40000300a00 */
[----:B--2---:R-:W-:Y:S11]  /*f140*/  HMMA.16816.F32.BF16 R12, R20, R18, R12 ;  /* 0x00000012140c723c */ /* 0x004ff6000004180c */
[----:B------:R-:W-:Y:S11]  /*f150*/  @!UPT UIADD3 URZ, URZ, URZ, URZ ;  /* 0x0000003f3f3ff290 */ /* 0x000ff6000fffe03f */
[----:B------:R-:W-:Y:S01]  /*f160*/  @!UPT UIADD3 URZ, URZ, URZ, URZ ;  /* 0x0000003f3f3ff290 */ /* 0x000fe2000fffe03f */
[----:B------:R-:W-:Y:S04]  /*f170*/  STL.64 [R1+0x330], R12 ;  /* 0x0003300c01007387 */ /* 0x000fe80000100a00 */
[----:B------:R0:W-:Y:S04]  /*f180*/  STL.64 [R1+0x338], R14 ;  /* 0x0003380e01007387 */ /* 0x0001e80000100a00 */
[----:B0-----:R-:W3:Y:S04]  /*f190*/  LDL.LU.64 R14, [R1+0xaa8] ;  /* 0x000aa800010e7983 */ /* 0x001ee80000300a00 */
[----:B------:R0:W-:Y:S02]  /*f1a0*/  STL.64 [R1+0xa20], R18 ;  /* 0x000a201201007387 */ /* 0x0001e40000100a00 */
[----:B0-----:R-:W-:-:S02]  /*f1b0*/  IMAD.MOV.U32 R18, RZ, RZ, R9 ;  /* 0x000000ffff127224 */ /* 0x001fc400078e0009 */
[----:B------:R-:W-:-:S05]  /*f1c0*/  IMAD.MOV.U32 R19, RZ, RZ, R8 ;  /* 0x000000ffff137224 */ /* 0x000fca00078e0008 */
[----:B------:R0:W-:Y:S04]  /*f1d0*/  STL.64 [R1+0xa38], R18 ;  /* 0x000a381201007387 */ /* 0x0001e80000100a00 */
[----:B0-----:R-:W2:Y:S01]  /*f1e0*/  LDL.64 R18, [R1+0x28] ;  /* 0x0000280001127983 */ /* 0x001ea20000100a00 */
[----:B---3--:R-:W-:Y:S03]  /*f1f0*/  HMMA.16816.F32.BF16 R24, R20, R14, R24 ;  /* 0x0000000e1418723c */ /* 0x008fe60000041818 */
[----:B--2---:R0:W-:Y:S02]  /*f200*/  STL.64 [R1+0xa50], R18 ;  /* 0x000a501201007387 */ /* 0x0041e40000100a00 */
[----:B0-----:R-:W-:-:S02]  /*f210*/  IMAD.MOV.U32 R18, RZ, RZ, R5 ;  /* 0x000000ffff127224 */ /* 0x001fc400078e0005 */
[----:B------:R-:W-:-:S05]  /*f220*/  IMAD.MOV.U32 R19, RZ, RZ, R4 ;  /* 0x000000ffff137224 */ /* 0x000fca00078e0004 */
[----:B------:R-:W-:Y:S04]  /*f230*/  STL.64 [R1+0xa68], R18 ;  /* 0x000a681201007387 */ /* 0x000fe80000100a00 */
[----:B------:R-:W2:Y:S07]  /*f240*/  LDL.LU R8, [R1+0x310] ;  /* 0x0003100001087983 */ /* 0x000eae0000300800 */
[----:B------:R0:W-:Y:S04]  /*f250*/  STL.64 [R1+0x320], R24 ;  /* 0x0003201801007387 */ /* 0x0001e80000100a00 */
[----:B------:R1:W-:Y:S04]  /*f260*/  STL.64 [R1+0x328], R26 ;  /* 0x0003281a01007387 */ /* 0x0003e80000100a00 */
[----:B------:R-:W2:Y:S04]  /*f270*/  LDL.LU R9, [R1+0x314] ;  /* 0x0003140001097983 */ /* 0x000ea80000300800 */
[----:B------:R-:W2:Y:S04]  /*f280*/  LDL.LU R10, [R1+0x318] ;  /* 0x00031800010a7983 */ /* 0x000ea80000300800 */
[----:B------:R-:W2:Y:S04]  /*f290*/  LDL.LU R11, [R1+0x31c] ;  /* 0x00031c00010b7983 */ /* 0x000ea80000300800 */
[----:B0-----:R-:W3:Y:S04]  /*f2a0*/  LDL.LU R24, [R1+0x200] ;  /* 0x0002000001187983 */ /* 0x001ee80000300800 */
[----:B------:R-:W3:Y:S04]  /*f2b0*/  LDL.LU R25, [R1+0x204] ;  /* 0x0002040001197983 */ /* 0x000ee80000300800 */
[----:B-1----:R-:W3:Y:S04]  /*f2c0*/  LDL.LU R26, [R1+0x208] ;  /* 0x00020800011a7983 */ /* 0x002ee80000300800 */
[----:B------:R-:W3:Y:S04]  /*f2d0*/  LDL.LU R27, [R1+0x20c] ;  /* 0x00020c00011b7983 */ /* 0x000ee80000300800 */
[----:B------:R0:W-:Y:S04]  /*f2e0*/  STL.64 [R1+0xa18], R14 ;  /* 0x000a180e01007387 */ /* 0x0001e80000100a00 */
[----:B------:R-:W2:Y:S04]  /*f2f0*/  LDL.LU R12, [R1+0x130] ;  /* 0x00013000010c7983 */ /* 0x000ea80000300800 */
[----:B------:R-:W2:Y:S04]  /*f300*/  LDL.LU R13, [R1+0x134] ;  /* 0x00013400010d7983 */ /* 0x000ea80000300800 */
[----:B0-----:R-:W2:Y:S04]  /*f310*/  LDL.LU R14, [R1+0x138] ;  /* 0x00013800010e7983 */ /* 0x001ea80000300800 */
[----:B------:R-:W2:Y:S04]  /*f320*/  LDL.LU R15, [R1+0x13c] ;  /* 0x00013c00010f7983 */ /* 0x000ea80000300800 */
[----:B--2---:R-:W-:Y:S04]  /*f330*/  STL.64 [R1+0xa30], R14 ;  /* 0x000a300e01007387 */ /* 0x004fe80000100a00 */
[----:B------:R0:W-:Y:S04]  /*f340*/  STL.64 [R1+0xa28], R12 ;  /* 0x000a280c01007387 */ /* 0x0001e80000100a00 */
[----:B0-----:R-:W2:Y:S04]  /*f350*/  LDL.LU R12, [R1+0x140] ;  /* 0x00014000010c7983 */ /* 0x001ea80000300800 */
[----:B------:R-:W2:Y:S01]  /*f360*/  LDL.LU R13, [R1+0x144] ;  /* 0x00014400010d7983 */ /* 0x000ea20000300800 */
[----:B----4-:R-:W-:-:S02]  /*f370*/  IMAD.MOV.U32 R14, RZ, RZ, R7 ;  /* 0x000000ffff0e7224 */ /* 0x010fc400078e0007 */
[----:B------:R-:W-:Y:S01]  /*f380*/  IMAD.MOV.U32 R15, RZ, RZ, R6 ;  /* 0x000000ffff0f7224 */ /* 0x000fe200078e0006 */
[----:B------:R-:W4:Y:S04]  /*f390*/  LDL.LU R7, [R1+0xaa4] ;  /* 0x000aa40001077983 */ /* 0x000f280000300800 */
[----:B------:R-:W3:Y:S04]  /*f3a0*/  LDL.LU R6, [R1+0xaa0] ;  /* 0x000aa00001067983 */ /* 0x000ee80000300800 */
[----:B------:R-:W-:Y:S04]  /*f3b0*/  STL.64 [R1+0xa48], R14 ;  /* 0x000a480e01007387 */ /* 0x000fe80000100a00 */
[----:B--2---:R0:W-:Y:S04]  /*f3c0*/  STL.64 [R1+0xa40], R12 ;  /* 0x000a400c01007387 */ /* 0x0041e80000100a00 */
[----:B0-----:R-:W2:Y:S04]  /*f3d0*/  LDL.LU R12, [R1+0x150] ;  /* 0x00015000010c7983 */ /* 0x001ea80000300800 */
[----:B------:R-:W2:Y:S04]  /*f3e0*/  LDL.LU R13, [R1+0x154] ;  /* 0x00015400010d7983 */ /* 0x000ea80000300800 */
[----:B------:R-:W2:Y:S04]  /*f3f0*/  LDL.LU R14, [R1+0x158] ;  /* 0x00015800010e7983 */ /* 0x000ea80000300800 */
[----:B------:R-:W2:Y:S04]  /*f400*/  LDL.LU R15, [R1+0x15c] ;  /* 0x00015c00010f7983 */ /* 0x000ea80000300800 */
[----:B--2---:R3:W-:Y:S04]  /*f410*/  STL.64 [R1+0xa60], R14 ;  /* 0x000a600e01007387 */ /* 0x0047e80000100a00 */
[----:B------:R0:W-:Y:S01]  /*f420*/  STL.64 [R1+0xa58], R12 ;  /* 0x000a580c01007387 */ /* 0x0001e20000100a00 */
[----:B---3--:R-:W-:-:S02]  /*f430*/  IMAD.MOV.U32 R14, RZ, RZ, R6 ;  /* 0x000000ffff0e7224 */ /* 0x008fc400078e0006 */
[----:B----4-:R-:W-:Y:S01]  /*f440*/  IMAD.MOV.U32 R15, RZ, RZ, R7 ;  /* 0x000000ffff0f7224 */ /* 0x010fe200078e0007 */
[----:B0-----:R-:W2:Y:S04]  /*f450*/  LDL.LU R12, [R1+0x160] ;  /* 0x00016000010c7983 */ /* 0x001ea80000300800 */
[----:B------:R-:W2:Y:S04]  /*f460*/  LDL.LU R13, [R1+0x164] ;  /* 0x00016400010d7983 */ /* 0x000ea80000300800 */
[----:B------:R-:W3:Y:S04]  /*f470*/  LDL.LU R6, [R1+0xa9c] ;  /* 0x000a9c0001067983 */ /* 0x000ee80000300800 */
[----:B------:R-:W3:Y:S04]  /*f480*/  LDL.LU R7, [R1+0xa98] ;  /* 0x000a980001077983 */ /* 0x000ee80000300800 */
[----:B------:R-:W-:Y:S01]  /*f490*/  STL.64 [R1+0xa78], R14 ;  /* 0x000a780e01007387 */ /* 0x000fe20000100a00 */
[----:B---3--:R-:W-:Y:S03]  /*f4a0*/  HMMA.16816.F32.BF16 R8, R20, R6, R8 ;  /* 0x000000061408723c */ /* 0x008fe60000041808 */
[----:B--2---:R0:W-:Y:S04]  /*f4b0*/  STL.64 [R1+0xa70], R12 ;  /* 0x000a700c01007387 */ /* 0x0041e80000100a00 */
[----:B0-----:R-:W2:Y:S04]  /*f4c0*/  LDL.LU R12, [R1+0x170] ;  /* 0x00017000010c7983 */ /* 0x001ea80000300800 */
[----:B------:R-:W2:Y:S04]  /*f4d0*/  LDL.LU R13, [R1+0x174] ;  /* 0x00017400010d7983 */ /* 0x000ea80000300800 */
[----:B------:R-:W2:Y:S04]  /*f4e0*/  LDL.LU R14, [R1+0x178] ;  /* 0x00017800010e7983 */ /* 0x000ea80000300800 */
[----:B------:R-:W2:Y:S04]  /*f4f0*/  LDL.LU R15, [R1+0x17c] ;  /* 0x00017c00010f7983 */ /* 0x000ea80000300800 */
[----:B------:R-:W-:Y:S04]  /*f500*/  STL.64 [R1+0x310], R8 ;  /* 0x0003100801007387 */ /* 0x000fe80000100a00 */
[----:B------:R0:W-:Y:S04]  /*f510*/  STL.64 [R1+0x318], R10 ;  /* 0x0003180a01007387 */ /* 0x0001e80000100a00 */
[----:B0-----:R-:W3:Y:S01]  /*f520*/  LDL.LU.64 R10, [R1+0xa90] ;  /* 0x000a9000010a7983 */ /* 0x001ee20000300a00 */
[----:B------:R-:W-:-:S02]  /*f530*/  IMAD.MOV.U32 R18, RZ, RZ, R3 ;  /* 0x000000ffff127224 */ /* 0x000fc400078e0003 */
[----:B------:R-:W-:Y:S01]  /*f540*/  IMAD.MOV.U32 R19, RZ, RZ, R0 ;  /* 0x000000ffff137224 */ /* 0x000fe200078e0000 */
[----:B---3--:R-:W-:Y:S01]  /*f550*/  HMMA.16816.F32.BF16 R20, R20, R10, R24 ;  /* 0x0000000a1414723c */ /* 0x008fe20000041818 */
[----:B------:R-:W2:Y:S04]  /*f560*/  LDL.LU.64 R26, [R1+0xa88] ;  /* 0x000a8800011a7983 */ /* 0x000ea80000300a00 */
[----:B------:R-:W2:Y:S11]  /*f570*/  LDL.LU.64 R24, [R1+0xa80] ;  /* 0x000a800001187983 */ /* 0x000eb60000300a00 */
[----:B------:R-:W-:Y:S07]  /*f580*/  @!UPT UIADD3 URZ, URZ, URZ, URZ ;  /* 0x0000003f3f3ff290 */ /* 0x000fee000fffe03f */
[----:B------:R0:W-:Y:S04]  /*f590*/  STL.64 [R1+0x200], R20 ;  /* 0x0002001401007387 */ /* 0x0001e80000100a00 */
[----:B------:R1:W-:Y:S04]  /*f5a0*/  STL.64 [R1+0x208], R22 ;  /* 0x0002081601007387 */ /* 0x0003e80000100a00 */
[----:B0-----:R-:W3:Y:S04]  /*f5b0*/  LDL.LU R20, [R1+0x110] ;  /* 0x0001100001147983 */ /* 0x001ee80000300800 */
[----:B------:R-:W3:Y:S04]  /*f5c0*/  LDL.LU R21, [R1+0x114] ;  /* 0x0001140001157983 */ /* 0x000ee80000300800 */
[----:B-1----:R-:W3:Y:S04]  /*f5d0*/  LDL.LU R22, [R1+0x118] ;  /* 0x0001180001167983 */ /* 0x002ee80000300800 */
[----:B------:R-:W3:Y:S01]  /*f5e0*/  LDL.LU R23, [R1+0x11c] ;  /* 0x00011c0001177983 */ /* 0x000ee20000300800 */
[C---:B--2---:R-:W-:Y:S03]  /*f5f0*/  HMMA.16816.F32.BF16 R16, R24.reuse, R18, R12 ;  /* 0x000000121810723c */ /* 0x044fe6000004180c */
[----:B------:R-:W2:Y:S04]  /*f600*/  LDL.LU.64 R14, [R1+0xa78] ;  /* 0x000a7800010e7983 */ /* 0x000ea80000300a00 */
[----:B------:R-:W2:Y:S11]  /*f610*/  LDL.LU.64 R12, [R1+0xa70] ;  /* 0x000a7000010c7983 */ /* 0x000eb60000300a00 */
[----:B------:R-:W-:Y:S05]  /*f620*/  @!UPT UIADD3 URZ, URZ, URZ, URZ ;  /* 0x0000003f3f3ff290 */ /* 0x000fea000fffe03f */
[----:B------:R-:W-:Y:S04]  /*f630*/  STL.64 [R1+0x170], R16 ;  /* 0x0001701001007387 */ /* 0x000fe80000100a00 */
[----:B------:R0:W-:Y:S04]  /*f640*/  STL.64 [R1+0x178], R18 ;  /* 0x0001781201007387 */ /* 0x0001e80000100a00 */
[----:B0-----:R-:W2:Y:S04]  /*f650*/  LDL.LU.64 R18, [R1+0xa68] ;  /* 0x000a680001127983 */ /* 0x001ea80000300a00 */
[----:B------:R-:W4:Y:S01]  /*f660*/  LDL R0, [R1+0x6b8] ;  /* 0x0006b80001007983 */ /* 0x000f220000100800 */
[C---:B--2---:R-:W-:Y:S03]  /*f670*/  HMMA.16816.F32.BF16 R16, R24.reuse, R18, R12 ;  /* 0x000000121810723c */ /* 0x044fe6000004180c */
[----:B------:R-:W2:Y:S04]  /*f680*/  LDL.LU.64 R14, [R1+0xa60] ;  /* 0x000a6000010e7983 */ /* 0x000ea80000300a00 */
[----:B------:R-:W2:Y:S11]  /*f690*/  LDL.LU.64 R12, [R1+0xa58] ;  /* 0x000a5800010c7983 */ /* 0x000eb60000300a00 */
[----:B------:R-:W-:Y:S05]  /*f6a0*/  @!UPT UIADD3 URZ, URZ, URZ, URZ ;  /* 0x0000003f3f3ff290 */ /* 0x000fea000fffe03f */
[----:B------:R-:W-:Y:S04]  /*f6b0*/  STL.64 [R1+0x160], R16 ;  /* 0x0001601001007387 */ /* 0x000fe80000100a00 */
[----:B------:R0:W-:Y:S04]  /*f6c0*/  STL.64 [R1+0x168], R18 ;  /* 0x0001681201007387 */ /* 0x0001e80000100a00 */
[----:B0-----:R-:W2:Y:S02]  /*f6d0*/  LDL.LU.64 R18, [R1+0xa50] ;  /* 0x000a500001127983 */ /* 0x001ea40000300a00 */
[----:B--2---:R-:W-:Y:S01]  /*f6e0*/  HMMA.16816.F32.BF16 R12, R24, R18, R12 ;  /* 0x00000012180c723c */ /* 0x004fe2000004180c */
[----:B------:R-:W-:-:S02]  /*f6f0*/  IMAD.MOV.U32 R4, RZ, RZ, R18 ;  /* 0x000000ffff047224 */ /* 0x000fc400078e0012 */
[----:B------:R-:W-:Y:S11]  /*f700*/  IMAD.MOV.U32 R3, RZ, RZ, R19 ;  /* 0x000000ffff037224 */ /* 0x000ff600078e0013 */
[----:B------:R-:W-:Y:S09]  /*f710*/  @!UPT UIADD3 URZ, URZ, URZ, URZ ;  /* 0x0000003f3f3ff290 */ /* 0x000ff2000fffe03f */
[----:B------:R-:W-:Y:S04]  /*f720*/  STL.64 [R1+0x150], R12 ;  /* 0x0001500c01007387 */ /* 0x000fe80000100a00 */
[----:B------:R0:W-:Y:S04]  /*f730*/  STL.64 [R1+0x158], R14 ;  /* 0x0001580e01007387 */ /* 0x0001e80000100a00 */
[----:B0-----:R-:W2:Y:S04]  /*f740*/  LDL.LU.64 R14, [R1+0xa48] ;  /* 0x000a4800010e7983 */ /* 0x001ea80000300a00 */
[----:B------:R-:W2:Y:S04]  /*f750*/  LDL.LU.64 R12, [R1+0xa40] ;  /* 0x000a4000010c7983 */ /* 0x000ea80000300a00 */
[----:B------:R-:W2:Y:S02]  /*f760*/  LDL.LU.64 R18, [R1+0xa38] ;  /* 0x000a380001127983 */ /* 0x000ea40000300a00 */
[C---:B--2---:R-:W-:Y:S02]  /*f770*/  HMMA.16816.F32.BF16 R16, R24.reuse, R18, R12 ;  /* 0x000000121810723c */ /* 0x044fe4000004180c */
[----:B------:R-:W2:Y:S04]  /*f780*/  LDL.LU.64 R14, [R1+0xa30] ;  /* 0x000a3000010e7983 */ /* 0x000ea80000300a00 */
[----:B------:R-:W2:Y:S11]  /*f790*/  LDL.LU.64 R12, [R1+0xa28] ;  /* 0x000a2800010c7983 */ /* 0x000eb60000300a00 */
[----:B------:R-:W-:Y:S06]  /*f7a0*/  @!UPT UIADD3 URZ, URZ, URZ, URZ ;  /* 0x0000003f3f3ff290 */ /* 0x000fec000fffe03f */
[----:B------:R-:W-:Y:S04]  /*f7b0*/  STL.64 [R1+0x140], R16 ;  /* 0x0001401001007387 */ /* 0x000fe80000100a00 */
[----:B------:R0:W-:Y:S04]  /*f7c0*/  STL.64 [R1+0x148], R18 ;  /* 0x0001481201007387 */ /* 0x0001e80000100a00 */
[----:B0-----:R-:W2:Y:S02]  /*f7d0*/  LDL.LU.64 R18, [R1+0xa20] ;  /* 0x000a200001127983 */ /* 0x001ea40000300a00 */
[C---:B--2---:R-:W-:Y:S02]  /*f7e0*/  HMMA.16816.F32.BF16 R16, R24.reuse, R18, R12 ;  /* 0x000000121810723c */ /* 0x044fe4000004180c */
[----:B------:R-:W2:Y:S11]  /*f7f0*/  LDL.LU.64 R14, [R1+0xa18] ;  /* 0x000a1800010e7983 */ /* 0x000eb60000300a00 */
[----:B------:R-:W-:Y:S10]  /*f800*/  @!UPT UIADD3 URZ, URZ, URZ, URZ ;  /* 0x0000003f3f3ff290 */ /* 0x000ff4000fffe03f */
[----:B------:R-:W-:Y:S04]  /*f810*/  STL.64 [R1+0x130], R16 ;  /* 0x0001301001007387 */ /* 0x000fe80000100a00 */
[----:B------:R0:W-:Y:S04]  /*f820*/  STL.64 [R1+0x138], R18 ;  /* 0x0001381201007387 */ /* 0x0001e80000100a00 */
[----:B0-----:R-:W2:Y:S04]  /*f830*/  LDL.LU.64 R18, [R1+0xa10] ;  /* 0x000a100001127983 */ /* 0x001ea80000300a00 */
[----:B------:R-:W2:Y:S02]  /*f840*/  LDL.LU.64 R16, [R1+0xa08] ;  /* 0x000a080001107983 */ /* 0x000ea40000300a00 */
[C---:B--2---:R-:W-:Y:S11]  /*f850*/  HMMA.16816.F32.BF16 R16, R24.reuse, R14, R16 ;  /* 0x0000000e1810723c */ /* 0x044ff60000041810 */
[----:B------:R-:W-:Y:S11]  /*f860*/  @!UPT UIADD3 URZ, URZ, URZ, URZ ;  /* 0x0000003f3f3ff290 */ /* 0x000ff6000fffe03f */
[----:B------:R-:W-:Y:S01]  /*f870*/  @!UPT UIADD3 URZ, URZ, URZ, URZ ;  /* 0x0000003f3f3ff290 */ /* 0x000fe2000fffe03f */
[----:B------:R-:W-:Y:S04]  /*f880*/  STL.64 [R1+0x120], R16 ;  /* 0x0001201001007387 */ /* 0x000fe80000100a00 */
[----:B------:R0:W-:Y:S04]  /*f890*/  STL.64 [R1+0x128], R18 ;  /* 0x0001281201007387 */ /* 0x0001e80000100a00 */
[----:B0-----:R-:W2:Y:S04]  /*f8a0*/  LDL.LU.64 R18, [R1+0xa00] ;  /* 0x000a000001127983 */ /* 0x001ea80000300a00 */
[----:B------:R-:W2:Y:S04]  /*f8b0*/  LDL.LU.64 R16, [R1+0x9f8] ;  /* 0x0009f80001107983 */ /* 0x000ea80000300a00 */
[----:B------:R0:W-:Y:S04]  /*f8c0*/  STL.64 [R1+0x9b8], R14 ;  /* 0x0009b80e01007387 */ /* 0x0001e80000100a00 */
[----:B------:R-:W2:Y:S04]  /*f8d0*/  LDL.LU R12, [R1+0x420] ;  /* 0x00042000010c7983 */ /* 0x000ea80000300800 */
[----:B------:R-:W2:Y:S04]  /*f8e0*/  LDL.LU R13, [R1+0x424] ;  /* 0x00042400010d7983 */ /* 0x000ea80000300800 */
[----:B0-----:R-:W2:Y:S04]  /*f8f0*/  LDL.LU R14, [R1+0x428] ;  /* 0x00042800010e7983 */ /* 0x001ea80000300800 */
[----:B------:R-:W2:Y:S01]  /*f900*/  LDL.LU R15, [R1+0x42c] ;  /* 0x00042c00010f7983 */ /* 0x000ea20000300800 */
[----:B---3--:R-:W-:Y:S03]  /*f910*/  HMMA.16816.F32.BF16 R20, R24, R6, R20 ;  /* 0x000000061814723c */ /* 0x008fe60000041814 */
[----:B--2---:R0:W-:Y:S04]  /*f920*/  STL.64 [R1+0x9c8], R14 ;  /* 0x0009c80e01007387 */ /* 0x0041e80000100a00 */
[----:B------:R-:W-:Y:S01]  /*f930*/  STL.64 [R1+0x9c0], R12 ;  /* 0x0009c00c01007387 */ /* 0x000fe20000100a00 */
[----:B0-----:R-:W-:-:S02]  /*f940*/  IMAD.MOV.U32 R14, RZ, RZ, R4 ;  /* 0x000000ffff0e7224 */ /* 0x001fc400078e0004 */
[----:B------:R-:W-:-:S05]  /*f950*/  IMAD.MOV.U32 R15, RZ, RZ, R3 ;  /* 0x000000ffff0f7224 */ /* 0x000fca00078e0003 */
[----:B------:R0:W-:Y:S04]  /*f960*/  STL.64 [R1+0x9d8], R14 ;  /* 0x0009d80e01007387 */ /* 0x0001e80000100a00 */
[----:B0-----:R-:W2:Y:S04]  /*f970*/  LDL.64 R14, [R1+0x38] ;  /* 0x00003800010e7983 */ /* 0x001ea80000100a00 */
[----:B--2---:R0:W-:Y:S04]  /*f980*/  STL.64 [R1+0x9e8], R14 ;  /* 0x0009e80e01007387 */ /* 0x0041e80000100a00 */
[----:B------:R1:W-:Y:S04]  /*f990*/  STL.64 [R1+0x9f0], R6 ;  /* 0x0009f00601007387 */ /* 0x0003e80000100a00 */
[----:B------:R-:W-:Y:S04]  /*f9a0*/  STL.64 [R1+0x110], R20 ;  /* 0x0001101401007387 */ /* 0x000fe80000100a00 */
[----:B------:R-:W-:Y:S04]  /*f9b0*/  STL.64 [R1+0x118], R22 ;  /* 0x0001181601007387 */ /* 0x000fe80000100a00 */
[----:B----4-:R-:W2:Y:S01]  /*f9c0*/  LDSM.16.MT88.4 R20, [R0+0x5080] ;  /* 0x005080000014783b */ /* 0x010ea20000004200 */
[----:B0-----:R-:W-:Y:S03]  /*f9d0*/  HMMA.16816.F32.BF16 R12, R24, R10, R16 ;  /* 0x0000000a180c723c */ /* 0x001fe60000041810 */
[----:B------:R-:W3:Y:S04]  /*f9e0*/  LDL.LU R4, [R1+0x450] ;  /* 0x0004500001047983 */ /* 0x000ee80000300800 */
[----:B------:R-:W-:Y:S04]  /*f9f0*/  LDSM.16.MT88.4 R24, [R29+0x5000] ;  /* 0x005000001d18783b */ /* 0x000fe80000004200 */
[----:B------:R-:W3:Y:S11]  /*fa00*/  LDSM.16.MT88.4 R16, [R0+0x5000] ;  /* 0x005000000010783b */ /* 0x000ef60000004200 */
[----:B------:R-:W-:Y:S01]  /*fa10*/  @!UPT UIADD3 URZ, URZ, URZ, URZ ;  /* 0x0000003f3f3ff290 */ /* 0x000fe2000fffe03f */
[----:B------:R-:W-:Y:S04]  /*fa20*/  STL.64 [R1+0x60], R12 ;  /* 0x0000600c01007387 */ /* 0x000fe80000100a00 */
[----:B------:R0:W-:Y:S04]  /*fa30*/  STL.64 [R1+0x68], R14 ;  /* 0x0000680e01007387 */ /* 0x0001e80000100a00 */
[----:B------:R-:W3:Y:S04]  /*fa40*/  LDL.LU R5, [R1+0x454] ;  /* 0x0004540001057983 */ /* 0x000ee80000300800 */
[----:B-1----:R-:W3:Y:S04]  /*fa50*/  LDL.LU R6, [R1+0x458] ;  /* 0x0004580001067983 */ /* 0x002ee80000300800 */
[----:B------:R-:W3:Y:S04]  /*fa60*/  LDL.LU R7, [R1+0x45c] ;  /* 0x00045c0001077983 */ /* 0x000ee80000300800 */
[----:B0-----:R-:W3:Y:S04]  /*fa70*/  LDL.64 R14, [R1+0x48] ;  /* 0x00004800010e7983 */ /* 0x001ee80000100a00 */
[----:B------:R0:W-:Y:S04]  /*fa80*/  STL.64 [R1+0x9e0], R10 ;  /* 0x0009e00a01007387 */ /* 0x0001e80000100a00 */
[----:B------:R-:W4:Y:S04]  /*fa90*/  LDL.LU R8, [R1+0x440] ;  /* 0x0004400001087983 */ /* 0x000f280000300800 */
[----:B------:R-:W4:Y:S04]  /*faa0*/  LDL.LU R9, [R1+0x444] ;  /* 0x0004440001097983 */ /* 0x000f280000300800 */
[----:B0-----:R-:W4:Y:S04]  /*fab0*/  LDL.LU R10, [R1+0x448] ;  /* 0x00044800010a7983 */ /* 0x001f280000300800 */
[----:B------:R-:W4:Y:S04]  /*fac0*/  LDL.LU R11, [R1+0x44c] ;  /* 0x00044c00010b7983 */ /* 0x000f280000300800 */
[----:B--2---:R0:W-:Y:S04]  /*fad0*/  STL.64 [R1+0x998], R22 ;  /* 0x0009981601007387 */ /* 0x0041e80000100a00 */
[----:B------:R-:W-:Y:S04]  /*fae0*/  STL.64 [R1+0x990], R20 ;  /* 0x0009901401007387 */ /* 0x000fe80000100a00 */
[----:B0-----:R-:W2:Y:S04]  /*faf0*/  LDL.64 R22, [R1+0x8] ;  /* 0x0000080001167983 */ /* 0x001ea80000100a00 */
[----:B--2---:R0:W-:Y:S04]  /*fb00*/  STL.64 [R1+0x9b0], R22 ;  /* 0x0009b01601007387 */ /* 0x0041e80000100a00 */
[----:B0-----:R-:W2:Y:S01]  /*fb10*/  LDL.64 R22, [R1+0x18] ;  /* 0x0000180001167983 */ /* 0x001ea20000100a00 */
[----:B---3--:R-:W-:Y:S03]  /*fb20*/  HMMA.16816.F32.BF16 R4, R16, R14, R4 ;  /* 0x0000000e1004723c */ /* 0x008fe60000041804 */
[----:B--2---:R0:W-:Y:S04]  /*fb30*/  STL.64 [R1+0x9d0], R22 ;  /* 0x0009d01601007387 */ /* 0x0041e80000100a00 */
[----:B------:R-:W2:Y:S04]  /*fb40*/  LDL.LU R20, [R1+0x430] ;  /* 0x0004300001147983 */ /* 0x000ea80000300800 */
[----:B------:R-:W2:Y:S04]  /*fb50*/  LDL.LU R21, [R1+0x434] ;  /* 0x0004340001157983 */ /* 0x000ea80000300800 */
[----:B0-----:R-:W2:Y:S04]  /*fb60*/  LDL.LU R22, [R1+0x438] ;  /* 0x0004380001167983 */ /* 0x001ea80000300800 */
[----:B------:R-:W2:Y:S04]  /*fb70*/  LDL.LU R23, [R1+0x43c] ;  /* 0x00043c0001177983 */ /* 0x000ea80000300800 */
[----:B------:R-:W-:Y:S04]  /*fb80*/  STL.64 [R1+0x918], R26 ;  /* 0x0009181a01007387 */ /* 0x000fe80000100a00 */
[----:B------:R0:W-:Y:S04]  /*fb90*/  STL.64 [R1+0x910], R24 ;  /* 0x0009101801007387 */ /* 0x0001e80000100a00 */
[----:B0-----:R-:W3:Y:S04]  /*fba0*/  LDL.LU R24, [R1+0x400] ;  /* 0x0004000001187983 */ /* 0x001ee80000300800 */
[----:B------:R-:W3:Y:S04]  /*fbb0*/  LDL.LU R25, [R1+0x404] ;  /* 0x0004040001197983 */ /* 0x000ee80000300800 */
[----:B------:R-:W2:Y:S04]  /*fbc0*/  LDL.LU R26, [R1+0x408] ;  /* 0x00040800011a7983 */ /* 0x000ea80000300800 */
[----:B------:R-:W2:Y:S01]  /*fbd0*/  LDL.LU R27, [R1+0x40c] ;  /* 0x00040c00011b7983 */ /* 0x000ea20000300800 */
[----:B------:R-:W-:-:S03]  /*fbe0*/  IMAD.MOV.U32 R3, RZ, RZ, R15 ;  /* 0x000000ffff037224 */ /* 0x000fc600078e000f */
[----:B--2---:R-:W-:Y:S04]  /*fbf0*/  STL.64 [R1+0x9a8], R26 ;  /* 0x0009a81a01007387 */ /* 0x004fe80000100a00 */
[----:B---3--:R0:W-:Y:S04]  /*fc00*/  STL.64 [R1+0x9a0], R24 ;  /* 0x0009a01801007387 */ /* 0x0081e80000100a00 */
[----:B0-----:R-:W2:Y:S04]  /*fc10*/  LDL.LU R24, [R1+0x410] ;  /* 0x0004100001187983 */ /* 0x001ea80000300800 */
[----:B------:R-:W2:Y:S04]  /*fc20*/  LDL.LU R25, [R1+0x414] ;  /* 0x0004140001197983 */ /* 0x000ea80000300800 */
[----:B------:R-:W2:Y:S04]  /*fc30*/  LDL.LU R26, [R1+0x418] ;  /* 0x00041800011a7983 */ /* 0x000ea80000300800 */
[----:B------:R-:W2:Y:S04]  /*fc40*/  LDL.LU R27, [R1+0x41c] ;  /* 0x00041c00011b7983 */ /* 0x000ea80000300800 */
[----:B------:R0:W-:Y:S04]  /*fc50*/  STL.64 [R1+0x450], R4 ;  /* 0x0004500401007387 */ /* 0x0001e80000100a00 */
[----:B------:R1:W-:Y:S01]  /*fc60*/  STL.64 [R1+0x458], R6 ;  /* 0x0004580601007387 */ /* 0x0003e20000100a00 */
[----:B0-----:R-:W-:-:S03]  /*fc70*/  IMAD.MOV.U32 R4, RZ, RZ, R14 ;  /* 0x000000ffff047224 */ /* 0x001fc600078e000e */
[----:B-1----:R-:W3:Y:S04]  /*fc80*/  LDL.LU.64 R6, [R1+0x9f0] ;  /* 0x0009f00001067983 */ /* 0x002ee80000300a00 */
[----:B------:R-:W4:Y:S02]  /*fc90*/  LDL.LU.64 R14, [R1+0x9e8] ;  /* 0x0009e800010e7983 */ /* 0x000f240000300a00 */
[----:B----4-:R-:W-:Y:S01]  /*fca0*/  HMMA.16816.F32.BF16 R8, R16, R14, R8 ;  /* 0x0000000e1008723c */ /* 0x010fe20000041808 */
[----:B------:R-:W-:Y:S11]  /*fcb0*/  IMAD.MOV.U32 R5, RZ, RZ, R15 ;  /* 0x000000ffff057224 */ /* 0x000ff600078e000f */
[----:B------:R-:W-:Y:S11]  /*fcc0*/  @!UPT UIADD3 URZ, URZ, URZ, URZ ;  /* 0x0000003f3f3ff290 */ /* 0x000ff6000fffe03f */
[----:B------:R0:W-:Y:S04]  /*fcd0*/  STL.64 [R1+0x440], R8 ;  /* 0x0004400801007387 */ /* 0x0001e80000100a00 */
[----:B------:R1:W-:Y:S01]  /*fce0*/  STL.64 [R1+0x448], R10 ;  /* 0x0004480a01007387 */ /* 0x0003e20000100a00 */
[----:B0-----:R-:W-:-:S03]  /*fcf0*/  IMAD.MOV.U32 R8, RZ, RZ, R14 ;  /* 0x000000ffff087224 */ /* 0x001fc600078e000e */
[----:B-1----:R-:W4:Y:S04]  /*fd00*/  LDL.LU.64 R10, [R1+0x9e0] ;  /* 0x0009e000010a7983 */ /* 0x002f280000300a00 */
[----:B------:R-:W2:Y:S02]  /*fd10*/  LDL.LU.64 R14, [R1+0x9d8] ;  /* 0x0009d800010e7983 */ /* 0x000ea40000300a00 */
[C---:B--2---:R-:W-:Y:S02]  /*fd20*/  HMMA.16816.F32.BF16 R12, R16.reuse, R14, R20 ;  /* 0x0000000e100c723c */ /* 0x044fe40000041814 */
[----:B------:R-:W2:Y:S11]  /*fd30*/  LDL.LU.64 R22, [R1+0x9d0] ;  /* 0x0009d00001167983 */ /* 0x000eb60000300a00 */
[----:B------:R-:W-:Y:S10]  /*fd40*/  @!UPT UIADD3 URZ, URZ, URZ, URZ ;  /* 0x0000003f3f3ff290 */ /* 0x000ff4000fffe03f */
[----:B------:R-:W-:Y:S04]  /*fd50*/  STL.64 [R1+0x430], R12 ;  /* 0x0004300c01007387 */ /* 0x000fe80000100a00 */
[----:B------:R0:W-:Y:S04]  /*fd60*/  STL.64 [R1+0x438], R14 ;  /* 0x0004380e01007387 */ /* 0x0001e80000100a00 */
[----:B0-----:R-:W3:Y:S04]  /*fd70*/  LDL.LU.64 R14, [R1+0x9c8] ;  /* 0x0009c800010e7983 */ /* 0x001ee80000300a00 */
[----:B------:R-:W3:Y:S01]  /*fd80*/  LDL.LU.64 R12, [R1+0x9c0] ;  /* 0x0009c000010c7983 */ /* 0x000ee20000300a00 */
[----:B--2---:R-:W-:Y:S01]  /*fd90*/  IMAD.MOV.U32 R9, RZ, RZ, R23 ;  /* 0x000000ffff097224 */ /* 0x004fe200078e0017 */
[----:B---3--:R-:W-:Y:S11]  /*fda0*/  HMMA.16816.F32.BF16 R12, R16, R22, R12 ;  /* 0x00000016100c723c */ /* 0x008ff6000004180c */
[----:B------:R-:W-:Y:S11]  /*fdb0*/  @!UPT UIADD3 URZ, URZ, URZ, URZ ;  /* 0x0000003f3f3ff290 */ /* 0x000ff6000fffe03f */
[----:B------:R-:W-:Y:S01]  /*fdc0*/  @!UPT UIADD3 URZ, URZ, URZ, URZ ;  /* 0x0000003f3f3ff290 */ /* 0x000fe2000fffe03f */
[----:B------:R0:W-:Y:S04]  /*fdd0*/  STL.64 [R1+0x420], R12 ;  /* 0x0004200c01007387 */ /* 0x0001e80000100a00 */
[----:B------:R1:W-:Y:S01]  /*fde0*/  STL.64 [R1+0x428], R14 ;  /* 0x0004280e01007387 */ /* 0x0003e20000100a00 */
[----:B0-----:R-:W-:-:S03]  /*fdf0*/  IMAD.MOV.U32 R12, RZ, RZ, R22 ;  /* 0x000000ffff0c7224 */ /* 0x001fc600078e0016 */
[----:B-1----:R-:W2:Y:S04]  /*fe00*/  LDL.LU.64 R14, [R1+0x9b8] ;  /* 0x0009b800010e7983 */ /* 0x002ea80000300a00 */
[----:B------:R-:W3:Y:S02]  /*fe10*/  LDL.LU.64 R22, [R1+0x9b0] ;  /* 0x0009b00001167983 */ /* 0x000ee40000300a00 */
[----:B---3--:R-:W-:Y:S11]  /*fe20*/  HMMA.16816.F32.BF16 R24, R16, R22, R24 ;  /* 0x000000161018723c */ /* 0x008ff60000041818 */
[----:B------:R-:W-:Y:S11]  /*fe30*/  @!UPT UIADD3 URZ, URZ, URZ, URZ ;  /* 0x0000003f3f3ff290 */ /* 0x000ff6000fffe03f */
[----:B------:R-:W-:Y:S01]  /*fe40*/  @!UPT UIADD3 URZ, URZ, URZ, URZ ;  /* 0x0000003f3f3ff290 */ /* 0x000fe2000fffe03f */
[----:B------:R-:W-:Y:S04]  /*fe50*/  STL.64 [R1+0x410], R24 ;  /* 0x0004101801007387 */ /* 0x000fe80000100a00 */
[----:B------:R0:W-:Y:S04]  /*fe60*/  STL.64 [R1+0x418], R26 ;  /* 0x0004181a01007387 */ /* 0x0001e80000100a00 */
[----:B0-----:R-:W2:Y:S04]  /*fe70*/  LDL.LU.64 R26, [R1+0x9a8] ;  /* 0x0009a800011a7983 */ /* 0x001ea80000300a00 */
[----:B------:R-:W2:Y:S01]  /*fe80*/  LDL.LU.64 R24, [R1+0x9a0] ;  /* 0x0009a00001187983 */ /* 0x000ea20000300a00 */
[----:B------:R-:W-:-:S02]  /*fe90*/  IMAD.MOV.U32 R0, RZ, RZ, R22 ;  /* 0x000000ffff007224 */ /* 0x000fc400078e0016 */
[----:B------:R-:W-:Y:S02]  /*fea0*/  IMAD.MOV.U32 R13, RZ, RZ, R23 ;  /* 0x000000ffff0d7224 */ /* 0x000fe400078e0017 */
[----:B------:R-:W3:Y:S04]  /*feb0*/  LDL.LU.64 R22, [R1+0x998] ;  /* 0x0009980001167983 */ /* 0x000ee80000300a00 */
[----:B------:R-:W3:Y:S01]  /*fec0*/  LDL.LU.64 R20, [R1+0x990] ;  /* 0x0009900001147983 */ /* 0x000ee20000300a00 */
[----:B--2---:R-:W-:Y:S11]  /*fed0*/  HMMA.16816.F32.BF16 R24, R16, R14, R24 ;  /* 0x0000000e1018723c */ /* 0x004ff60000041818 */
[----:B------:R-:W-:Y:S11]  /*fee0*/  @!UPT UIADD3 URZ, URZ, URZ, URZ ;  /* 0x0000003f3f3ff290 */ /* 0x000ff6000fffe03f */
[----:B------:R-:W-:Y:S01]  /*fef0*/  @!UPT UIADD3 URZ, URZ, URZ, URZ ;  /* 0x0000003f3f3ff290 */ /* 0x000fe2000fffe03f */
[----:B------:R0:W-:Y:S04]  /*ff00*/  STL.64 [R1+0x400], R24 ;  /* 0x0004001801007387 */ /* 0x0001e80000100a00 */
[----:B------:R1:W-:Y:S04]  /*ff10*/  STL.64 [R1+0x408], R26 ;  /* 0x0004081a01007387 */ /* 0x0003e80000100a00 */
[----:B0-----:R-:W4:Y:S04]  /*ff20*/  LDL.LU R24, [R1+0x300] ;  /* 0x0003000001187983 */ /* 0x001f280000300800 */
[----:B------:R-:W4:Y:S04]  /*ff30*/  LDL.LU R25, [R1+0x304] ;  /* 0x0003040001197983 */ /* 0x000f280000300800 */
[----:B-1----:R-:W4:Y:S04]  /*ff40*/  LDL.LU R26, [R1+0x308] ;  /* 0x00030800011a7983 */ /* 0x002f280000300800 */
[----:B------:R-:W4:Y:S04]  /*ff50*/  LDL.LU R27, [R1+0x30c] ;  /* 0x00030c00011b7983 */ /* 0x000f280000300800 */
[----:B------:R0:W-:Y:S02]  /*ff60*/  STL.64 [R1+0x920], R14 ;  /* 0x0009200e01007387 */ /* 0x0001e40000100a00 */
[----:B0-----:R-:W-:-:S02]  /*ff70*/  IMAD.MOV.U32 R14, RZ, RZ, R0 ;  /* 0x000000ffff0e7224 */ /* 0x001fc400078e0000 */
[----:B------:R-:W-:Y:S01]  /*ff80*/  IMAD.MOV.U32 R15, RZ, RZ, R13 ;  /* 0x000000ffff0f7224 */ /* 0x000fe200078e000d */
[----:B------:R-:W2:Y:S04]  /*ff90*/  LDL.LU R0, [R1+0x988] ;  /* 0x0009880001007983 */ /* 0x000ea80000300800 */
[----:B------:R0:W-:Y:S02]  /*ffa0*/  STL.64 [R1+0x930], R14 ;  /* 0x0009300e01007387 */ /* 0x0001e40000100a00 */
[----:B0-----:R-:W-:Y:S02]  /*ffb0*/  IMAD.MOV.U32 R14, RZ, RZ, R12 ;  /* 0x000000ffff0e7224 */ /* 0x001fe400078e000c */
[----:B------:R-:W-:-:S05]  /*ffc0*/  IMAD.MOV.U32 R15, RZ, RZ, R9 ;  /* 0x000000ffff0f7224 */ /* 0x000fca00078e0009 */
[----:B------:R0:W-:Y:S04]  /*ffd0*/  STL.64 [R1+0x948], R14 ;  /* 0x0009480e01007387 */ /* 0x0001e80000100a00 */
[----:B0-----:R-:W2:Y:S04]  /*ffe0*/  LDL.64 R14, [R1+0x28] ;  /* 0x00002800010e7983 */ /* 0x001ea80000100a00 */
[----:B--2---:R0:W-:Y:S02]  /*fff0*/  STL.64 [R1+0x958], R14 ;  /* 0x0009580e01007387 */ /* 0x0041e40000100a00 */
[----:B0-----:R-:W-:-:S02]  /*10000*/  IMAD.MOV.U32 R14, RZ, RZ, R8 ;  /* 0x000000ffff0e7224 */ /* 0x001fc400078e0008 */
[----:B------:R-:W-:-:S05]  /*10010*/  IMAD.MOV.U32 R15, RZ, RZ, R5 ;  /* 0x000000ffff0f7224 */ /* 0x000fca00078e0005 */
[----:B------:R0:W-:Y:S04]  /*10020*/  STL.64 [R1+0x970], R14 ;  /* 0x0009700e01007387 */ /* 0x0001e80000100a00 */
[----:B------:R-:W2:Y:S04]  /*10030*/  LDL.LU R12, [R1+0x3f0] ;  /* 0x0003f000010c7983 */ /* 0x000ea80000300800 */
[----:B------:R-:W2:Y:S04]  /*10040*/  LDL.LU R13, [R1+0x3f4] ;  /* 0x0003f400010d7983 */ /* 0x000ea80000300800 */
[----:B0-----:R-:W2:Y:S04]  /*10050*/  LDL.LU R14, [R1+0x3f8] ;  /* 0x0003f800010e7983 */ /* 0x001ea80000300800 */
[----:B------:R-:W2:Y:S02]  /*10060*/  LDL.LU R15, [R1+0x3fc] ;  /* 0x0003fc00010f7983 */ /* 0x000ea40000300800 */
[----:B--2---:R-:W-:Y:S11]  /*10070*/  HMMA.16816.F32.BF16 R12, R16, R6, R12 ;  /* 0x00000006100c723c */ /* 0x004ff6000004180c */
[----:B------:R-:W-:Y:S11]  /*10080*/  @!UPT UIADD3 URZ, URZ, URZ, URZ ;  /* 0x0000003f3f3ff290 */ /* 0x000ff6000fffe03f */
[----:B------:R-:W-:Y:S01]  /*10090*/  @!UPT UIADD3 URZ, URZ, URZ, URZ ;  /* 0x0000003f3f3ff290 */ /* 0x000fe2000fffe03f */
[----:B------:R-:W-:Y:S04]  /*100a0*/  STL.64 [R1+0x3f0], R12 ;  /* 0x0003f00c01007387 */ /* 0x000fe80000100a00 */
[----:B------:R0:W-:Y:S04]  /*100b0*/  STL.64 [R1+0x3f8], R14 ;  /* 0x0003f80e01007387 */ /* 0x0001e80000100a00 */
[----:B------:R1:W-:Y:S01]  /*100c0*/  STL.64 [R1+0x950], R6 ;  /* 0x0009500601007387 */ /* 0x0003e20000100a00 */
[----:B0-----:R-:W-:-:S03]  /*100d0*/  IMAD.MOV.U32 R14, RZ, RZ, R4 ;  /* 0x000000ffff0e7224 */ /* 0x001fc600078e0004 */
[----:B------:R-:W2:Y:S04]  /*100e0*/  LDL.LU R4, [R1+0x260] ;  /* 0x0002600001047983 */ /* 0x000ea80000300800 */
[----:B------:R-:W2:Y:S04]  /*100f0*/  LDL.LU R5, [R1+0x264] ;  /* 0x0002640001057983 */ /* 0x000ea80000300800 */
[----:B-1----:R-:W2:Y:S04]  /*10100*/  LDL.LU R6, [R1+0x268] ;  /* 0x0002680001067983 */ /* 0x002ea80000300800 */
        /* <DEDUP_REMOVED lines=8> */
[----:B------:R-:W-:-:S03]  /*10190*/  IMAD.MOV.U32 R15, RZ, RZ, R3 ;  /* 0x000000ffff0f7224 */ /* 0x000fc600078e0003 */
[----:B----4-:R-:W-:Y:S04]  /*101a0*/  STL.64 [R1+0x980], R6 ;  /* 0x0009800601007387 */ /* 0x010fe80000100a00 */
[----:B--2---:R0:W-:Y:S04]  /*101b0*/  STL.64 [R1+0x978], R4 ;  /* 0x0009780401007387 */ /* 0x0041e80000100a00 */
[----:B0-----:R-:W3:Y:S04]  /*101c0*/  LDL.LU R4, [R1+0x280] ;  /* 0x0002800001047983 */ /* 0x001ee80000300800 */
[----:B------:R-:W3:Y:S04]  /*101d0*/  LDL.LU R5, [R1+0x284] ;  /* 0x0002840001057983 */ /* 0x000ee80000300800 */
[----:B------:R-:W3:Y:S04]  /*101e0*/  LDL.LU R6, [R1+0x288] ;  /* 0x0002880001067983 */ /* 0x000ee80000300800 */
[----:B------:R-:W3:Y:S04]  /*101f0*/  LDL.LU R7, [R1+0x28c] ;  /* 0x00028c0001077983 */ /* 0x000ee80000300800 */
[----:B------:R0:W-:Y:S04]  /*10200*/  STL.64 [R1+0x928], R10 ;  /* 0x0009280a01007387 */ /* 0x0001e80000100a00 */
[----:B------:R-:W2:Y:S04]  /*10210*/  LDL.LU R8, [R1+0x240] ;  /* 0x0002400001087983 */ /* 0x000ea80000300800 */
[----:B------:R-:W-:Y:S04]  /*10220*/  STL.64 [R1+0x300], R16 ;  /* 0x0003001001007387 */ /* 0x000fe80000100a00 */
[----:B------:R-:W-:Y:S04]  /*10230*/  STL.64 [R1+0x308], R18 ;  /* 0x0003081201007387 */ /* 0x000fe80000100a00 */
[----:B------:R-:W2:Y:S04]  /*10240*/  LDL.LU R9, [R1+0x244] ;  /* 0x0002440001097983 */ /* 0x000ea80000300800 */
[----:B0-----:R-:W4:Y:S04]  /*10250*/  LDL.LU R10, [R1+0x248] ;  /* 0x00024800010a7983 */ /* 0x001f280000300800 */
[----:B------:R-:W4:Y:S01]  /*10260*/  LDL.LU R11, [R1+0x24c] ;  /* 0x00024c00010b7983 */ /* 0x000f220000300800 */
[C---:B---3--:R-:W-:Y:S03]  /*10270*/  HMMA.16816.F32.BF16 R12, R20.reuse, R14, R4 ;  /* 0x0000000e140c723c */ /* 0x048fe60000041804 */
[----:B----4-:R-:W-:Y:S04]  /*10280*/  STL.64 [R1+0x940], R10 ;  /* 0x0009400a01007387 */ /* 0x010fe80000100a00 */
[----:B--2---:R0:W-:Y:S04]  /*10290*/  STL.64 [R1+0x938], R8 ;  /* 0x0009380801007387 */ /* 0x0041e80000100a00 */
[----:B0-----:R-:W2:Y:S04]  /*102a0*/  LDL.LU R8, [R1+0x250] ;  /* 0x0002500001087983 */ /* 0x001ea80000300800 */
[----:B------:R-:W2:Y:S04]  /*102b0*/  LDL.LU R9, [R1+0x254] ;  /* 0x0002540001097983 */ /* 0x000ea80000300800 */
[----:B------:R-:W2:Y:S04]  /*102c0*/  LDL.LU R10, [R1+0x258] ;  /* 0x00025800010a7983 */ /* 0x000ea80000300800 */
[----:B------:R-:W2:Y:S04]  /*102d0*/  LDL.LU R11, [R1+0x25c] ;  /* 0x00025c00010b7983 */ /* 0x000ea80000300800 */
[----:B------:R-:W3:Y:S04]  /*102e0*/  LDL.LU R16, [R1+0x230] ;  /* 0x0002300001107983 */ /* 0x000ee80000300800 */
[----:B------:R-:W3:Y:S04]  /*102f0*/  LDL.LU R17, [R1+0x234] ;  /* 0x0002340001117983 */ /* 0x000ee80000300800 */
[----:B------:R-:W3:Y:S04]  /*10300*/  LDL.LU R18, [R1+0x238] ;  /* 0x0002380001127983 */ /* 0x000ee80000300800 */
[----:B------:R-:W3:Y:S04]  /*10310*/  LDL.LU R19, [R1+0x23c] ;  /* 0x00023c0001137983 */ /* 0x000ee80000300800 */
[----:B------:R-:W4:Y:S04]  /*10320*/  LDL.LU R24, [R1+0x100] ;  /* 0x0001000001187983 */ /* 0x000f280000300800 */
[----:B------:R-:W4:Y:S04]  /*10330*/  LDL.LU R25, [R1+0x104] ;  /* 0x0001040001197983 */ /* 0x000f280000300800 */
[----:B------:R-:W4:Y:S04]  /*10340*/  LDL.LU R26, [R1+0x108] ;  /* 0x00010800011a7983 */ /* 0x000f280000300800 */
[----:B------:R-:W4:Y:S04]  /*10350*/  LDL.LU R27, [R1+0x10c] ;  /* 0x00010c00011b7983 */ /* 0x000f280000300800 */
[----:B------:R-:W2:Y:S04]  /*10360*/  LDL.LU.64 R6, [R1+0x980] ;  /* 0x0009800001067983 */ /* 0x000ea80000300a00 */
[----:B------:R-:W2:Y:S04]  /*10370*/  LDL.LU.64 R4, [R1+0x978] ;  /* 0x0009780001047983 */ /* 0x000ea80000300a00 */
[----:B------:R-:W-:Y:S04]  /*10380*/  STL.64 [R1+0x280], R12 ;  /* 0x0002800c01007387 */ /* 0x000fe80000100a00 */
        /* <DEDUP_REMOVED lines=8> */
[----:B0-----:R-:W2:Y:S02]  /*10410*/  LDL.LU.64 R14, [R1+0x958] ;  /* 0x00095800010e7983 */ /* 0x001ea40000300a00 */
[----:B--2---:R-:W-:Y:S01]  /*10420*/  HMMA.16816.F32.BF16 R4, R20, R14, R4 ;  /* 0x0000000e1404723c */ /* 0x004fe20000041804 */
[----:B------:R-:W-:Y:S11]  /*10430*/  IMAD.MOV.U32 R3, RZ, RZ, R15 ;  /* 0x000000ffff037224 */ /* 0x000ff600078e000f */
[----:B------:R-:W-:Y:S11]  /*10440*/  @!UPT UIADD3 URZ, URZ, URZ, URZ ;  /* 0x0000003f3f3ff290 */ /* 0x000ff6000fffe03f */
[----:B------:R0:W-:Y:S04]  /*10450*/  STL.64 [R1+0x260], R4 ;  /* 0x0002600401007387 */ /* 0x0001e80000100a00 */
[----:B------:R1:W-:Y:S01]  /*10460*/  STL.64 [R1+0x268], R6 ;  /* 0x0002680601007387 */ /* 0x0003e20000100a00 */
[----:B0-----:R-:W-:-:S03]  /*10470*/  IMAD.MOV.U32 R4, RZ, RZ, R14 ;  /* 0x000000ffff047224 */ /* 0x001fc600078e000e */
[----:B-1----:R-:W2:Y:S04]  /*10480*/  LDL.LU.64 R6, [R1+0x950] ;  /* 0x0009500001067983 */ /* 0x002ea80000300a00 */
        /* <DEDUP_REMOVED lines=9> */
[----:B------:R-:W4:Y:S11]  /*10520*/  LDL.LU.64 R10, [R1+0x928] ;  /* 0x00092800010a7983 */ /* 0x000f360000300a00 */
[----:B------:R-:W-:Y:S10]  /*10530*/  @!UPT UIADD3 URZ, URZ, URZ, URZ ;  /* 0x0000003f3f3ff290 */ /* 0x000ff4000fffe03f */
[----:B------:R-:W-:Y:S04]  /*10540*/  STL.64 [R1+0x240], R12 ;  /* 0x0002400c01007387 */ /* 0x000fe80000100a00 */
[----:B------:R0:W-:Y:S04]  /*10550*/  STL.64 [R1+0x248], R14 ;  /* 0x0002480e01007387 */ /* 0x0001e80000100a00 */
[----:B0-----:R-:W3:Y:S02]  /*10560*/  LDL.LU.64 R14, [R1+0x920] ;  /* 0x00092000010e7983 */ /* 0x001ee40000300a00 */
[C---:B---3--:R-:W-:Y:S02]  /*10570*/  HMMA.16816.F32.BF16 R16, R20.reuse, R14, R16 ;  /* 0x0000000e1410723c */ /* 0x048fe40000041810 */
[----:B------:R0:W-:Y:S04]  /*10580*/  STL.64 [R1+0x8f0], R14 ;  /* 0x0008f00e01007387 */ /* 0x0001e80000100a00 */
[----:B------:R-:W2:Y:S11]  /*10590*/  LDL.LU R12, [R1+0x220] ;  /* 0x00022000010c7983 */ /* 0x000eb60000300800 */
[----:B------:R-:W-:Y:S06]  /*105a0*/  @!UPT UIADD3 URZ, URZ, URZ, URZ ;  /* 0x0000003f3f3ff290 */ /* 0x000fec000fffe03f */
[----:B------:R1:W-:Y:S04]  /*105b0*/  STL.64 [R1+0x230], R16 ;  /* 0x0002301001007387 */ /* 0x0003e80000100a00 */
[----:B------:R3:W-:Y:S04]  /*105c0*/  STL.64 [R1+0x238], R18 ;  /* 0x0002381201007387 */ /* 0x0007e80000100a00 */
[----:B------:R-:W2:Y:S04]  /*105d0*/  LDL.LU R13, [R1+0x224] ;  /* 0x00022400010d7983 */ /* 0x000ea80000300800 */
[----:B0-----:R-:W2:Y:S04]  /*105e0*/  LDL.LU R14, [R1+0x228] ;  /* 0x00022800010e7983 */ /* 0x001ea80000300800 */
[----:B------:R-:W2:Y:S04]  /*105f0*/  LDL.LU R15, [R1+0x22c] ;  /* 0x00022c00010f7983 */ /* 0x000ea80000300800 */
[----:B-1----:R-:W4:Y:S04]  /*10600*/  LDL.LU R16, [R1+0x1c0] ;  /* 0x0001c00001107983 */ /* 0x002f280000300800 */
[----:B------:R-:W4:Y:S04]  /*10610*/  LDL.LU R17, [R1+0x1c4] ;  /* 0x0001c40001117983 */ /* 0x000f280000300800 */
[----:B---3--:R-:W3:Y:S04]  /*10620*/  LDL.LU R18, [R1+0x1c8] ;  /* 0x0001c80001127983 */ /* 0x008ee80000300800 */
[----:B------:R-:W3:Y:S01]  /*10630*/  LDL.LU R19, [R1+0x1cc] ;  /* 0x0001cc0001137983 */ /* 0x000ee20000300800 */
[----:B--2---:R-:W-:Y:S03]  /*10640*/  HMMA.16816.F32.BF16 R12, R20, R6, R12 ;  /* 0x00000006140c723c */ /* 0x004fe6000004180c */
[----:B---3--:R0:W-:Y:S04]  /*10650*/  STL.64 [R1+0x8d8], R18 ;  /* 0x0008d81201007387 */ /* 0x0081e80000100a00 */
[----:B----4-:R-:W-:Y:S01]  /*10660*/  STL.64 [R1+0x8d0], R16 ;  /* 0x0008d01001007387 */ /* 0x010fe20000100a00 */
[----:B0-----:R-:W-:-:S02]  /*10670*/  IMAD.MOV.U32 R18, RZ, RZ, R4 ;  /* 0x000000ffff127224 */ /* 0x001fc400078e0004 */
[----:B------:R-:W-:-:S05]  /*10680*/  IMAD.MOV.U32 R19, RZ, RZ, R3 ;  /* 0x000000ffff137224 */ /* 0x000fca00078e0003 */
[----:B------:R-:W-:Y:S04]  /*10690*/  STL.64 [R1+0x8e8], R18 ;  /* 0x0008e81201007387 */ /* 0x000fe80000100a00 */
[----:B------:R0:W-:Y:S04]  /*106a0*/  STL.64 [R1+0x8f8], R6 ;  /* 0x0008f80601007387 */ /* 0x0001e80000100a00 */
[----:B0-----:R-:W2:Y:S04]  /*106b0*/  LDL.64 R6, [R1+0x48] ;  /* 0x0000480001067983 */ /* 0x001ea80000100a00 */
[----:B------:R0:W-:Y:S04]  /*106c0*/  STL.64 [R1+0x220], R12 ;  /* 0x0002200c01007387 */ /* 0x0001e80000100a00 */
[----:B------:R1:W-:Y:S04]  /*106d0*/  STL.64 [R1+0x228], R14 ;  /* 0x0002280e01007387 */ /* 0x0003e80000100a00 */
[----:B0-----:R-:W3:Y:S04]  /*106e0*/  LDL.LU R12, [R1+0x1e0] ;  /* 0x0001e000010c7983 */ /* 0x001ee80000300800 */
[----:B------:R-:W3:Y:S04]  /*106f0*/  LDL.LU R13, [R1+0x1e4] ;  /* 0x0001e400010d7983 */ /* 0x000ee80000300800 */
[----:B-1----:R-:W4:Y:S04]  /*10700*/  LDL.LU R14, [R1+0x1e8] ;  /* 0x0001e800010e7983 */ /* 0x002f280000300800 */
[----:B------:R-:W4:Y:S01]  /*10710*/  LDL.LU R15, [R1+0x1ec] ;  /* 0x0001ec00010f7983 */ /* 0x000f220000300800 */
[----:B------:R-:W-:Y:S03]  /*10720*/  HMMA.16816.F32.BF16 R20, R20, R10, R24 ;  /* 0x0000000a1414723c */ /* 0x000fe60000041818 */
[----:B----4-:R-:W-:Y:S04]  /*10730*/  STL.64 [R1+0x908], R14 ;  /* 0x0009080e01007387 */ /* 0x010fe80000100a00 */
[----:B---3--:R0:W-:Y:S04]  /*10740*/  STL.64 [R1+0x900], R12 ;  /* 0x0009000c01007387 */ /* 0x0081e80000100a00 */
[----:B0-----:R-:W2:Y:S04]  /*10750*/  LDL.LU R12, [R1+0x1f0] ;  /* 0x0001f000010c7983 */ /* 0x001ea80000300800 */
[----:B------:R-:W2:Y:S04]  /*10760*/  LDL.LU R13, [R1+0x1f4] ;  /* 0x0001f400010d7983 */ /* 0x000ea80000300800 */
[----:B------:R-:W2:Y:S04]  /*10770*/  LDL.LU R14, [R1+0x1f8] ;  /* 0x0001f800010e7983 */ /* 0x000ea80000300800 */
[----:B------:R-:W2:Y:S04]  /*10780*/  LDL.LU R15, [R1+0x1fc] ;  /* 0x0001fc00010f7983 */ /* 0x000ea80000300800 */
[----:B------:R-:W3:Y:S04]  /*10790*/  LDL.64 R18, [R1+0x38] ;  /* 0x0000380001127983 */ /* 0x000ee80000100a00 */
[----:B------:R-:W2:Y:S04]  /*107a0*/  LDL.LU.64 R26, [R1+0x918] ;  /* 0x00091800011a7983 */ /* 0x000ea80000300a00 */
[----:B------:R-:W2:Y:S04]  /*107b0*/  LDL.LU.64 R24, [R1+0x910] ;  /* 0x0009100001187983 */ /* 0x000ea80000300a00 */
[----:B------:R0:W-:Y:S04]  /*107c0*/  STL.64 [R1+0x100], R20 ;  /* 0x0001001401007387 */ /* 0x0001e80000100a00 */
[----:B------:R1:W-:Y:S04]  /*107d0*/  STL.64 [R1+0x108], R22 ;  /* 0x0001081601007387 */ /* 0x0003e80000100a00 */
[----:B0-----:R-:W4:Y:S04]  /*107e0*/  LDL.LU R20, [R1+0x190] ;  /* 0x0001900001147983 */ /* 0x001f280000300800 */
[----:B------:R-:W4:Y:S04]  /*107f0*/  LDL.LU R21, [R1+0x194] ;  /* 0x0001940001157983 */ /* 0x000f280000300800 */
[----:B-1----:R-:W2:Y:S04]  /*10800*/  LDL.LU R22, [R1+0x198] ;  /* 0x0001980001167983 */ /* 0x002ea80000300800 */
[----:B------:R-:W2:Y:S04]  /*10810*/  LDL.LU R23, [R1+0x19c] ;  /* 0x00019c0001177983 */ /* 0x000ea80000300800 */
[----:B--2---:R-:W-:Y:S04]  /*10820*/  STL.64 [R1+0x8a0], R22 ;  /* 0x0008a01601007387 */ /* 0x004fe80000100a00 */
[----:B----4-:R0:W-:Y:S04]  /*10830*/  STL.64 [R1+0x898], R20 ;  /* 0x0008981401007387 */ /* 0x0101e80000100a00 */
[----:B0-----:R-:W2:Y:S04]  /*10840*/  LDL.LU R20, [R1+0x1a0] ;  /* 0x0001a00001147983 */ /* 0x001ea80000300800 */
[----:B------:R-:W2:Y:S04]  /*10850*/  LDL.LU R21, [R1+0x1a4] ;  /* 0x0001a40001157983 */ /* 0x000ea80000300800 */
[----:B------:R-:W4:Y:S04]  /*10860*/  LDL.LU R22, [R1+0x1a8] ;  /* 0x0001a80001167983 */ /* 0x000f280000300800 */
[----:B------:R-:W4:Y:S04]  /*10870*/  LDL.LU R23, [R1+0x1ac] ;  /* 0x0001ac0001177983 */ /* 0x000f280000300800 */
[----:B----4-:R0:W-:Y:S04]  /*10880*/  STL.64 [R1+0x8b0], R22 ;  /* 0x0008b01601007387 */ /* 0x0101e80000100a00 */
[----:B--2---:R-:W-:Y:S04]  /*10890*/  STL.64 [R1+0x8a8], R20 ;  /* 0x0008a81401007387 */ /* 0x004fe80000100a00 */
[----:B0-----:R-:W2:Y:S01]  /*108a0*/  LDL.64 R22, [R1+0x8] ;  /* 0x0000080001167983 */ /* 0x001ea20000100a00 */
[----:B------:R-:W-:Y:S03]  /*108b0*/  HMMA.16816.F32.BF16 R12, R24, R6, R12 ;  /* 0x00000006180c723c */ /* 0x000fe6000004180c */
[----:B--2---:R0:W-:Y:S04]  /*108c0*/  STL.64 [R1+0x8c8], R22 ;  /* 0x0008c81601007387 */ /* 0x0041e80000100a00 */
[----:B0-----:R-:W2:Y:S04]  /*108d0*/  LDL.64 R22, [R1+0x18] ;  /* 0x0000180001167983 */ /* 0x001ea80000100a00 */
[----:B--2---:R0:W-:Y:S04]  /*108e0*/  STL.64 [R1+0x8e0], R22 ;  /* 0x0008e01601007387 */ /* 0x0041e80000100a00 */
[----:B------:R-:W2:Y:S04]  /*108f0*/  LDL.LU R20, [R1+0x1d0] ;  /* 0x0001d00001147983 */ /* 0x000ea80000300800 */
[----:B------:R-:W2:Y:S04]  /*10900*/  LDL.LU R21, [R1+0x1d4] ;  /* 0x0001d40001157983 */ /* 0x000ea80000300800 */
[----:B0-----:R-:W2:Y:S04]  /*10910*/  LDL.LU R22, [R1+0x1d8] ;  /* 0x0001d80001167983 */ /* 0x001ea80000300800 */
[----:B------:R-:W2:Y:S04]  /*10920*/  LDL.LU R23, [R1+0x1dc] ;  /* 0x0001dc0001177983 */ /* 0x000ea80000300800 */
[----:B------:R-:W-:Y:S04]  /*10930*/  STL.64 [R1+0x1f0], R12 ;  /* 0x0001f00c01007387 */ /* 0x000fe80000100a00 */
[----:B------:R0:W-:Y:S04]  /*10940*/  STL.64 [R1+0x1f8], R14 ;  /* 0x0001f80e01007387 */ /* 0x0001e80000100a00 */
[----:B0-----:R-:W4:Y:S04]  /*10950*/  LDL.LU.64 R14, [R1+0x908] ;  /* 0x00090800010e7983 */ /* 0x001f280000300a00 */
[----:B------:R-:W4:Y:S01]  /*10960*/  LDL.LU.64 R12, [R1+0x900] ;  /* 0x00090000010c7983 */ /* 0x000f220000300a00 */
[----:B------:R-:W-:-:S02]  /*10970*/  IMAD.MOV.U32 R9, RZ, RZ, R6 ;  /* 0x000000ffff097224 */ /* 0x000fc400078e0006 */
[----:B------:R-:W-:Y:S02]  /*10980*/  IMAD.MOV.U32 R8, RZ, RZ, R7 ;  /* 0x000000ffff087224 */ /* 0x000fe400078e0007 */
[----:B------:R-:W2:Y:S04]  /*10990*/  LDL.LU.64 R6, [R1+0x8f8] ;  /* 0x0008f80001067983 */ /* 0x000ea80000300a00 */
[----:B------:R-:W-:Y:S04]  /*109a0*/  STL.64 [R1+0x8c0], R10 ;  /* 0x0008c00a01007387 */ /* 0x000fe80000100a00 */
[----:B------:R0:W-:Y:S01]  /*109b0*/  STL.64 [R1+0x8b8], R8 ;  /* 0x0008b80801007387 */ /* 0x0001e20000100a00 */
[----:B---3--:R-:W-:-:S03]  /*109c0*/  IMAD.MOV.U32 R5, RZ, RZ, R19 ;  /* 0x000000ffff057224 */ /* 0x008fc600078e0013 */
[----:B0-----:R-:W3:Y:S04]  /*109d0*/  LDL.LU R8, [R1+0x1b0] ;  /* 0x0001b00001087983 */ /* 0x001ee80000300800 */
[----:B------:R-:W3:Y:S04]  /*109e0*/  LDL.LU R9, [R1+0x1b4] ;  /* 0x0001b40001097983 */ /* 0x000ee80000300800 */
[----:B------:R-:W3:Y:S04]  /*109f0*/  LDL.LU R10, [R1+0x1b8] ;  /* 0x0001b800010a7983 */ /* 0x000ee80000300800 */
[----:B------:R-:W3:Y:S01]  /*10a00*/  LDL.LU R11, [R1+0x1bc] ;  /* 0x0001bc00010b7983 */ /* 0x000ee20000300800 */
[----:B----4-:R-:W-:Y:S11]  /*10a10*/  HMMA.16816.F32.BF16 R12, R24, R18, R12 ;  /* 0x00000012180c723c */ /* 0x010ff6000004180c */
[----:B------:R-:W-:Y:S11]  /*10a20*/  @!UPT UIADD3 URZ, URZ, URZ, URZ ;  /* 0x0000003f3f3ff290 */ /* 0x000ff6000fffe03f */
[----:B------:R-:W-:Y:S01]  /*10a30*/  @!UPT UIADD3 URZ, URZ, URZ, URZ ;  /* 0x0000003f3f3ff290 */ /* 0x000fe2000fffe03f */
        /* <DEDUP_REMOVED lines=17> */
[----:B------:R-:W-:Y:S01]  /*10b50*/  STL.64 [R1+0x1c8], R18 ;  /* 0x0001c81201007387 */ /* 0x000fe20000100a00 */
[----:B0-----:R-:W-:-:S03]  /*10b60*/  IMAD.MOV.U32 R16, RZ, RZ, R22 ;  /* 0x000000ffff107224 */ /* 0x001fc600078e0016 */
[----:B------:R-:W2:Y:S02]  /*10b70*/  LDL.LU.64 R22, [R1+0x8c8] ;  /* 0x0008c80001167983 */ /* 0x000ea40000300a00 */
[C---:B--2---:R-:W-:Y:S01]  /*10b80*/  HMMA.16816.F32.BF16 R8, R24.reuse, R22, R8 ;  /* 0x000000161808723c */ /* 0x044fe20000041808 */
[----:B------:R-:W-:Y:S02]  /*10b90*/  IMAD.MOV.U32 R4, RZ, RZ, R22 ;  /* 0x000000ffff047224 */ /* 0x000fe400078e0016 */
[----:B------:R-:W-:Y:S11]  /*10ba0*/  IMAD.MOV.U32 R3, RZ, RZ, R23 ;  /* 0x000000ffff037224 */ /* 0x000ff600078e0017 */
[----:B------:R-:W-:Y:S09]  /*10bb0*/  @!UPT UIADD3 URZ, URZ, URZ, URZ ;  /* 0x0000003f3f3ff290 */ /* 0x000ff2000fffe03f */
[----:B------:R-:W-:Y:S04]  /*10bc0*/  STL.64 [R1+0x1b0], R8 ;  /* 0x0001b00801007387 */ /* 0x000fe80000100a00 */
[----:B------:R0:W-:Y:S04]  /*10bd0*/  STL.64 [R1+0x1b8], R10 ;  /* 0x0001b80a01007387 */ /* 0x0001e80000100a00 */
[----:B0-----:R-:W2:Y:S04]  /*10be0*/  LDL.LU.64 R10, [R1+0x8c0] ;  /* 0x0008c000010a7983 */ /* 0x001ea80000300a00 */
[----:B------:R-:W3:Y:S04]  /*10bf0*/  LDL.LU.64 R8, [R1+0x8b8] ;  /* 0x0008b80001087983 */ /* 0x000ee80000300a00 */
[----:B------:R-:W4:Y:S04]  /*10c00*/  LDL.LU.64 R22, [R1+0x8b0] ;  /* 0x0008b00001167983 */ /* 0x000f280000300a00 */
[----:B------:R-:W4:Y:S02]  /*10c10*/  LDL.LU.64 R20, [R1+0x8a8] ;  /* 0x0008a80001147983 */ /* 0x000f240000300a00 */
[C---:B----4-:R-:W-:Y:S11]  /*10c20*/  HMMA.16816.F32.BF16 R20, R24.reuse, R14, R20 ;  /* 0x0000000e1814723c */ /* 0x050ff60000041814 */
[----:B------:R-:W-:Y:S11]  /*10c30*/  @!UPT UIADD3 URZ, URZ, URZ, URZ ;  /* 0x0000003f3f3ff290 */ /* 0x000ff6000fffe03f */
[----:B------:R-:W-:Y:S01]  /*10c40*/  @!UPT UIADD3 URZ, URZ, URZ, URZ ;  /* 0x0000003f3f3ff290 */ /* 0x000fe2000fffe03f */
[----:B------:R-:W-:Y:S04]  /*10c50*/  STL.64 [R1+0x1a0], R20 ;  /* 0x0001a01401007387 */ /* 0x000fe80000100a00 */
[----:B------:R0:W-:Y:S04]  /*10c60*/  STL.64 [R1+0x1a8], R22 ;  /* 0x0001a81601007387 */ /* 0x0001e80000100a00 */
[----:B0-----:R-:W4:Y:S04]  /*10c70*/  LDL.LU.64 R22, [R1+0x8a0] ;  /* 0x0008a00001167983 */ /* 0x001f280000300a00 */
[----:B------:R-:W4:Y:S04]  /*10c80*/  LDL.LU.64 R20, [R1+0x898] ;  /* 0x0008980001147983 */ /* 0x000f280000300a00 */
[----:B------:R-:W-:Y:S04]  /*10c90*/  STL.64 [R1+0x830], R14 ;  /* 0x0008300e01007387 */ /* 0x000fe80000100a00 */
[----:B------:R0:W-:Y:S01]  /*10ca0*/  STL.64 [R1+0x838], R6 ;  /* 0x0008380601007387 */ /* 0x0001e20000100a00 */
[----:B----4-:R-:W-:Y:S07]  /*10cb0*/  HMMA.16816.F32.BF16 R20, R24, R6, R20 ;  /* 0x000000061814723c */ /* 0x010fee0000041814 */
[----:B0-----:R-:W-:-:S02]  /*10cc0*/  IMAD.MOV.U32 R6, RZ, RZ, R16 ;  /* 0x000000ffff067224 */ /* 0x001fc400078e0010 */
[----:B------:R-:W-:Y:S11]  /*10cd0*/  IMAD.MOV.U32 R7, RZ, RZ, R13 ;  /* 0x000000ffff077224 */ /* 0x000ff600078e000d */
[----:B------:R-:W-:Y:S03]  /*10ce0*/  @!UPT UIADD3 URZ, URZ, URZ, URZ ;  /* 0x0000003f3f3ff290 */ /* 0x000fe6000fffe03f */
[----:B------:R-:W-:Y:S04]  /*10cf0*/  STL.64 [R1+0x190], R20 ;  /* 0x0001901401007387 */ /* 0x000fe80000100a00 */
[----:B------:R-:W-:Y:S04]  /*10d00*/  STL.64 [R1+0x198], R22 ;  /* 0x0001981601007387 */ /* 0x000fe80000100a00 */
[----:B------:R0:W-:Y:S04]  /*10d10*/  STL.64 [R1+0x850], R6 ;  /* 0x0008500601007387 */ /* 0x0001e80000100a00 */
[----:B0-----:R-:W4:Y:S04]  /*10d20*/  LDL.LU.64 R6, [R1+0x28] ;  /* 0x0000280001067983 */ /* 0x001f280000300a00 */
[----:B----4-:R0:W-:Y:S04]  /*10d30*/  STL.64 [R1+0x868], R6 ;  /* 0x0008680601007387 */ /* 0x0101e80000100a00 */
[----:B------:R-:W2:Y:S04]  /*10d40*/  LDL.LU R16, [R1+0x70] ;  /* 0x0000700001107983 */ /* 0x000ea80000300800 */
[----:B------:R-:W2:Y:S01]  /*10d50*/  LDL.LU R17, [R1+0x74] ;  /* 0x0000740001117983 */ /* 0x000ea20000300800 */
[----:B0-----:R-:W-:-:S03]  /*10d60*/  IMAD.MOV.U32 R6, RZ, RZ, R12 ;  /* 0x000000ffff067224 */ /* 0x001fc600078e000c */
[----:B------:R-:W2:Y:S01]  /*10d70*/  LDL.LU R18, [R1+0x78] ;  /* 0x0000780001127983 */ /* 0x000ea20000300800 */
[----:B------:R-:W-:-:S03]  /*10d80*/  IMAD.MOV.U32 R7, RZ, RZ, R5 ;  /* 0x000000ffff077224 */ /* 0x000fc600078e0005 */
[----:B------:R-:W2:Y:S04]  /*10d90*/  LDL.LU R19, [R1+0x7c] ;  /* 0x00007c0001137983 */ /* 0x000ea80000300800 */
[----:B------:R-:W4:Y:S04]  /*10da0*/  LDL R5, [R1+0x6b0] ;  /* 0x0006b00001057983 */ /* 0x000f280000100800 */
[----:B------:R-:W-:Y:S04]  /*10db0*/  STL.64 [R1+0x880], R6 ;  /* 0x0008800601007387 */ /* 0x000fe80000100a00 */
[----:B------:R-:W3:Y:S04]  /*10dc0*/  LDL.LU R12, [R1+0x3a0] ;  /* 0x0003a000010c7983 */ /* 0x000ee80000300800 */
[----:B------:R-:W3:Y:S04]  /*10dd0*/  LDL.LU R13, [R1+0x3a4] ;  /* 0x0003a400010d7983 */ /* 0x000ee80000300800 */
[----:B------:R-:W3:Y:S04]  /*10de0*/  LDL.LU R14, [R1+0x3a8] ;  /* 0x0003a800010e7983 */ /* 0x000ee80000300800 */
[----:B------:R-:W3:Y:S01]  /*10df0*/  LDL.LU R15, [R1+0x3ac] ;  /* 0x0003ac00010f7983 */ /* 0x000ee20000300800 */
[----:B--2---:R-:W-:Y:S03]  /*10e00*/  HMMA.16816.F32.BF16 R24, R24, R10, R16 ;  /* 0x0000000a1818723c */ /* 0x004fe60000041810 */
[----:B------:R-:W-:Y:S04]  /*10e10*/  LDSM.16.MT88.4 R16, [R29+0x5080] ;  /* 0x005080001d10783b */ /* 0x000fe80000004200 */
[----:B----4-:R-:W0:Y:S04]  /*10e20*/  LDSM.16.MT88.4 R20, [R5+0x5000] ;  /* 0x005000000514783b */ /* 0x010e280000004200 */
[----:B---3--:R-:W-:Y:S04]  /*10e30*/  STL.64 [R1+0x848], R14 ;  /* 0x0008480e01007387 */ /* 0x008fe80000100a00 */
[----:B------:R1:W-:Y:S04]  /*10e40*/  STL.64 [R1+0x840], R12 ;  /* 0x0008400c01007387 */ /* 0x0003e80000100a00 */
[----:B-1----:R-:W2:Y:S04]  /*10e50*/  LDL.LU R12, [R1+0x3b0] ;  /* 0x0003b000010c7983 */ /* 0x002ea80000300800 */
[----:B------:R-:W2:Y:S04]  /*10e60*/  LDL.LU R13, [R1+0x3b4] ;  /* 0x0003b400010d7983 */ /* 0x000ea80000300800 */
[----:B------:R-:W3:Y:S04]  /*10e70*/  LDL.LU R14, [R1+0x3b8] ;  /* 0x0003b800010e7983 */ /* 0x000ee80000300800 */
[----:B------:R-:W3:Y:S04]  /*10e80*/  LDL.LU R15, [R1+0x3bc] ;  /* 0x0003bc00010f7983 */ /* 0x000ee80000300800 */
[----:B---3--:R-:W-:Y:S04]  /*10e90*/  STL.64 [R1+0x860], R14 ;  /* 0x0008600e01007387 */ /* 0x008fe80000100a00 */
[----:B--2---:R1:W-:Y:S04]  /*10ea0*/  STL.64 [R1+0x858], R12 ;  /* 0x0008580c01007387 */ /* 0x0043e80000100a00 */
        /* <DEDUP_REMOVED lines=9> */
[----:B------:R-:W3:Y:S01]  /*10f40*/  LDL.LU R15, [R1+0x3dc] ;  /* 0x0003dc00010f7983 */ /* 0x000ee20000300800 */
[----:B------:R-:W-:-:S03]  /*10f50*/  IMAD.MOV.U32 R6, RZ, RZ, R9 ;  /* 0x000000ffff067224 */ /* 0x000fc600078e0009 */
[----:B---3--:R-:W-:Y:S04]  /*10f60*/  STL.64 [R1+0x890], R14 ;  /* 0x0008900e01007387 */ /* 0x008fe80000100a00 */
[----:B--2---:R1:W-:Y:S04]  /*10f70*/  STL.64 [R1+0x888], R12 ;  /* 0x0008880c01007387 */ /* 0x0043e80000100a00 */
[----:B-1----:R-:W2:Y:S04]  /*10f80*/  LDL.LU R12, [R1+0x3e0] ;  /* 0x0003e000010c7983 */ /* 0x002ea80000300800 */
[----:B------:R-:W2:Y:S04]  /*10f90*/  LDL.LU R13, [R1+0x3e4] ;  /* 0x0003e400010d7983 */ /* 0x000ea80000300800 */
[----:B------:R-:W2:Y:S04]  /*10fa0*/  LDL.LU R14, [R1+0x3e8] ;  /* 0x0003e800010e7983 */ /* 0x000ea80000300800 */
[----:B------:R-:W2:Y:S04]  /*10fb0*/  LDL.LU R15, [R1+0x3ec] ;  /* 0x0003ec00010f7983 */ /* 0x000ea80000300800 */
[----:B------:R-:W-:Y:S04]  /*10fc0*/  STL.64 [R1+0x70], R24 ;  /* 0x0000701801007387 */ /* 0x000fe80000100a00 */
[----:B------:R-:W-:Y:S04]  /*10fd0*/  STL.64 [R1+0x78], R26 ;  /* 0x0000781a01007387 */ /* 0x000fe80000100a00 */
[----:B------:R-:W1:Y:S01]  /*10fe0*/  LDSM.16.MT88.4 R24, [R5+0x5080] ;  /* 0x005080000518783b */ /* 0x000e620000004200 */
[----:B------:R-:W-:-:S03]  /*10ff0*/  IMAD.MOV.U32 R7, RZ, RZ, R8 ;  /* 0x000000ffff077224 */ /* 0x000fc600078e0008 */
[----:B0-----:R-:W-:Y:S04]  /*11000*/  STL.64 [R1+0x818], R22 ;  /* 0x0008181601007387 */ /* 0x001fe80000100a00 */
[----:B------:R0:W-:Y:S04]  /*11010*/  STL.64 [R1+0x810], R20 ;  /* 0x0008101401007387 */ /* 0x0001e80000100a00 */
[----:B0-----:R-:W3:Y:S04]  /*11020*/  LDL.LU R20, [R1+0x390] ;  /* 0x0003900001147983 */ /* 0x001ee80000300800 */
[----:B------:R-:W3:Y:S04]  /*11030*/  LDL.LU R21, [R1+0x394] ;  /* 0x0003940001157983 */ /* 0x000ee80000300800 */
[----:B------:R-:W3:Y:S04]  /*11040*/  LDL.LU R22, [R1+0x398] ;  /* 0x0003980001167983 */ /* 0x000ee80000300800 */
[----:B------:R-:W3:Y:S04]  /*11050*/  LDL.LU R23, [R1+0x39c] ;  /* 0x00039c0001177983 */ /* 0x000ee80000300800 */
[----:B-1----:R0:W-:Y:S02]  /*11060*/  STL.64 [R1+0x7a0], R26 ;  /* 0x0007a01a01007387 */ /* 0x0021e40000100a00 */
[----:B0-----:R-:W-:-:S02]  /*11070*/  IMAD.MOV.U32 R26, RZ, RZ, R4 ;  /* 0x000000ffff1a7224 */ /* 0x001fc400078e0004 */
[----:B------:R-:W-:Y:S01]  /*11080*/  STL.64 [R1+0x798], R24 ;  /* 0x0007981801007387 */ /* 0x000fe20000100a00 */
[C---:B--2---:R-:W-:Y:S03]  /*11090*/  HMMA.16816.F32.BF16 R4, R16.reuse, R6, R12 ;  /* 0x000000061004723c */ /* 0x044fe6000004180c */
[----:B------:R-:W2:Y:S04]  /*110a0*/  LDL.LU.64 R14, [R1+0x890] ;  /* 0x00089000010e7983 */ /* 0x000ea80000300a00 */
[----:B------:R-:W2:Y:S11]  /*110b0*/  LDL.LU.64 R12, [R1+0x888] ;  /* 0x00088800010c7983 */ /* 0x000eb60000300a00 */
[----:B------:R-:W-:Y:S05]  /*110c0*/  @!UPT UIADD3 URZ, URZ, URZ, URZ ;  /* 0x0000003f3f3ff290 */ /* 0x000fea000fffe03f */
        /* <DEDUP_REMOVED lines=9> */
[----:B0-----:R-:W2:Y:S01]  /*11160*/  LDL.LU.64 R6, [R1+0x868] ;  /* 0x0008680001067983 */ /* 0x001ea20000300a00 */
[----:B------:R-:W-:Y:S01]  /*11170*/  IMAD.MOV.U32 R27, RZ, RZ, R3 ;  /* 0x000000ffff1b7224 */ /* 0x000fe200078e0003 */
        /* <DEDUP_REMOVED lines=15> */
[----:B0-----:R-:W4:Y:S04]  /*11270*/  LDL.LU.64 R6, [R1+0x838] ;  /* 0x0008380001067983 */ /* 0x001f280000300a00 */
[----:B------:R-:W3:Y:S04]  /*11280*/  LDL.LU R4, [R1+0x4f8] ;  /* 0x0004f80001047983 */ /* 0x000ee80000300800 */
[----:B------:R-:W3:Y:S04]  /*11290*/  LDL.LU R5, [R1+0x5a4] ;  /* 0x0005a40001057983 */ /* 0x000ee80000300800 */
[----:B------:R-:W3:Y:S04]  /*112a0*/  LDL.LU R8, [R1+0x5a8] ;  /* 0x0005a80001087983 */ /* 0x000ee80000300800 */
[----:B------:R-:W3:Y:S04]  /*112b0*/  LDL.LU R9, [R1+0x654] ;  /* 0x0006540001097983 */ /* 0x000ee80000300800 */
[----:B------:R-:W-:Y:S01]  /*112c0*/  STL.64 [R1+0x828], R10 ;  /* 0x0008280a01007387 */ /* 0x000fe20000100a00 */
[C---:B--2---:R-:W-:Y:S03]  /*112d0*/  HMMA.16816.F32.BF16 R24, R16.reuse, R26, R12 ;  /* 0x0000001a1018723c */ /* 0x044fe6000004180c */
[----:B---3--:R0:W-:Y:S04]  /*112e0*/  STL.64 [R1+0x820], R8 ;  /* 0x0008200801007387 */ /* 0x0081e80000100a00 */
[----:B0-----:R-:W4:Y:S04]  /*112f0*/  LDL.LU R8, [R1+0x380] ;  /* 0x0003800001087983 */ /* 0x001f280000300800 */
[----:B------:R-:W4:Y:S04]  /*11300*/  LDL.LU R9, [R1+0x384] ;  /* 0x0003840001097983 */ /* 0x000f280000300800 */
[----:B------:R-:W4:Y:S04]  /*11310*/  LDL.LU R10, [R1+0x388] ;  /* 0x00038800010a7983 */ /* 0x000f280000300800 */
[----:B------:R-:W4:Y:S04]  /*11320*/  LDL.LU R11, [R1+0x38c] ;  /* 0x00038c00010b7983 */ /* 0x000f280000300800 */
[----:B------:R-:W2:Y:S04]  /*11330*/  LDL.LU.64 R14, [R1+0x830] ;  /* 0x00083000010e7983 */ /* 0x000ea80000300a00 */
[----:B------:R-:W-:Y:S04]  /*11340*/  STL.64 [R1+0x3a0], R24 ;  /* 0x0003a01801007387 */ /* 0x000fe80000100a00 */
[----:B------:R2:W-:Y:S02]  /*11350*/  STL.64 [R1+0x3a8], R26 ;  /* 0x0003a81a01007387 */ /* 0x0005e40000100a00 */
[C---:B--2---:R-:W-:Y:S02]  /*11360*/  HMMA.16816.F32.BF16 R24, R16.reuse, R14, R20 ;  /* 0x0000000e1018723c */ /* 0x044fe40000041814 */
[----:B------:R-:W2:Y:S11]  /*11370*/  LDL.LU R20, [R1+0x210] ;  /* 0x0002100001147983 */ /* 0x000eb60000300800 */
[----:B------:R-:W-:Y:S10]  /*11380*/  @!UPT UIADD3 URZ, URZ, URZ, URZ ;  /* 0x0000003f3f3ff290 */ /* 0x000ff4000fffe03f */
[----:B------:R-:W-:Y:S04]  /*11390*/  STL.64 [R1+0x390], R24 ;  /* 0x0003901801007387 */ /* 0x000fe80000100a00 */
[----:B------:R-:W-:Y:S04]  /*113a0*/  STL.64 [R1+0x398], R26 ;  /* 0x0003981a01007387 */ /* 0x000fe80000100a00 */
[----:B------:R-:W2:Y:S04]  /*113b0*/  LDL.LU R21, [R1+0x214] ;  /* 0x0002140001157983 */ /* 0x000ea80000300800 */
[----:B------:R-:W2:Y:S04]  /*113c0*/  LDL.LU R22, [R1+0x218] ;  /* 0x0002180001167983 */ /* 0x000ea80000300800 */
[----:B------:R-:W2:Y:S04]  /*113d0*/  LDL.LU R23, [R1+0x21c] ;  /* 0x00021c0001177983 */ /* 0x000ea80000300800 */
[----:B------:R0:W-:Y:S04]  /*113e0*/  STL.64 [R1+0x7c8], R14 ;  /* 0x0007c80e01007387 */ /* 0x0001e80000100a00 */
[----:B0-----:R-:W3:Y:S04]  /*113f0*/  LDL.LU.64 R14, [R1+0x8] ;  /* 0x00000800010e7983 */ /* 0x001ee80000300a00 */
[----:B---3--:R0:W-:Y:S04]  /*11400*/  STL.64 [R1+0x7e0], R14 ;  /* 0x0007e00e01007387 */ /* 0x0081e80000100a00 */
[----:B0-----:R-:W3:Y:S04]  /*11410*/  LDL.LU.64 R14, [R1+0x18] ;  /* 0x00001800010e7983 */ /* 0x001ee80000300a00 */
[----:B---3--:R0:W-:Y:S04]  /*11420*/  STL.64 [R1+0x7e8], R14 ;  /* 0x0007e80e01007387 */ /* 0x0081e80000100a00 */
[----:B------:R-:W3:Y:S04]  /*11430*/  LDL.LU R12, [R1+0x2d0] ;  /* 0x0002d000010c7983 */ /* 0x000ee80000300800 */
[----:B------:R-:W3:Y:S04]  /*11440*/  LDL.LU R13, [R1+0x2d4] ;  /* 0x0002d400010d7983 */ /* 0x000ee80000300800 */
[----:B0-----:R-:W2:Y:S04]  /*11450*/  LDL.LU R14, [R1+0x2d8] ;  /* 0x0002d800010e7983 */ /* 0x001ea80000300800 */
[----:B------:R-:W2:Y:S04]  /*11460*/  LDL.LU R15, [R1+0x2dc] ;  /* 0x0002dc00010f7983 */ /* 0x000ea80000300800 */
[----:B------:R-:W3:Y:S04]  /*11470*/  LDL.LU R24, [R1+0x2f0] ;  /* 0x0002f00001187983 */ /* 0x000ee80000300800 */
[----:B------:R-:W3:Y:S04]  /*11480*/  LDL.LU R25, [R1+0x2f4] ;  /* 0x0002f40001197983 */ /* 0x000ee80000300800 */
[----:B------:R-:W3:Y:S04]  /*11490*/  LDL.LU R26, [R1+0x2f8] ;  /* 0x0002f800011a7983 */ /* 0x000ee80000300800 */
[----:B------:R-:W3:Y:S01]  /*114a0*/  LDL.LU R27, [R1+0x2fc] ;  /* 0x0002fc00011b7983 */ /* 0x000ee20000300800 */
[C---:B----4-:R-:W-:Y:S03]  /*114b0*/  HMMA.16816.F32.BF16 R8, R16.reuse, R6, R8 ;  /* 0x000000061008723c */ /* 0x050fe60000041808 */
[----:B--2---:R0:W-:Y:S04]  /*114c0*/  STL.64 [R1+0x7f8], R14 ;  /* 0x0007f80e01007387 */ /* 0x0041e80000100a00 */
[----:B---3--:R-:W-:Y:S04]  /*114d0*/  STL.64 [R1+0x7f0], R12 ;  /* 0x0007f00c01007387 */ /* 0x008fe80000100a00 */
[----:B0-----:R-:W2:Y:S04]  /*114e0*/  LDL.LU.64 R14, [R1+0x38] ;  /* 0x00003800010e7983 */ /* 0x001ea80000300a00 */
[----:B--2---:R0:W-:Y:S04]  /*114f0*/  STL.64 [R1+0x800], R14 ;  /* 0x0008000e01007387 */ /* 0x0041e80000100a00 */
[----:B0-----:R-:W2:Y:S04]  /*11500*/  LDL.LU.64 R14, [R1+0x48] ;  /* 0x00004800010e7983 */ /* 0x001ea80000300a00 */
[----:B------:R-:W-:Y:S04]  /*11510*/  STL.64 [R1+0x380], R8 ;  /* 0x0003800801007387 */ /* 0x000fe80000100a00 */
[----:B------:R0:W-:Y:S04]  /*11520*/  STL.64 [R1+0x388], R10 ;  /* 0x0003880a01007387 */ /* 0x0001e80000100a00 */
[----:B0-----:R-:W3:Y:S04]  /*11530*/  LDL.LU.64 R10, [R1+0x828] ;  /* 0x00082800010a7983 */ /* 0x001ee80000300a00 */
[----:B------:R-:W4:Y:S04]  /*11540*/  LDL.LU.64 R8, [R1+0x820] ;  /* 0x0008200001087983 */ /* 0x000f280000300a00 */
[----:B------:R-:W-:Y:S04]  /*11550*/  STL.64 [R1+0x7c0], R6 ;  /* 0x0007c00601007387 */ /* 0x000fe80000100a00 */
[----:B------:R0:W-:Y:S04]  /*11560*/  STL.64 [R1+0x7b8], R4 ;  /* 0x0007b80401007387 */ /* 0x0001e80000100a00 */
[----:B0-----:R-:W2:Y:S04]  /*11570*/  LDL.LU R4, [R1+0x2a0] ;  /* 0x0002a00001047983 */ /* 0x001ea80000300800 */
[----:B------:R-:W2:Y:S04]  /*11580*/  LDL.LU R5, [R1+0x2a4] ;  /* 0x0002a40001057983 */ /* 0x000ea80000300800 */
[----:B------:R-:W2:Y:S04]  /*11590*/  LDL.LU R6, [R1+0x2a8] ;  /* 0x0002a80001067983 */ /* 0x000ea80000300800 */
[----:B------:R-:W2:Y:S01]  /*115a0*/  LDL.LU R7, [R1+0x2ac] ;  /* 0x0002ac0001077983 */ /* 0x000ea20000300800 */
[----:B---3--:R-:W-:Y:S11]  /*115b0*/  HMMA.16816.F32.BF16 R20, R16, R10, R20 ;  /* 0x0000000a1014723c */ /* 0x008ff60000041814 */
[----:B------:R-:W-:Y:S11]  /*115c0*/  @!UPT UIADD3 URZ, URZ, URZ, URZ ;  /* 0x0000003f3f3ff290 */ /* 0x000ff6000fffe03f */
[----:B------:R-:W-:Y:S02]  /*115d0*/  @!UPT UIADD3 URZ, URZ, URZ, URZ ;  /* 0x0000003f3f3ff290 */ /* 0x000fe4000fffe03f */
[----:B------:R-:W-:Y:S02]  /*115e0*/  IMAD.MOV.U32 R17, RZ, RZ, R21 ;  /* 0x000000ffff117224 */ /* 0x000fe400078e0015 */
[----:B------:R-:W-:Y:S01]  /*115f0*/  IMAD.MOV.U32 R16, RZ, RZ, R20 ;  /* 0x000000ffff107224 */ /* 0x000fe200078e0014 */
[----:B--2---:R-:W-:Y:S04]  /*11600*/  STL.64 [R1+0x7d8], R6 ;  /* 0x0007d80601007387 */ /* 0x004fe80000100a00 */
[----:B------:R0:W-:Y:S04]  /*11610*/  STL.64 [R1+0x7d0], R4 ;  /* 0x0007d00401007387 */ /* 0x0001e80000100a00 */
[----:B0-----:R-:W2:Y:S04]  /*11620*/  LDL.LU R4, [R1+0x2b0] ;  /* 0x0002b00001047983 */ /* 0x001ea80000300800 */
[----:B------:R-:W2:Y:S04]  /*11630*/  LDL.LU R5, [R1+0x2b4] ;  /* 0x0002b40001057983 */ /* 0x000ea80000300800 */
[----:B------:R-:W2:Y:S04]  /*11640*/  LDL.LU R6, [R1+0x2b8] ;  /* 0x0002b80001067983 */ /* 0x000ea80000300800 */
[----:B------:R-:W2:Y:S04]  /*11650*/  LDL.LU R7, [R1+0x2bc] ;  /* 0x0002bc0001077983 */ /* 0x000ea80000300800 */
[----:B------:R-:W-:Y:S04]  /*11660*/  STL.64 [R1+0x210], R20 ;  /* 0x0002101401007387 */ /* 0x000fe80000100a00 */
[----:B------:R0:W-:Y:S04]  /*11670*/  STL.64 [R1+0x218], R22 ;  /* 0x0002181601007387 */ /* 0x0001e80000100a00 */
[----:B0-----:R-:W3:Y:S04]  /*11680*/  LDL.LU.64 R22, [R1+0x818] ;  /* 0x0008180001167983 */ /* 0x001ee80000300a00 */
[----:B------:R-:W3:Y:S04]  /*11690*/  LDL.LU.64 R20, [R1+0x810] ;  /* 0x0008100001147983 */ /* 0x000ee80000300a00 */
[----:B------:R-:W-:Y:S04]  /*116a0*/  STL.64 [R1+0x7b0], R10 ;  /* 0x0007b00a01007387 */ /* 0x000fe80000100a00 */
[----:B----4-:R0:W-:Y:S01]  /*116b0*/  STL.64 [R1+0x7a8], R8 ;  /* 0x0007a80801007387 */ /* 0x0101e20000100a00 */
[----:B------:R-:W-:-:S02]  /*116c0*/  IMAD.MOV.U32 R18, RZ, RZ, R29 ;  /* 0x000000ffff127224 */ /* 0x000fc400078e001d */
[----:B------:R-:W-:Y:S01]  /*116d0*/  IMAD.MOV.U32 R19, RZ, RZ, R3 ;  /* 0x000000ffff137224 */ /* 0x000fe200078e0003 */
[----:B0-----:R-:W4:Y:S04]  /*116e0*/  LDL.LU R8, [R1+0x2e0] ;  /* 0x0002e00001087983 */ /* 0x001f280000300800 */
[----:B------:R-:W4:Y:S04]  /*116f0*/  LDL.LU R9, [R1+0x2e4] ;  /* 0x0002e40001097983 */ /* 0x000f280000300800 */
[----:B------:R-:W4:Y:S04]  /*11700*/  LDL.LU R10, [R1+0x2e8] ;  /* 0x0002e800010a7983 */ /* 0x000f280000300800 */
[----:B------:R-:W4:Y:S04]  /*11710*/  LDL.LU R11, [R1+0x2ec] ;  /* 0x0002ec00010b7983 */ /* 0x000f280000300800 */
[----:B------:R-:W-:Y:S04]  /*11720*/  STL.64 [R1+0x758], R16 ;  /* 0x0007581001007387 */ /* 0x000fe80000100a00 */
[----:B------:R-:W2:Y:S04]  /*11730*/  LDL.LU R29, [R1+0x80c] ;  /* 0x00080c00011d7983 */ /* 0x000ea80000300800 */
[----:B------:R-:W2:Y:S01]  /*11740*/  LDL.LU R3, [R1+0x808] ;  /* 0x0008080001037983 */ /* 0x000ea20000300800 */
[C---:B---3--:R-:W-:Y:S11]  /*11750*/  HMMA.16816.F32.BF16 R24, R20.reuse, R14, R24 ;  /* 0x0000000e1418723c */ /* 0x048ff60000041818 */
[----:B------:R-:W-:Y:S11]  /*11760*/  @!UPT UIADD3 URZ, URZ, URZ, URZ ;  /* 0x0000003f3f3ff290 */ /* 0x000ff6000fffe03f */
[----:B------:R-:W-:Y:S01]  /*11770*/  @!UPT UIADD3 URZ, URZ, URZ, URZ ;  /* 0x0000003f3f3ff290 */ /* 0x000fe2000fffe03f */
[----:B------:R0:W-:Y:S04]  /*11780*/  STL.64 [R1+0x2f0], R24 ;  /* 0x0002f01801007387 */ /* 0x0001e80000100a00 */
[----:B------:R-:W-:Y:S01]  /*11790*/  STL.64 [R1+0x2f8], R26 ;  /* 0x0002f81a01007387 */ /* 0x000fe20000100a00 */
[----:B0-----:R-:W-:Y:S02]  /*117a0*/  IMAD.MOV.U32 R25, RZ, RZ, R14 ;  /* 0x000000ffff197224 */ /* 0x001fe400078e000e */
[----:B------:R-:W-:Y:S02]  /*117b0*/  IMAD.MOV.U32 R24, RZ, RZ, R15 ;  /* 0x000000ffff187224 */ /* 0x000fe400078e000f */
[----:B------:R-:W4:Y:S02]  /*117c0*/  LDL.LU.64 R14, [R1+0x800] ;  /* 0x00080000010e7983 */ /* 0x000f240000300a00 */
[C---:B----4-:R-:W-:Y:S11]  /*117d0*/  HMMA.16816.F32.BF16 R8, R20.reuse, R14, R8 ;  /* 0x0000000e1408723c */ /* 0x050ff60000041808 */
[----:B------:R-:W-:Y:S11]  /*117e0*/  @!UPT UIADD3 URZ, URZ, URZ, URZ ;  /* 0x0000003f3f3ff290 */ /* 0x000ff6000fffe03f */
[----:B------:R-:W-:Y:S01]  /*117f0*/  @!UPT UIADD3 URZ, URZ, URZ, URZ ;  /* 0x0000003f3f3ff290 */ /* 0x000fe2000fffe03f */
[----:B------:R0:W-:Y:S04]  /*11800*/  STL.64 [R1+0x2e0], R8 ;  /* 0x0002e00801007387 */ /* 0x0001e80000100a00 */
[----:B------:R-:W-:Y:S01]  /*11810*/  STL.64 [R1+0x2e8], R10 ;  /* 0x0002e80a01007387 */ /* 0x000fe20000100a00 */
[----:B0-----:R-:W-:Y:S02]  /*11820*/  IMAD.MOV.U32 R9, RZ, RZ, R14 ;  /* 0x000000ffff097224 */ /* 0x001fe400078e000e */
[----:B------:R-:W-:Y:S02]  /*11830*/  IMAD.MOV.U32 R8, RZ, RZ, R15 ;  /* 0x000000ffff087224 */ /* 0x000fe400078e000f */
[----:B------:R-:W3:Y:S04]  /*11840*/  LDL.LU.64 R14, [R1+0x7f8] ;  /* 0x0007f800010e7983 */ /* 0x000ee80000300a00 */
[----:B------:R-:W3:Y:S02]  /*11850*/  LDL.LU.64 R12, [R1+0x7f0] ;  /* 0x0007f000010c7983 */ /* 0x000ee40000300a00 */
[C---:B---3--:R-:W-:Y:S11]  /*11860*/  HMMA.16816.F32.BF16 R12, R20.reuse, R18, R12 ;  /* 0x00000012140c723c */ /* 0x048ff6000004180c */
[----:B------:R-:W-:Y:S11]  /*11870*/  @!UPT UIADD3 URZ, URZ, URZ, URZ ;  /* 0x0000003f3f3ff290 */ /* 0x000ff6000fffe03f */
[----:B------:R-:W-:Y:S01]  /*11880*/  @!UPT UIADD3 URZ, URZ, URZ, URZ ;  /* 0x0000003f3f3ff290 */ /* 0x000fe2000fffe03f */
[----:B------:R-:W-:Y:S04]  /*11890*/  STL.64 [R1+0x2d0], R12 ;  /* 0x0002d00c01007387 */ /* 0x000fe80000100a00 */
[----:B------:R0:W-:Y:S04]  /*118a0*/  STL.64 [R1+0x2d8], R14 ;  /* 0x0002d80e01007387 */ /* 0x0001e80000100a00 */
[----:B0-----:R-:W3:Y:S04]  /*118b0*/  LDL.LU.64 R14, [R1+0x7e8] ;  /* 0x0007e800010e7983 */ /* 0x001ee80000300a00 */
[----:B------:R0:W-:Y:S04]  /*118c0*/  STL.64 [R1+0x768], R18 ;  /* 0x0007681201007387 */ /* 0x0001e80000100a00 */
[----:B------:R-:W3:Y:S04]  /*118d0*/  LDL.LU R16, [R1+0x2c0] ;  /* 0x0002c00001107983 */ /* 0x000ee80000300800 */
[----:B------:R-:W3:Y:S04]  /*118e0*/  LDL.LU R17, [R1+0x2c4] ;  /* 0x0002c40001117983 */ /* 0x000ee80000300800 */
[----:B0-----:R-:W3:Y:S04]  /*118f0*/  LDL.LU R18, [R1+0x2c8] ;  /* 0x0002c80001127983 */ /* 0x001ee80000300800 */
[----:B------:R-:W3:Y:S02]  /*11900*/  LDL.LU R19, [R1+0x2cc] ;  /* 0x0002cc0001137983 */ /* 0x000ee40000300800 */
[C---:B---3--:R-:W-:Y:S11]  /*11910*/  HMMA.16816.F32.BF16 R16, R20.reuse, R14, R16 ;  /* 0x0000000e1410723c */ /* 0x048ff60000041810 */
[----:B------:R-:W-:Y:S11]  /*11920*/  @!UPT UIADD3 URZ, URZ, URZ, URZ ;  /* 0x0000003f3f3ff290 */ /* 0x000ff6000fffe03f */
[----:B------:R-:W-:Y:S01]  /*11930*/  @!UPT UIADD3 URZ, URZ, URZ, URZ ;  /* 0x0000003f3f3ff290 */ /* 0x000fe2000fffe03f */
[----:B------:R0:W-:Y:S04]  /*11940*/  STL.64 [R1+0x2c0], R16 ;  /* 0x0002c01001007387 */ /* 0x0001e80000100a00 */
[----:B------:R-:W-:Y:S01]  /*11950*/  STL.64 [R1+0x2c8], R18 ;  /* 0x0002c81201007387 */ /* 0x000fe20000100a00 */
[----:B0-----:R-:W-:Y:S02]  /*11960*/  IMAD.MOV.U32 R17, RZ, RZ, R14 ;  /* 0x000000ffff117224 */ /* 0x001fe400078e000e */
[----:B------:R-:W-:Y:S02]  /*11970*/  IMAD.MOV.U32 R16, RZ, RZ, R15 ;  /* 0x000000ffff107224 */ /* 0x000fe400078e000f */
[----:B------:R-:W2:Y:S02]  /*11980*/  LDL.LU.64 R14, [R1+0x7e0] ;  /* 0x0007e000010e7983 */ /* 0x000ea40000300a00 */
        /* <DEDUP_REMOVED lines=8> */
[----:B------:R-:W2:Y:S04]  /*11a10*/  LDL.LU.64 R14, [R1+0x7c8] ;  /* 0x0007c800010e7983 */ /* 0x000ea80000300a00 */
[----:B------:R-:W3:Y:S04]  /*11a20*/  LDL.LU R12, [R1+0x5b0] ;  /* 0x0005b000010c7983 */ /* 0x000ee80000300800 */
[----:B------:R-:W3:Y:S01]  /*11a30*/  LDL.LU R13, [R1+0x658] ;  /* 0x00065800010d7983 */ /* 0x000ee20000300800 */
[----:B------:R-:W-:-:S02]  /*11a40*/  IMAD.MOV.U32 R18, RZ, RZ, R9 ;  /* 0x000000ffff127224 */ /* 0x000fc400078e0009 */
[----:B------:R-:W-:Y:S01]  /*11a50*/  IMAD.MOV.U32 R19, RZ, RZ, R8 ;  /* 0x000000ffff137224 */ /* 0x000fe200078e0008 */
[----:B--2---:R-:W-:Y:S11]  /*11a60*/  HMMA.16816.F32.BF16 R4, R20, R14, R4 ;  /* 0x0000000e1404723c */ /* 0x004ff60000041804 */
[----:B------:R-:W-:Y:S11]  /*11a70*/  @!UPT UIADD3 URZ, URZ, URZ, URZ ;  /* 0x0000003f3f3ff290 */ /* 0x000ff6000fffe03f */
[----:B------:R-:W-:Y:S01]  /*11a80*/  @!UPT UIADD3 URZ, URZ, URZ, URZ ;  /* 0x0000003f3f3ff290 */ /* 0x000fe2000fffe03f */
[----:B------:R-:W-:Y:S04]  /*11a90*/  STL.64 [R1+0x2a0], R4 ;  /* 0x0002a00401007387 */ /* 0x000fe80000100a00 */
[----:B------:R0:W-:Y:S04]  /*11aa0*/  STL.64 [R1+0x2a8], R6 ;  /* 0x0002a80601007387 */ /* 0x0001e80000100a00 */
[----:B0-----:R-:W2:Y:S04]  /*11ab0*/  LDL.LU.64 R6, [R1+0x7c0] ;  /* 0x0007c00001067983 */ /* 0x001ea80000300a00 */
[----:B------:R-:W4:Y:S04]  /*11ac0*/  LDL.LU.64 R4, [R1+0x7b8] ;  /* 0x0007b80001047983 */ /* 0x000f280000300a00 */
[----:B------:R-:W2:Y:S04]  /*11ad0*/  LDL.LU R8, [R1+0x290] ;  /* 0x0002900001087983 */ /* 0x000ea80000300800 */
[----:B------:R-:W2:Y:S04]  /*11ae0*/  LDL.LU R9, [R1+0x294] ;  /* 0x0002940001097983 */ /* 0x000ea80000300800 */
[----:B------:R-:W2:Y:S04]  /*11af0*/  LDL.LU R10, [R1+0x298] ;  /* 0x00029800010a7983 */ /* 0x000ea80000300800 */
[----:B------:R-:W2:Y:S04]  /*11b00*/  LDL.LU R11, [R1+0x29c] ;  /* 0x00029c00010b7983 */ /* 0x000ea80000300800 */
[----:B------:R-:W-:Y:S04]  /*11b10*/  STL.64 [R1+0x780], R18 ;  /* 0x0007801201007387 */ /* 0x000fe80000100a00 */
[----:B------:R0:W-:Y:S04]  /*11b20*/  STL.64 [R1+0x728], R14 ;  /* 0x0007280e01007387 */ /* 0x0001e80000100a00 */
[----:B---3--:R-:W-:Y:S01]  /*11b30*/  STL.64 [R1+0x720], R12 ;  /* 0x0007200c01007387 */ /* 0x008fe20000100a00 */
[----:B0-----:R-:W-:-:S02]  /*11b40*/  IMAD.MOV.U32 R14, RZ, RZ, R27 ;  /* 0x000000ffff0e7224 */ /* 0x001fc400078e001b */
[----:B------:R-:W-:Y:S02]  /*11b50*/  IMAD.MOV.U32 R15, RZ, RZ, R26 ;  /* 0x000000ffff0f7224 */ /* 0x000fe400078e001a */
[----:B------:R-:W-:-:S03]  /*11b60*/  IMAD.MOV.U32 R19, RZ, RZ, R24 ;  /* 0x000000ffff137224 */ /* 0x000fc600078e0018 */
[----:B------:R0:W-:Y:S01]  /*11b70*/  STL.64 [R1+0x740], R14 ;  /* 0x0007400e01007387 */ /* 0x0001e20000100a00 */
[----:B------:R-:W-:-:S03]  /*11b80*/  IMAD.MOV.U32 R18, RZ, RZ, R25 ;  /* 0x000000ffff127224 */ /* 0x000fc600078e0019 */
[----:B------:R-:W3:Y:S04]  /*11b90*/  LDL.LU R24, [R1+0x180] ;  /* 0x0001800001187983 */ /* 0x000ee80000300800 */
[----:B------:R-:W3:Y:S01]  /*11ba0*/  LDL.LU R25, [R1+0x184] ;  /* 0x0001840001197983 */ /* 0x000ee20000300800 */
[----:B0-----:R-:W-:-:S03]  /*11bb0*/  IMAD.MOV.U32 R14, RZ, RZ, R17 ;  /* 0x000000ffff0e7224 */ /* 0x001fc600078e0011 */
[----:B------:R-:W3:Y:S01]  /*11bc0*/  LDL.LU R26, [R1+0x188] ;  /* 0x00018800011a7983 */ /* 0x000ee20000300800 */
[----:B------:R-:W-:-:S03]  /*11bd0*/  IMAD.MOV.U32 R15, RZ, RZ, R16 ;  /* 0x000000ffff0f7224 */ /* 0x000fc600078e0010 */
        /* <DEDUP_REMOVED lines=9> */
[----:B------:R-:W2:Y:S04]  /*11c70*/  LDL.LU R13, [R1+0xd4] ;  /* 0x0000d400010d7983 */ /* 0x000ea80000300800 */
[----:B------:R-:W2:Y:S04]  /*11c80*/  LDL.LU R14, [R1+0xd8] ;  /* 0x0000d800010e7983 */ /* 0x000ea80000300800 */
[----:B------:R-:W2:Y:S01]  /*11c90*/  LDL.LU R15, [R1+0xdc] ;  /* 0x0000dc00010f7983 */ /* 0x000ea20000300800 */
[C---:B------:R-:W-:Y:S03]  /*11ca0*/  HMMA.16816.F32.BF16 R8, R20.reuse, R6, R8 ;  /* 0x000000061408723c */ /* 0x040fe60000041808 */
        /* <DEDUP_REMOVED lines=9> */
[----:B------:R-:W2:Y:S04]  /*11d40*/  LDL.LU.64 R8, [R1+0x7a8] ;  /* 0x0007a80001087983 */ /* 0x000ea80000300a00 */
[----:B------:R-:W-:Y:S04]  /*11d50*/  STL.64 [R1+0x738], R6 ;  /* 0x0007380601007387 */ /* 0x000fe80000100a00 */
[----:B----4-:R0:W-:Y:S04]  /*11d60*/  STL.64 [R1+0x730], R4 ;  /* 0x0007300401007387 */ /* 0x0101e80000100a00 */
[----:B0-----:R-:W4:Y:S04]  /*11d70*/  LDL.LU R4, [R1+0x90] ;  /* 0x0000900001047983 */ /* 0x001f280000300800 */
[----:B------:R-:W4:Y:S04]  /*11d80*/  LDL.LU R5, [R1+0x94] ;  /* 0x0000940001057983 */ /* 0x000f280000300800 */
[----:B------:R-:W2:Y:S04]  /*11d90*/  LDL.LU R6, [R1+0x98] ;  /* 0x0000980001067983 */ /* 0x000ea80000300800 */
[----:B------:R-:W2:Y:S01]  /*11da0*/  LDL.LU R7, [R1+0x9c] ;  /* 0x00009c0001077983 */ /* 0x000ea20000300800 */
[----:B---3--:R-:W-:Y:S03]  /*11db0*/  HMMA.16816.F32.BF16 R20, R20, R10, R24 ;  /* 0x0000000a1414723c */ /* 0x008fe60000041818 */
[----:B--2---:R-:W-:Y:S04]  /*11dc0*/  STL.64 [R1+0x750], R6 ;  /* 0x0007500601007387 */ /* 0x004fe80000100a00 */
[----:B----4-:R0:W-:Y:S04]  /*11dd0*/  STL.64 [R1+0x748], R4 ;  /* 0x0007480401007387 */ /* 0x0101e80000100a00 */
[----:B0-----:R-:W2:Y:S04]  /*11de0*/  LDL.LU R4, [R1+0xb0] ;  /* 0x0000b00001047983 */ /* 0x001ea80000300800 */
[----:B------:R-:W2:Y:S04]  /*11df0*/  LDL.LU R5, [R1+0xb4] ;  /* 0x0000b40001057983 */ /* 0x000ea80000300800 */
[----:B------:R-:W2:Y:S04]  /*11e00*/  LDL.LU R6, [R1+0xb8] ;  /* 0x0000b80001067983 */ /* 0x000ea80000300800 */
[----:B------:R-:W2:Y:S04]  /*11e10*/  LDL.LU R7, [R1+0xbc] ;  /* 0x0000bc0001077983 */ /* 0x000ea80000300800 */
[----:B------:R-:W3:Y:S04]  /*11e20*/  LDL.LU.64 R26, [R1+0x7a0] ;  /* 0x0007a000011a7983 */ /* 0x000ee80000300a00 */
[----:B------:R-:W3:Y:S04]  /*11e30*/  LDL.LU.64 R24, [R1+0x798] ;  /* 0x0007980001187983 */ /* 0x000ee80000300a00 */
[----:B------:R0:W-:Y:S04]  /*11e40*/  STL.64 [R1+0x180], R20 ;  /* 0x0001801401007387 */ /* 0x0001e80000100a00 */
[----:B------:R1:W-:Y:S04]  /*11e50*/  STL.64 [R1+0x188], R22 ;  /* 0x0001881601007387 */ /* 0x0003e80000100a00 */
[----:B0-----:R-:W4:Y:S04]  /*11e60*/  LDL.LU R20, [R1+0x80] ;  /* 0x0000800001147983 */ /* 0x001f280000300800 */
[----:B------:R-:W4:Y:S04]  /*11e70*/  LDL.LU R21, [R1+0x84] ;  /* 0x0000840001157983 */ /* 0x000f280000300800 */
[----:B-1----:R-:W4:Y:S04]  /*11e80*/  LDL.LU R22, [R1+0x88] ;  /* 0x0000880001167983 */ /* 0x002f280000300800 */
[----:B------:R-:W4:Y:S01]  /*11e90*/  LDL.LU R23, [R1+0x8c] ;  /* 0x00008c0001177983 */ /* 0x000f220000300800 */
[C---:B---3--:R-:W-:Y:S03]  /*11ea0*/  HMMA.16816.F32.BF16 R16, R24.reuse, R18, R12 ;  /* 0x000000121810723c */ /* 0x048fe6000004180c */
[----:B------:R-:W3:Y:S04]  /*11eb0*/  LDL.LU.64 R14, [R1+0x790] ;  /* 0x00079000010e7983 */ /* 0x000ee80000300a00 */
[----:B------:R-:W3:Y:S11]  /*11ec0*/  LDL.LU.64 R12, [R1+0x788] ;  /* 0x00078800010c7983 */ /* 0x000ef60000300a00 */
[----:B------:R-:W-:Y:S05]  /*11ed0*/  @!UPT UIADD3 URZ, URZ, URZ, URZ ;  /* 0x0000003f3f3ff290 */ /* 0x000fea000fffe03f */
[----:B------:R-:W-:Y:S04]  /*11ee0*/  STL.64 [R1+0xe0], R16 ;  /* 0x0000e01001007387 */ /* 0x000fe80000100a00 */
        /* <DEDUP_REMOVED lines=8> */
[----:B0-----:R-:W3:Y:S02]  /*11f70*/  LDL.LU.64 R18, [R1+0x768] ;  /* 0x0007680001127983 */ /* 0x001ee40000300a00 */
[C---:B---3--:R-:W-:Y:S02]  /*11f80*/  HMMA.16816.F32.BF16 R16, R24.reuse, R18, R12 ;  /* 0x000000121810723c */ /* 0x048fe4000004180c */
[----:B------:R-:W2:Y:S11]  /*11f90*/  LDL.LU.64 R14, [R1+0x760] ;  /* 0x00076000010e7983 */ /* 0x000eb60000300a00 */
[----:B------:R-:W-:Y:S10]  /*11fa0*/  @!UPT UIADD3 URZ, URZ, URZ, URZ ;  /* 0x0000003f3f3ff290 */ /* 0x000ff4000fffe03f */
[----:B------:R0:W-:Y:S04]  /*11fb0*/  STL.64 [R1+0xc0], R16 ;  /* 0x0000c01001007387 */ /* 0x0001e80000100a00 */
[----:B------:R-:W-:Y:S04]  /*11fc0*/  STL.64 [R1+0xc8], R18 ;  /* 0x0000c81201007387 */ /* 0x000fe80000100a00 */
[----:B0-----:R0:W5:Y:S01]  /*11fd0*/  LDL.LU.64 R16, [R1+0x758] ;  /* 0x0007580001107983 */ /* 0x0011620000300a00 */
[C---:B--2---:R-:W-:Y:S03]  /*11fe0*/  HMMA.16816.F32.BF16 R12, R24.reuse, R14, R4 ;  /* 0x0000000e180c723c */ /* 0x044fe60000041804 */
[----:B------:R-:W2:Y:S04]  /*11ff0*/  LDL.LU.64 R6, [R1+0x750] ;  /* 0x0007500001067983 */ /* 0x000ea80000300a00 */
[----:B------:R-:W2:Y:S11]  /*12000*/  LDL.LU.64 R4, [R1+0x748] ;  /* 0x0007480001047983 */ /* 0x000eb60000300a00 */
[----:B------:R-:W-:Y:S05]  /*12010*/  @!UPT UIADD3 URZ, URZ, URZ, URZ ;  /* 0x0000003f3f3ff290 */ /* 0x000fea000fffe03f */
[----:B------:R-:W-:Y:S04]  /*12020*/  STL.64 [R1+0xb0], R12 ;  /* 0x0000b00c01007387 */ /* 0x000fe80000100a00 */
[----:B------:R1:W-:Y:S04]  /*12030*/  STL.64 [R1+0xb8], R14 ;  /* 0x0000b80e01007387 */ /* 0x0003e80000100a00 */
[----:B-1----:R-:W2:Y:S02]  /*12040*/  LDL.LU.64 R14, [R1+0x740] ;  /* 0x00074000010e7983 */ /* 0x002ea40000300a00 */
[----:B--2---:R-:W-:Y:S02]  /*12050*/  HMMA.16816.F32.BF16 R12, R24, R14, R4 ;  /* 0x0000000e180c723c */ /* 0x004fe40000041804 */
[----:B------:R-:W2:Y:S04]  /*12060*/  LDL.LU.64 R6, [R1+0x738] ;  /* 0x0007380001067983 */ /* 0x000ea80000300a00 */
[----:B------:R-:W3:Y:S11]  /*12070*/  LDL.LU.64 R4, [R1+0x730] ;  /* 0x0007300001047983 */ /* 0x000ef60000300a00 */
[----:B------:R-:W-:Y:S06]  /*12080*/  @!UPT UIADD3 URZ, URZ, URZ, URZ ;  /* 0x0000003f3f3ff290 */ /* 0x000fec000fffe03f */
[----:B------:R-:W-:Y:S04]  /*12090*/  STL.64 [R1+0x90], R12 ;  /* 0x0000900c01007387 */ /* 0x000fe80000100a00 */
[----:B------:R1:W-:Y:S04]  /*120a0*/  STL.64 [R1+0x98], R14 ;  /* 0x0000980e01007387 */ /* 0x0003e80000100a00 */
[----:B-1----:R-:W4:Y:S01]  /*120b0*/  LDL.LU.64 R14, [R1+0x728] ;  /* 0x00072800010e7983 */ /* 0x002f220000300a00 */
[----:B------:R-:W-:Y:S01]  /*120c0*/  IMAD.MOV.U32 R18, RZ, RZ, c[0x0][0x18c] ;  /* 0x00006300ff127624 */ /* 0x000fe200078e00ff */
[----:B------:R-:W-:-:S02]  /*120d0*/  LOP3.LUT R9, R9, R8, RZ, 0x3c, !PT ;  /* 0x0000000809097212 */ /* 0x000fc400078e3cff */
[----:B------:R-:W2:Y:S01]  /*120e0*/  LDL.LU.64 R12, [R1+0x720] ;  /* 0x00072000010c7983 */ /* 0x000ea20000300a00 */
[----:B------:R-:W-:Y:S01]  /*120f0*/  IMAD.SHL.U32 R18, R18, 0x20, RZ ;  /* 0x0000002012127824 */ /* 0x000fe200078e00ff */
[C---:B------:R-:W-:Y:S02]  /*12100*/  LOP3.LUT R8, R9.reuse, R8, RZ, 0x3c, !PT ;  /* 0x0000000809087212 */ /* 0x040fe400078e3cff */
[----:B------:R-:W2:Y:S02]  /*12110*/  LDL.LU R19, [R1+0x65c] ;  /* 0x00065c0001137983 */ /* 0x000ea40000300800 */
[----:B------:R-:W-:-:S05]  /*12120*/  LOP3.LUT R9, R9, R8, RZ, 0x3c, !PT ;  /* 0x0000000809097212 */ /* 0x000fca00078e3cff */
[----:B------:R-:W-:Y:S01]  /*12130*/  IMAD.WIDE R8, R18, 0x2, R8 ;  /* 0x0000000212087825 */ /* 0x000fe200078e0208 */
[----:B---3--:R-:W-:-:S04]  /*12140*/  LOP3.LUT R5, R5, R4, RZ, 0x3c, !PT ;  /* 0x0000000405057212 */ /* 0x008fc800078e3cff */
[----:B------:R-:W-:-:S04]  /*12150*/  LOP3.LUT R4, R5, R4, RZ, 0x3c, !PT ;  /* 0x0000000405047212 */ /* 0x000fc800078e3cff */
[----:B------:R-:W-:-:S05]  /*12160*/  LOP3.LUT R5, R5, R4, RZ, 0x3c, !PT ;  /* 0x0000000405057212 */ /* 0x000fca00078e3cff */
[----:B------:R-:W-:Y:S01]  /*12170*/  IMAD.WIDE R4, R18, 0x2, R4 ;  /* 0x0000000212047825 */ /* 0x000fe200078e0204 */
[----:B----4-:R-:W-:Y:S04]  /*12180*/  HMMA.16816.F32.BF16 R20, R24, R14, R20 ;  /* 0x0000000e1814723c */ /* 0x010fe80000041814 */
[----:B------:R1:W-:Y:S11]  /*12190*/  STL [R1+0x5a4], R4 ;  /* 0x0005a40401007387 */ /* 0x0003f60000100800 */
[----:B------:R-:W-:Y:S08]  /*121a0*/  @!UPT UIADD3 URZ, URZ, URZ, URZ ;  /* 0x0000003f3f3ff290 */ /* 0x000ff0000fffe03f */
[----:B------:R-:W-:Y:S04]  /*121b0*/  STL.64 [R1+0x80], R20 ;  /* 0x0000801401007387 */ /* 0x000fe80000100a00 */
[----:B------:R-:W-:Y:S04]  /*121c0*/  STL.64 [R1+0x88], R22 ;  /* 0x0000881601007387 */ /* 0x000fe80000100a00 */
[----:B------:R3:W-:Y:S04]  /*121d0*/  STL [R1+0x4f8], R5 ;  /* 0x0004f80501007387 */ /* 0x0007e80000100800 */
[----:B-1----:R-:W4:Y:S04]  /*121e0*/  LDL.LU R4, [R1+0x4a8] ;  /* 0x0004a80001047983 */ /* 0x002f280000300800 */
[----:B---3--:R-:W4:Y:S04]  /*121f0*/  LDL.LU R5, [R1+0x4fc] ;  /* 0x0004fc0001057983 */ /* 0x008f280000300800 */
[----:B------:R1:W-:Y:S04]  /*12200*/  STL [R1+0x654], R8 ;  /* 0x0006540801007387 */ /* 0x0003e80000100800 */
[----:B------:R-:W3:Y:S04]  /*12210*/  LDL.LU R14, [R1+0x4b0] ;  /* 0x0004b000010e7983 */ /* 0x000ee80000300800 */
[----:B------:R-:W3:Y:S04]  /*12220*/  LDL.LU R15, [R1+0x50c] ;  /* 0x00050c00010f7983 */ /* 0x000ee80000300800 */
[----:B------:R-:W3:Y:S04]  /*12230*/  LDL.LU R20, [R1+0x510] ;  /* 0x0005100001147983 */ /* 0x000ee80000300800 */
[----:B------:R-:W3:Y:S04]  /*12240*/  LDL.LU R21, [R1+0x5bc] ;  /* 0x0005bc0001157983 */ /* 0x000ee80000300800 */
[----:B------:R-:W3:Y:S04]  /*12250*/  LDL.LU R22, [R1+0x5c0] ;  /* 0x0005c00001167983 */ /* 0x000ee80000300800 */
[----:B------:R-:W3:Y:S04]  /*12260*/  LDL.LU R23, [R1+0x660] ;  /* 0x0006600001177983 */ /* 0x000ee80000300800 */
[----:B------:R0:W-:Y:S04]  /*12270*/  STL [R1+0x5a8], R9 ;  /* 0x0005a80901007387 */ /* 0x0001e80000100800 */
[----:B-1----:R-:W3:Y:S04]  /*12280*/  LDL.LU R8, [R1+0x500] ;  /* 0x0005000001087983 */ /* 0x002ee80000300800 */
[----:B0-----:R-:W3:Y:S01]  /*12290*/  LDL.LU R9, [R1+0x5ac] ;  /* 0x0005ac0001097983 */ /* 0x001ee20000300800 */
[----:B--2---:R-:W-:-:S04]  /*122a0*/  LOP3.LUT R13, R13, R12, RZ, 0x3c, !PT ;  /* 0x0000000c0d0d7212 */ /* 0x004fc800078e3cff */
[----:B------:R-:W-:-:S04]  /*122b0*/  LOP3.LUT R12, R13, R12, RZ, 0x3c, !PT ;  /* 0x0000000c0d0c7212 */ /* 0x000fc800078e3cff */
[----:B------:R-:W-:-:S05]  /*122c0*/  LOP3.LUT R13, R13, R12, RZ, 0x3c, !PT ;  /* 0x0000000c0d0d7212 */ /* 0x000fca00078e3cff */
[----:B------:R-:W-:Y:S01]  /*122d0*/  IMAD.WIDE R12, R18, 0x2, R12 ;  /* 0x00000002120c7825 */ /* 0x000fe200078e020c */
[----:B----4-:R-:W-:-:S04]  /*122e0*/  LOP3.LUT R5, R5, R4, RZ, 0x3c, !PT ;  /* 0x0000000405057212 */ /* 0x010fc800078e3cff */
[----:B------:R-:W-:-:S04]  /*122f0*/  LOP3.LUT R4, R5, R4, RZ, 0x3c, !PT ;  /* 0x0000000405047212 */ /* 0x000fc800078e3cff */
[----:B------:R-:W-:-:S05]  /*12300*/  LOP3.LUT R5, R5, R4, RZ, 0x3c, !PT ;  /* 0x0000000405057212 */ /* 0x000fca00078e3cff */
[----:B------:R-:W-:-:S05]  /*12310*/  IMAD.WIDE R4, R18, 0x2, R4 ;  /* 0x0000000212047825 */ /* 0x000fca00078e0204 */
[----:B------:R0:W-:Y:S04]  /*12320*/  STL [R1+0x4fc], R4 ;  /* 0x0004fc0401007387 */ /* 0x0001e80000100800 */
[----:B------:R1:W-:Y:S04]  /*12330*/  STL [R1+0x4a8], R5 ;  /* 0x0004a80501007387 */ /* 0x0003e80000100800 */
[----:B0-----:R-:W2:Y:S04]  /*12340*/  LDL.LU R4, [R1+0x4ac] ;  /* 0x0004ac0001047983 */ /* 0x001ea80000300800 */
[----:B-1----:R-:W2:Y:S01]  /*12350*/  LDL.LU R5, [R1+0x504] ;  /* 0x0005040001057983 */ /* 0x002ea20000300800 */
[----:B---3--:R-:W-:-:S04]  /*12360*/  LOP3.LUT R9, R9, R8, RZ, 0x3c, !PT ;  /* 0x0000000809097212 */ /* 0x008fc800078e3cff */
[----:B------:R-:W-:-:S04]  /*12370*/  LOP3.LUT R8, R9, R8, RZ, 0x3c, !PT ;  /* 0x0000000809087212 */ /* 0x000fc800078e3cff */
[----:B------:R-:W-:-:S05]  /*12380*/  LOP3.LUT R9, R9, R8, RZ, 0x3c, !PT ;  /* 0x0000000809097212 */ /* 0x000fca00078e3cff */
[----:B------:R-:W-:-:S05]  /*12390*/  IMAD.WIDE R8, R18, 0x2, R8 ;  /* 0x0000000212087825 */ /* 0x000fca00078e0208 */
[----:B------:R0:W-:Y:S04]  /*123a0*/  STL [R1+0x5ac], R8 ;  /* 0x0005ac0801007387 */ /* 0x0001e80000100800 */
[----:B------:R1:W-:Y:S04]  /*123b0*/  STL [R1+0x500], R9 ;  /* 0x0005000901007387 */ /* 0x0003e80000100800 */
[----:B0-----:R-:W3:Y:S04]  /*123c0*/  LDL.LU R8, [R1+0x508] ;  /* 0x0005080001087983 */ /* 0x001ee80000300800 */
[----:B-1----:R-:W3:Y:S04]  /*123d0*/  LDL.LU R9, [R1+0x5b4] ;  /* 0x0005b40001097983 */ /* 0x002ee80000300800 */
[----:B------:R-:W-:Y:S04]  /*123e0*/  STL [R1+0x658], R12 ;  /* 0x0006580c01007387 */ /* 0x000fe80000100800 */
[----:B------:R0:W-:Y:S04]  /*123f0*/  STL [R1+0x5b0], R13 ;  /* 0x0005b00d01007387 */ /* 0x0001e80000100800 */
[----:B0-----:R-:W4:Y:S01]  /*12400*/  LDL.LU R13, [R1+0x5b8] ;  /* 0x0005b800010d7983 */ /* 0x001f220000300800 */
[----:B------:R-:W-:Y:S01]  /*12410*/  IMAD.MOV.U32 R12, RZ, RZ, R19 ;  /* 0x000000ffff0c7224 */ /* 0x000fe200078e0013 */
[----:B--2---:R-:W-:-:S04]  /*12420*/  LOP3.LUT R5, R5, R4, RZ, 0x3c, !PT ;  /* 0x0000000405057212 */ /* 0x004fc800078e3cff */
[----:B------:R-:W-:-:S04]  /*12430*/  LOP3.LUT R4, R5, R4, RZ, 0x3c, !PT ;  /* 0x0000000405047212 */ /* 0x000fc800078e3cff */
[----:B------:R-:W-:-:S05]  /*12440*/  LOP3.LUT R5, R5, R4, RZ, 0x3c, !PT ;  /* 0x0000000405057212 */ /* 0x000fca00078e3cff */
[----:B------:R-:W-:-:S05]  /*12450*/  IMAD.WIDE R4, R18, 0x2, R4 ;  /* 0x0000000212047825 */ /* 0x000fca00078e0204 */
[----:B------:R0:W-:Y:S04]  /*12460*/  STL [R1+0x504], R4 ;  /* 0x0005040401007387 */ /* 0x0001e80000100800 */
[----:B------:R1:W-:Y:S01]  /*12470*/  STL [R1+0x4ac], R5 ;  /* 0x0004ac0501007387 */ /* 0x0003e20000100800 */
[----:B---3--:R-:W-:-:S04]  /*12480*/  LOP3.LUT R9, R9, R8, RZ, 0x3c, !PT ;  /* 0x0000000809097212 */ /* 0x008fc800078e3cff */
[----:B------:R-:W-:-:S04]  /*12490*/  LOP3.LUT R8, R9, R8, RZ, 0x3c, !PT ;  /* 0x0000000809087212 */ /* 0x000fc800078e3cff */
[----:B------:R-:W-:Y:S01]  /*124a0*/  LOP3.LUT R9, R9, R8, RZ, 0x3c, !PT ;  /* 0x0000000809097212 */ /* 0x000fe200078e3cff */
[----:B0-----:R-:W-:-:S04]  /*124b0*/  IMAD.MOV.U32 R4, RZ, RZ, R15 ;  /* 0x000000ffff047224 */ /* 0x001fc800078e000f */
[----:B------:R-:W-:-:S04]  /*124c0*/  IMAD.WIDE R8, R18, 0x2, R8 ;  /* 0x0000000212087825 */ /* 0x000fc800078e0208 */
[----:B-1----:R-:W-:Y:S01]  /*124d0*/  IMAD.MOV.U32 R5, RZ, RZ, R14 ;  /* 0x000000ffff057224 */ /* 0x002fe200078e000e */
[----:B------:R0:W-:Y:S01]  /*124e0*/  STL [R1+0x5b4], R8 ;  /* 0x0005b40801007387 */ /* 0x0001e20000100800 */
[----:B----4-:R-:W-:-:S03]  /*124f0*/  IMAD.WIDE R12, R18, 0x2, R12 ;  /* 0x00000002120c7825 */ /* 0x010fc600078e020c */
[----:B------:R1:W-:Y:S01]  /*12500*/  STL [R1+0x508], R9 ;  /* 0x0005080901007387 */ /* 0x0003e20000100800 */
[----:B------:R-:W-:-:S03]  /*12510*/  IMAD.WIDE R4, R18, 0x2, R4 ;  /* 0x0000000212047825 */ /* 0x000fc600078e0204 */
[----:B------:R2:W-:Y:S01]  /*12520*/  STL [R1+0x65c], R12 ;  /* 0x00065c0c01007387 */ /* 0x0005e20000100800 */
[----:B0-----:R-:W-:Y:S02]  /*12530*/  IMAD.MOV.U32 R8, RZ, RZ, R21 ;  /* 0x000000ffff087224 */ /* 0x001fe400078e0015 */
[----:B-1----:R-:W-:Y:S01]  /*12540*/  IMAD.MOV.U32 R9, RZ, RZ, R20 ;  /* 0x000000ffff097224 */ /* 0x002fe200078e0014 */
[----:B------:R0:W-:Y:S03]  /*12550*/  STL [R1+0x5b8], R13 ;  /* 0x0005b80d01007387 */ /* 0x0001e60000100800 */
[----:B------:R-:W-:Y:S01]  /*12560*/  IMAD.WIDE R8, R18, 0x2, R8 ;  /* 0x0000000212087825 */ /* 0x000fe200078e0208 */
[----:B------:R-:W3:Y:S04]  /*12570*/  LDL.LU R19, [R1+0x668] ;  /* 0x0006680001137983 */ /* 0x000ee80000300800 */
[----:B------:R1:W-:Y:S04]  /*12580*/  STL [R1+0x50c], R4 ;  /* 0x00050c0401007387 */ /* 0x0003e80000100800 */
[----:B------:R4:W-:Y:S01]  /*12590*/  STL [R1+0x4b0], R5 ;  /* 0x0004b00501007387 */ /* 0x0009e20000100800 */
[----:B--2---:R-:W-:-:S02]  /*125a0*/  IMAD.MOV.U32 R12, RZ, RZ, R23 ;  /* 0x000000ffff0c7224 */ /* 0x004fc400078e0017 */
[----:B0-----:R-:W-:Y:S01]  /*125b0*/  IMAD.MOV.U32 R13, RZ, RZ, R22 ;  /* 0x000000ffff0d7224 */ /* 0x001fe200078e0016 */
[----:B-1----:R-:W2:Y:S04]  /*125c0*/  LDL.LU R4, [R1+0x4b4] ;  /* 0x0004b40001047983 */ /* 0x002ea80000300800 */
[----:B----4-:R-:W2:Y:S04]  /*125d0*/  LDL.LU R5, [R1+0x514] ;  /* 0x0005140001057983 */ /* 0x010ea80000300800 */
[----:B------:R0:W-:Y:S04]  /*125e0*/  STL [R1+0x5bc], R8 ;  /* 0x0005bc0801007387 */ /* 0x0001e80000100800 */
[----:B------:R1:W-:Y:S01]  /*125f0*/  STL [R1+0x510], R9 ;  /* 0x0005100901007387 */ /* 0x0003e20000100800 */
[----:B------:R-:W-:-:S03]  /*12600*/  IMAD.WIDE R12, R18, 0x2, R12 ;  /* 0x00000002120c7825 */ /* 0x000fc600078e020c */
[----:B0-----:R-:W4:Y:S04]  /*12610*/  LDL.LU R8, [R1+0x518] ;  /* 0x0005180001087983 */ /* 0x001f280000300800 */
[----:B-1----:R-:W4:Y:S04]  /*12620*/  LDL.LU R9, [R1+0x5c4] ;  /* 0x0005c40001097983 */ /* 0x002f280000300800 */
        /* <DEDUP_REMOVED lines=8> */
[----:B0-----:R-:W3:Y:S04]  /*126b0*/  LDL.LU R12, [R1+0x5c8] ;  /* 0x0005c800010c7983 */ /* 0x001ee80000300800 */
[----:B-1----:R-:W3:Y:S01]  /*126c0*/  LDL.LU R13, [R1+0x664] ;  /* 0x00066400010d7983 */ /* 0x002ee20000300800 */
[----:B--2---:R-:W-:-:S04]  /*126d0*/  LOP3.LUT R5, R5, R4, RZ, 0x3c, !PT ;  /* 0x0000000405057212 */ /* 0x004fc800078e3cff */
[----:B------:R-:W-:-:S04]  /*126e0*/  LOP3.LUT R4, R5, R4, RZ, 0x3c, !PT ;  /* 0x0000000405047212 */ /* 0x000fc800078e3cff */
[----:B------:R-:W-:Y:S02]  /*126f0*/  LOP3.LUT R5, R5, R4, RZ, 0x3c, !PT ;  /* 0x0000000405057212 */ /* 0x000fe400078e3cff */
[----:B----4-:R-:W-:-:S04]  /*12700*/  LOP3.LUT R9, R9, R8, RZ, 0x3c, !PT ;  /* 0x0000000809097212 */ /* 0x010fc800078e3cff */
[----:B------:R-:W-:Y:S01]  /*12710*/  LOP3.LUT R8, R9, R8, RZ, 0x3c, !PT ;  /* 0x0000000809087212 */ /* 0x000fe200078e3cff */
[----:B------:R-:W-:-:S03]  /*12720*/  IMAD.WIDE R4, R18, 0x2, R4 ;  /* 0x0000000212047825 */ /* 0x000fc600078e0204 */
[----:B------:R-:W-:Y:S02]  /*12730*/  LOP3.LUT R9, R9, R8, RZ, 0x3c, !PT ;  /* 0x0000000809097212 */ /* 0x000fe400078e3cff */
[----:B------:R0:W-:Y:S03]  /*12740*/  STL [R1+0x514], R4 ;  /* 0x0005140401007387 */ /* 0x0001e60000100800 */
[----:B------:R-:W-:Y:S01]  /*12750*/  IMAD.WIDE R8, R18, 0x2, R8 ;  /* 0x0000000212087825 */ /* 0x000fe200078e0208 */
[----:B------:R1:W-:Y:S04]  /*12760*/  STL [R1+0x4b4], R5 ;  /* 0x0004b40501007387 */ /* 0x0003e80000100800 */
[----:B0-----:R-:W2:Y:S04]  /*12770*/  LDL.LU R4, [R1+0x4b8] ;  /* 0x0004b80001047983 */ /* 0x001ea80000300800 */
[----:B-1----:R-:W2:Y:S04]  /*12780*/  LDL.LU R5, [R1+0x51c] ;  /* 0x00051c0001057983 */ /* 0x002ea80000300800 */
[----:B------:R0:W-:Y:S04]  /*12790*/  STL [R1+0x5c4], R8 ;  /* 0x0005c40801007387 */ /* 0x0001e80000100800 */
[----:B------:R1:W-:Y:S01]  /*127a0*/  STL [R1+0x518], R9 ;  /* 0x0005180901007387 */ /* 0x0003e20000100800 */
[----:B---3--:R-:W-:-:S03]  /*127b0*/  LOP3.LUT R13, R13, R12, RZ, 0x3c, !PT ;  /* 0x0000000c0d0d7212 */ /* 0x008fc600078e3cff */
[----:B0-----:R-:W3:Y:S01]  /*127c0*/  LDL.LU R8, [R1+0x520] ;  /* 0x0005200001087983 */ /* 0x001ee20000300800 */
[----:B------:R-:W-:-:S03]  /*127d0*/  LOP3.LUT R12, R13, R12, RZ, 0x3c, !PT ;  /* 0x0000000c0d0c7212 */ /* 0x000fc600078e3cff */
[----:B-1----:R-:W3:Y:S01]  /*127e0*/  LDL.LU R9, [R1+0x5cc] ;  /* 0x0005cc0001097983 */ /* 0x002ee20000300800 */
[----:B------:R-:W-:-:S05]  /*127f0*/  LOP3.LUT R13, R13, R12, RZ, 0x3c, !PT ;  /* 0x0000000c0d0d7212 */ /* 0x000fca00078e3cff */
[----:B------:R-:W-:-:S05]  /*12800*/  IMAD.WIDE R12, R18, 0x2, R12 ;  /* 0x00000002120c7825 */ /* 0x000fca00078e020c */
[----:B------:R-:W-:Y:S04]  /*12810*/  STL [R1+0x664], R12 ;  /* 0x0006640c01007387 */ /* 0x000fe80000100800 */
[----:B------:R0:W-:Y:S04]  /*12820*/  STL [R1+0x5c8], R13 ;  /* 0x0005c80d01007387 */ /* 0x0001e80000100800 */
[----:B0-----:R-:W4:Y:S01]  /*12830*/  LDL.LU R13, [R1+0x5d0] ;  /* 0x0005d000010d7983 */ /* 0x001f220000300800 */
[----:B------:R-:W-:Y:S01]  /*12840*/  IMAD.MOV.U32 R12, RZ, RZ, R19 ;  /* 0x000000ffff0c7224 */ /* 0x000fe200078e0013 */
[----:B--2---:R-:W-:-:S04]  /*12850*/  LOP3.LUT R5, R5, R4, RZ, 0x3c, !PT ;  /* 0x0000000405057212 */ /* 0x004fc800078e3cff */
[----:B------:R-:W-:-:S04]  /*12860*/  LOP3.LUT R4, R5, R4, RZ, 0x3c, !PT ;  /* 0x0000000405047212 */ /* 0x000fc800078e3cff */
[----:B------:R-:W-:Y:S02]  /*12870*/  LOP3.LUT R5, R5, R4, RZ, 0x3c, !PT ;  /* 0x0000000405057212 */ /* 0x000fe400078e3cff */
[----:B---3--:R-:W-:-:S04]  /*12880*/  LOP3.LUT R9, R9, R8, RZ, 0x3c, !PT ;  /* 0x0000000809097212 */ /* 0x008fc800078e3cff */
[----:B------:R-:W-:Y:S01]  /*12890*/  LOP3.LUT R8, R9, R8, RZ, 0x3c, !PT ;  /* 0x0000000809087212 */ /* 0x000fe200078e3cff */
[----:B------:R-:W-:-:S03]  /*128a0*/  IMAD.WIDE R4, R18, 0x2, R4 ;  /* 0x0000000212047825 */ /* 0x000fc600078e0204 */
[----:B------:R-:W-:Y:S02]  /*128b0*/  LOP3.LUT R9, R9, R8, RZ, 0x3c, !PT ;  /* 0x0000000809097212 */ /* 0x000fe400078e3cff */
[----:B------:R0:W-:Y:S03]  /*128c0*/  STL [R1+0x51c], R4 ;  /* 0x00051c0401007387 */ /* 0x0001e60000100800 */
[----:B------:R-:W-:Y:S01]  /*128d0*/  IMAD.WIDE R8, R18, 0x2, R8 ;  /* 0x0000000212087825 */ /* 0x000fe200078e0208 */
[----:B------:R1:W-:Y:S04]  /*128e0*/  STL [R1+0x4b8], R5 ;  /* 0x0004b80501007387 */ /* 0x0003e80000100800 */
[----:B------:R2:W-:Y:S01]  /*128f0*/  STL [R1+0x5cc], R8 ;  /* 0x0005cc0801007387 */ /* 0x0005e20000100800 */
[----:B0-----:R-:W-:-:S02]  /*12900*/  IMAD.MOV.U32 R4, RZ, RZ, R15 ;  /* 0x000000ffff047224 */ /* 0x001fc400078e000f */
[----:B-1----:R-:W-:Y:S01]  /*12910*/  IMAD.MOV.U32 R5, RZ, RZ, R14 ;  /* 0x000000ffff057224 */ /* 0x002fe200078e000e */
[----:B------:R0:W-:Y:S01]  /*12920*/  STL [R1+0x520], R9 ;  /* 0x0005200901007387 */ /* 0x0001e20000100800 */
[----:B----4-:R-:W-:-:S04]  /*12930*/  IMAD.WIDE R12, R18, 0x2, R12 ;  /* 0x00000002120c7825 */ /* 0x010fc800078e020c */
[C---:B------:R-:W-:Y:S01]  /*12940*/  IMAD.WIDE R4, R18.reuse, 0x2, R4 ;  /* 0x0000000212047825 */ /* 0x040fe200078e0204 */
[----:B------:R1:W-:Y:S03]  /*12950*/  STL [R1+0x668], R12 ;  /* 0x0006680c01007387 */ /* 0x0003e60000100800 */
[----:B--2---:R-:W-:Y:S02]  /*12960*/  IMAD.MOV.U32 R8, RZ, RZ, R21 ;  /* 0x000000ffff087224 */ /* 0x004fe400078e0015 */
[----:B0-----:R-:W-:Y:S01]  /*12970*/  IMAD.MOV.U32 R9, RZ, RZ, R20 ;  /* 0x000000ffff097224 */ /* 0x001fe200078e0014 */
[----:B------:R0:W-:Y:S03]  /*12980*/  STL [R1+0x5d0], R13 ;  /* 0x0005d00d01007387 */ /* 0x0001e60000100800 */
[----:B------:R-:W-:Y:S01]  /*12990*/  IMAD.WIDE R8, R18, 0x2, R8 ;  /* 0x0000000212087825 */ /* 0x000fe200078e0208 */
[----:B------:R-:W2:Y:S04]  /*129a0*/  LDL.LU R19, [R1+0x674] ;  /* 0x0006740001137983 */ /* 0x000ea80000300800 */
[----:B------:R3:W-:Y:S04]  /*129b0*/  STL [R1+0x524], R4 ;  /* 0x0005240401007387 */ /* 0x0007e80000100800 */
[----:B------:R4:W-:Y:S01]  /*129c0*/  STL [R1+0x4bc], R5 ;  /* 0x0004bc0501007387 */ /* 0x0009e20000100800 */
[----:B-1----:R-:W-:-:S02]  /*129d0*/  IMAD.MOV.U32 R12, RZ, RZ, R23 ;  /* 0x000000ffff0c7224 */ /* 0x002fc400078e0017 */
[----:B0-----:R-:W-:Y:S01]  /*129e0*/  IMAD.MOV.U32 R13, RZ, RZ, R22 ;  /* 0x000000ffff0d7224 */ /* 0x001fe200078e0016 */
[----:B---3--:R-:W3:Y:S04]  /*129f0*/  LDL.LU R4, [R1+0x4c0] ;  /* 0x0004c00001047983 */ /* 0x008ee80000300800 */
[----:B----4-:R-:W3:Y:S04]  /*12a00*/  LDL.LU R5, [R1+0x52c] ;  /* 0x00052c0001057983 */ /* 0x010ee80000300800 */
[----:B------:R0:W-:Y:S04]  /*12a10*/  STL [R1+0x5d4], R8 ;  /* 0x0005d40801007387 */ /* 0x0001e80000100800 */
[----:B------:R1:W-:Y:S01]  /*12a20*/  STL [R1+0x528], R9 ;  /* 0x0005280901007387 */ /* 0x0003e20000100800 */
[----:B------:R-:W-:-:S03]  /*12a30*/  IMAD.WIDE R12, R18, 0x2, R12 ;  /* 0x00000002120c7825 */ /* 0x000fc600078e020c */
[----:B0-----:R-:W4:Y:S04]  /*12a40*/  LDL.LU R8, [R1+0x530] ;  /* 0x0005300001087983 */ /* 0x001f280000300800 */
[----:B-1----:R-:W4:Y:S04]  /*12a50*/  LDL.LU R9, [R1+0x5dc] ;  /* 0x0005dc0001097983 */ /* 0x002f280000300800 */
[----:B------:R0:W-:Y:S04]  /*12a60*/  STL [R1+0x66c], R12 ;  /* 0x00066c0c01007387 */ /* 0x0001e80000100800 */
[----:B------:R-:W2:Y:S04]  /*12a70*/  LDL.LU R14, [R1+0x4c8] ;  /* 0x0004c800010e7983 */ /* 0x000ea80000300800 */
[----:B------:R-:W2:Y:S04]  /*12a80*/  LDL.LU R15, [R1+0x53c] ;  /* 0x00053c00010f7983 */ /* 0x000ea80000300800 */
[----:B------:R-:W2:Y:S04]  /*12a90*/  LDL.LU R20, [R1+0x540] ;  /* 0x0005400001147983 */ /* 0x000ea80000300800 */
[----:B------:R-:W2:Y:S04]  /*12aa0*/  LDL.LU R21, [R1+0x5ec] ;  /* 0x0005ec0001157983 */ /* 0x000ea80000300800 */
[----:B------:R-:W2:Y:S04]  /*12ab0*/  LDL.LU R22, [R1+0x5f0] ;  /* 0x0005f00001167983 */ /* 0x000ea80000300800 */
[----:B------:R-:W2:Y:S04]  /*12ac0*/  LDL.LU R23, [R1+0x678] ;  /* 0x0006780001177983 */ /* 0x000ea80000300800 */
[----:B------:R1:W-:Y:S04]  /*12ad0*/  STL [R1+0x5d8], R13 ;  /* 0x0005d80d01007387 */ /* 0x0003e80000100800 */
[----:B0-----:R-:W2:Y:S04]  /*12ae0*/  LDL.LU R12, [R1+0x5e0] ;  /* 0x0005e000010c7983 */ /* 0x001ea80000300800 */
[----:B-1----:R-:W2:Y:S01]  /*12af0*/  LDL.LU R13, [R1+0x670] ;  /* 0x00067000010d7983 */ /* 0x002ea20000300800 */
[----:B---3--:R-:W-:-:S04]  /*12b00*/  LOP3.LUT R5, R5, R4, RZ, 0x3c, !PT ;  /* 0x0000000405057212 */ /* 0x008fc800078e3cff */
        /* <DEDUP_REMOVED lines=9> */
[----:B0-----:R-:W3:Y:S04]  /*12ba0*/  LDL.LU R4, [R1+0x4c4] ;  /* 0x0004c40001047983 */ /* 0x001ee80000300800 */
[----:B-1----:R-:W3:Y:S04]  /*12bb0*/  LDL.LU R5, [R1+0x534] ;  /* 0x0005340001057983 */ /* 0x002ee80000300800 */
[----:B------:R0:W-:Y:S04]  /*12bc0*/  STL [R1+0x5dc], R8 ;  /* 0x0005dc0801007387 */ /* 0x0001e80000100800 */
[----:B------:R1:W-:Y:S01]  /*12bd0*/  STL [R1+0x530], R9 ;  /* 0x0005300901007387 */ /* 0x0003e20000100800 */
[----:B--2---:R-:W-:-:S03]  /*12be0*/  LOP3.LUT R13, R13, R12, RZ, 0x3c, !PT ;  /* 0x0000000c0d0d7212 */ /* 0x004fc600078e3cff */
[----:B0-----:R-:W2:Y:S01]  /*12bf0*/  LDL.LU R8, [R1+0x538] ;  /* 0x0005380001087983 */ /* 0x001ea20000300800 */
[----:B------:R-:W-:-:S03]  /*12c00*/  LOP3.LUT R12, R13, R12, RZ, 0x3c, !PT ;  /* 0x0000000c0d0c7212 */ /* 0x000fc600078e3cff */
[----:B-1----:R-:W2:Y:S01]  /*12c10*/  LDL.LU R9, [R1+0x5e4] ;  /* 0x0005e40001097983 */ /* 0x002ea20000300800 */
[----:B------:R-:W-:-:S05]  /*12c20*/  LOP3.LUT R13, R13, R12, RZ, 0x3c, !PT ;  /* 0x0000000c0d0d7212 */ /* 0x000fca00078e3cff */
[----:B------:R-:W-:-:S05]  /*12c30*/  IMAD.WIDE R12, R18, 0x2, R12 ;  /* 0x00000002120c7825 */ /* 0x000fca00078e020c */
[----:B------:R-:W-:Y:S04]  /*12c40*/  STL [R1+0x670], R12 ;  /* 0x0006700c01007387 */ /* 0x000fe80000100800 */
[----:B------:R0:W-:Y:S04]  /*12c50*/  STL [R1+0x5e0], R13 ;  /* 0x0005e00d01007387 */ /* 0x0001e80000100800 */
[----:B0-----:R-:W4:Y:S01]  /*12c60*/  LDL.LU R13, [R1+0x5e8] ;  /* 0x0005e800010d7983 */ /* 0x001f220000300800 */
[----:B------:R-:W-:Y:S01]  /*12c70*/  IMAD.MOV.U32 R12, RZ, RZ, R19 ;  /* 0x000000ffff0c7224 */ /* 0x000fe200078e0013 */
[----:B---3--:R-:W-:-:S04]  /*12c80*/  LOP3.LUT R5, R5, R4, RZ, 0x3c, !PT ;  /* 0x0000000405057212 */ /* 0x008fc800078e3cff */
[----:B------:R-:W-:-:S04]  /*12c90*/  LOP3.LUT R4, R5, R4, RZ, 0x3c, !PT ;  /* 0x0000000405047212 */ /* 0x000fc800078e3cff */
[----:B------:R-:W-:Y:S02]  /*12ca0*/  LOP3.LUT R5, R5, R4, RZ, 0x3c, !PT ;  /* 0x0000000405057212 */ /* 0x000fe400078e3cff */
[----:B--2---:R-:W-:-:S04]  /*12cb0*/  LOP3.LUT R9, R9, R8, RZ, 0x3c, !PT ;  /* 0x0000000809097212 */ /* 0x004fc800078e3cff */
        /* <DEDUP_REMOVED lines=137> */
[----:B------:R0:W-:Y:S01]  /*13550*/  STL [R1+0x564], R4 ;  /* 0x0005640401007387 */ /* 0x0001e20000100800 */
[----:B------:R1:W-:Y:S02]  /*13560*/  STL [R1+0x4dc], R5 ;  /* 0x0004dc0501007387 */ /* 0x0003e40000100800 */
[----:B------:R-:W-:-:S05]  /*13570*/  IMAD.WIDE R8, R18, 0x2, R8 ;  /* 0x0000000212087825 */ /* 0x000fca00078e0208 */
[----:B------:R2:W-:Y:S01]  /*13580*/  STL [R1+0x614], R8 ;  /* 0x0006140801007387 */ /* 0x0005e20000100800 */
[----:B------:R3:W-:Y:S02]  /*13590*/  STL [R1+0x568], R9 ;  /* 0x0005680901007387 */ /* 0x0007e40000100800 */
[----:B0-----:R-:W-:Y:S02]  /*135a0*/  IMAD.MOV.U32 R4, RZ, RZ, R15 ;  /* 0x000000ffff047224 */ /* 0x001fe400078e000f */
[----:B-1----:R-:W-:Y:S02]  /*135b0*/  IMAD.MOV.U32 R5, RZ, RZ, R14 ;  /* 0x000000ffff057224 */ /* 0x002fe400078e000e */
[----:B----4-:R-:W-:-:S04]  /*135c0*/  IMAD.WIDE R12, R18, 0x2, R12 ;  /* 0x00000002120c7825 */ /* 0x010fc800078e020c */
[----:B------:R-:W-:-:S04]  /*135d0*/  IMAD.WIDE R4, R18, 0x2, R4 ;  /* 0x0000000212047825 */ /* 0x000fc800078e0204 */
[----:B--2---:R-:W-:Y:S02]  /*135e0*/  IMAD.MOV.U32 R8, RZ, RZ, R21 ;  /* 0x000000ffff087224 */ /* 0x004fe400078e0015 */
[----:B---3--:R-:W-:Y:S01]  /*135f0*/  IMAD.MOV.U32 R9, RZ, RZ, R20 ;  /* 0x000000ffff097224 */ /* 0x008fe200078e0014 */
[----:B------:R-:W-:Y:S01]  /*13600*/  STL [R1+0x68c], R12 ;  /* 0x00068c0c01007387 */ /* 0x000fe20000100800 */
[----:B------:R-:W-:Y:S02]  /*13610*/  STL [R1+0x618], R13 ;  /* 0x0006180d01007387 */ /* 0x000fe40000100800 */
[----:B------:R-:W2:Y:S02]  /*13620*/  LDL.LU R19, [R1+0x698] ;  /* 0x0006980001137983 */ /* 0x000ea40000300800 */
[----:B------:R-:W-:Y:S01]  /*13630*/  IMAD.WIDE R8, R18, 0x2, R8 ;  /* 0x0000000212087825 */ /* 0x000fe200078e0208 */
[----:B------:R0:W-:Y:S03]  /*13640*/  STL [R1+0x56c], R4 ;  /* 0x00056c0401007387 */ /* 0x0001e60000100800 */
[----:B------:R1:W-:Y:S01]  /*13650*/  STL [R1+0x4e0], R5 ;  /* 0x0004e00501007387 */ /* 0x0003e20000100800 */
[----:B0-----:R-:W3:Y:S01]  /*13660*/  LDL.LU R4, [R1+0x4e4] ;  /* 0x0004e40001047983 */ /* 0x001ee20000300800 */
[----:B-1----:R-:W3:Y:S02]  /*13670*/  LDL.LU R5, [R1+0x574] ;  /* 0x0005740001057983 */ /* 0x002ee40000300800 */
[----:B------:R0:W-:Y:S02]  /*13680*/  STL [R1+0x61c], R8 ;  /* 0x00061c0801007387 */ /* 0x0001e40000100800 */
[----:B------:R1:W-:Y:S02]  /*13690*/  STL [R1+0x570], R9 ;  /* 0x0005700901007387 */ /* 0x0003e40000100800 */
[----:B------:R-:W-:-:S02]  /*136a0*/  IMAD.MOV.U32 R12, RZ, RZ, R23 ;  /* 0x000000ffff0c7224 */ /* 0x000fc400078e0017 */
[----:B------:R-:W-:-:S04]  /*136b0*/  IMAD.MOV.U32 R13, RZ, RZ, R22 ;  /* 0x000000ffff0d7224 */ /* 0x000fc800078e0016 */
[----:B------:R-:W-:Y:S01]  /*136c0*/  IMAD.WIDE R12, R18, 0x2, R12 ;  /* 0x00000002120c7825 */ /* 0x000fe200078e020c */
[----:B0-----:R-:W4:Y:S03]  /*136d0*/  LDL.LU R8, [R1+0x578] ;  /* 0x0005780001087983 */ /* 0x001f260000300800 */
[----:B-1----:R-:W4:Y:S02]  /*136e0*/  LDL.LU R9, [R1+0x624] ;  /* 0x0006240001097983 */ /* 0x002f240000300800 */
[----:B------:R0:W-:Y:S02]  /*136f0*/  STL [R1+0x690], R12 ;  /* 0x0006900c01007387 */ /* 0x0001e40000100800 */
[----:B------:R-:W2:Y:S01]  /*13700*/  LDL.LU R14, [R1+0x4ec] ;  /* 0x0004ec00010e7983 */ /* 0x000ea20000300800 */
[----:B------:R-:W2:Y:S01]  /*13710*/  LDL.LU R15, [R1+0x584] ;  /* 0x00058400010f7983 */ /* 0x000ea20000300800 */
[----:B------:R-:W2:Y:S02]  /*13720*/  LDL.LU R20, [R1+0x588] ;  /* 0x0005880001147983 */ /* 0x000ea40000300800 */
[----:B------:R-:W2:Y:S02]  /*13730*/  LDL.LU R21, [R1+0x634] ;  /* 0x0006340001157983 */ /* 0x000ea40000300800 */
[----:B------:R-:W2:Y:S01]  /*13740*/  LDL.LU R22, [R1+0x638] ;  /* 0x0006380001167983 */ /* 0x000ea20000300800 */
[----:B------:R-:W2:Y:S01]  /*13750*/  LDL.LU R23, [R1+0x69c] ;  /* 0x00069c0001177983 */ /* 0x000ea20000300800 */
[----:B------:R1:W-:Y:S03]  /*13760*/  STL [R1+0x620], R13 ;  /* 0x0006200d01007387 */ /* 0x0003e60000100800 */
        /* <DEDUP_REMOVED lines=9> */
[----:B------:R0:W-:Y:S01]  /*13800*/  STL [R1+0x574], R4 ;  /* 0x0005740401007387 */ /* 0x0001e20000100800 */
[----:B------:R1:W-:Y:S02]  /*13810*/  STL [R1+0x4e4], R5 ;  /* 0x0004e40501007387 */ /* 0x0003e40000100800 */
[----:B------:R-:W-:Y:S01]  /*13820*/  IMAD.WIDE R8, R18, 0x2, R8 ;  /* 0x0000000212087825 */ /* 0x000fe200078e0208 */
[-C--:B--2---:R-:W-:Y:S01]  /*13830*/  LOP3.LUT R13, R13, R12.reuse, RZ, 0x3c, !PT ;  /* 0x0000000c0d0d7212 */ /* 0x084fe200078e3cff */
[----:B0-----:R-:W2:Y:S02]  /*13840*/  LDL.LU R4, [R1+0x4e8] ;  /* 0x0004e80001047983 */ /* 0x001ea40000300800 */
[----:B-1----:R-:W2:Y:S02]  /*13850*/  LDL.LU R5, [R1+0x57c] ;  /* 0x00057c0001057983 */ /* 0x002ea40000300800 */
[----:B------:R0:W-:Y:S02]  /*13860*/  STL [R1+0x624], R8 ;  /* 0x0006240801007387 */ /* 0x0001e40000100800 */
[----:B------:R1:W-:Y:S01]  /*13870*/  STL [R1+0x578], R9 ;  /* 0x0005780901007387 */ /* 0x0003e20000100800 */
[----:B------:R-:W-:-:S04]  /*13880*/  LOP3.LUT R12, R13, R12, RZ, 0x3c, !PT ;  /* 0x0000000c0d0c7212 */ /* 0x000fc800078e3cff */
[----:B------:R-:W-:Y:S01]  /*13890*/  LOP3.LUT R13, R13, R12, RZ, 0x3c, !PT ;  /* 0x0000000c0d0d7212 */ /* 0x000fe200078e3cff */
[----:B0-----:R-:W3:Y:S01]  /*138a0*/  LDL.LU R8, [R1+0x580] ;  /* 0x0005800001087983 */ /* 0x001ee20000300800 */
[----:B-1----:R-:W3:Y:S03]  /*138b0*/  LDL.LU R9, [R1+0x62c] ;  /* 0x00062c0001097983 */ /* 0x002ee60000300800 */
[----:B------:R-:W-:-:S05]  /*138c0*/  IMAD.WIDE R12, R18, 0x2, R12 ;  /* 0x00000002120c7825 */ /* 0x000fca00078e020c */
[----:B------:R-:W-:Y:S01]  /*138d0*/  STL [R1+0x694], R12 ;  /* 0x0006940c01007387 */ /* 0x000fe20000100800 */
[----:B------:R0:W-:Y:S03]  /*138e0*/  STL [R1+0x628], R13 ;  /* 0x0006280d01007387 */ /* 0x0001e60000100800 */
        /* <DEDUP_REMOVED lines=9> */
[----:B------:R0:W-:Y:S01]  /*13980*/  STL [R1+0x57c], R4 ;  /* 0x00057c0401007387 */ /* 0x0001e20000100800 */
[----:B------:R1:W-:Y:S02]  /*13990*/  STL [R1+0x4e8], R5 ;  /* 0x0004e80501007387 */ /* 0x0003e40000100800 */
[----:B------:R-:W-:-:S04]  /*139a0*/  IMAD.WIDE R8, R18, 0x2, R8 ;  /* 0x0000000212087825 */ /* 0x000fc800078e0208 */
[C---:B----4-:R-:W-:Y:S01]  /*139b0*/  IMAD.WIDE R12, R18.reuse, 0x2, R12 ;  /* 0x00000002120c7825 */ /* 0x050fe200078e020c */
[----:B------:R2:W-:Y:S03]  /*139c0*/  STL [R1+0x62c], R8 ;  /* 0x00062c0801007387 */ /* 0x0005e60000100800 */
[----:B0-----:R-:W-:Y:S02]  /*139d0*/  IMAD.MOV.U32 R4, RZ, RZ, R15 ;  /* 0x000000ffff047224 */ /* 0x001fe400078e000f */
[----:B-1----:R-:W-:Y:S01]  /*139e0*/  IMAD.MOV.U32 R5, RZ, RZ, R14 ;  /* 0x000000ffff057224 */ /* 0x002fe200078e000e */
[----:B------:R0:W-:Y:S01]  /*139f0*/  STL [R1+0x580], R9 ;  /* 0x0005800901007387 */ /* 0x0001e20000100800 */
[----:B------:R1:W-:Y:S02]  /*13a00*/  STL [R1+0x698], R12 ;  /* 0x0006980c01007387 */ /* 0x0003e40000100800 */
[----:B------:R-:W-:Y:S01]  /*13a10*/  IMAD.WIDE R4, R18, 0x2, R4 ;  /* 0x0000000212047825 */ /* 0x000fe200078e0204 */
[----:B------:R3:W-:Y:S03]  /*13a20*/  STL [R1+0x630], R13 ;  /* 0x0006300d01007387 */ /* 0x0007e60000100800 */
[----:B------:R-:W4:Y:S02]  /*13a30*/  LDL.LU R19, [R1+0x63c] ;  /* 0x00063c0001137983 */ /* 0x000f240000300800 */
[----:B--2---:R-:W-:-:S02]  /*13a40*/  IMAD.MOV.U32 R8, RZ, RZ, R21 ;  /* 0x000000ffff087224 */ /* 0x004fc400078e0015 */
[----:B0-----:R-:W-:Y:S01]  /*13a50*/  IMAD.MOV.U32 R9, RZ, RZ, R20 ;  /* 0x000000ffff097224 */ /* 0x001fe200078e0014 */
[----:B------:R0:W-:Y:S01]  /*13a60*/  STL [R1+0x584], R4 ;  /* 0x0005840401007387 */ /* 0x0001e20000100800 */
[----:B------:R2:W-:Y:S02]  /*13a70*/  STL [R1+0x4ec], R5 ;  /* 0x0004ec0501007387 */ /* 0x0005e40000100800 */
[----:B-1----:R-:W-:Y:S02]  /*13a80*/  IMAD.MOV.U32 R12, RZ, RZ, R23 ;  /* 0x000000ffff0c7224 */ /* 0x002fe400078e0017 */
[----:B------:R-:W-:-:S04]  /*13a90*/  IMAD.WIDE R8, R18, 0x2, R8 ;  /* 0x0000000212087825 */ /* 0x000fc800078e0208 */
[----:B---3--:R-:W-:-:S04]  /*13aa0*/  IMAD.MOV.U32 R13, RZ, RZ, R22 ;  /* 0x000000ffff0d7224 */ /* 0x008fc800078e0016 */
[----:B------:R-:W-:Y:S01]  /*13ab0*/  IMAD.WIDE R12, R18, 0x2, R12 ;  /* 0x00000002120c7825 */ /* 0x000fe200078e020c */
[----:B0-----:R-:W3:Y:S03]  /*13ac0*/  LDL.LU R4, [R1+0x4f0] ;  /* 0x0004f00001047983 */ /* 0x001ee60000300800 */
[----:B--2---:R-:W3:Y:S02]  /*13ad0*/  LDL.LU R5, [R1+0x58c] ;  /* 0x00058c0001057983 */ /* 0x004ee40000300800 */
[----:B------:R-:W-:Y:S02]  /*13ae0*/  STL [R1+0x634], R8 ;  /* 0x0006340801007387 */ /* 0x000fe40000100800 */
[----:B------:R-:W2:Y:S01]  /*13af0*/  LDL.LU R14, [R1+0x598] ;  /* 0x00059800010e7983 */ /* 0x000ea20000300800 */
[----:B------:R-:W2:Y:S01]  /*13b00*/  LDL.LU R15, [R1+0x644] ;  /* 0x00064400010f7983 */ /* 0x000ea20000300800 */
[----:B------:R0:W-:Y:S03]  /*13b10*/  STL [R1+0x588], R9 ;  /* 0x0005880901007387 */ /* 0x0001e60000100800 */
[----:B0-----:R-:W2:Y:S01]  /*13b20*/  LDL.LU R9, [R1+0x590] ;  /* 0x0005900001097983 */ /* 0x001ea20000300800 */
[----:B------:R-:W-:Y:S02]  /*13b30*/  STL [R1+0x69c], R12 ;  /* 0x00069c0c01007387 */ /* 0x000fe40000100800 */
[----:B------:R-:W-:Y:S02]  /*13b40*/  STL [R1+0x638], R13 ;  /* 0x0006380d01007387 */ /* 0x000fe40000100800 */
[----:B------:R-:W2:Y:S01]  /*13b50*/  LDL.LU R20, [R1+0x5a0] ;  /* 0x0005a00001147983 */ /* 0x000ea20000300800 */
[----:B------:R-:W2:Y:S01]  /*13b60*/  LDL.LU R21, [R1+0x64c] ;  /* 0x00064c0001157983 */ /* 0x000ea20000300800 */
[----:B------:R-:W2:Y:S02]  /*13b70*/  LDL.LU R22, [R1+0x650] ;  /* 0x0006500001167983 */ /* 0x000ea40000300800 */
[----:B------:R-:W2:Y:S02]  /*13b80*/  LDL.LU R23, [R1+0x6a4] ;  /* 0x0006a40001177983 */ /* 0x000ea40000300800 */
[----:B--2---:R-:W-:Y:S01]  /*13b90*/  STL.64 [R1+0x6e0], R22 ;  /* 0x0006e01601007387 */ /* 0x004fe20000100a00 */
[----:B------:R0:W-:Y:S03]  /*13ba0*/  STL.64 [R1+0x6d8], R20 ;  /* 0x0006d81401007387 */ /* 0x0001e60000100a00 */
[----:B0-----:R-:W2:Y:S01]  /*13bb0*/  LDL.LU R20, [R1+0xa0] ;  /* 0x0000a00001147983 */ /* 0x001ea20000300800 */
[----:B------:R-:W2:Y:S02]  /*13bc0*/  LDL.LU R21, [R1+0xa4] ;  /* 0x0000a40001157983 */ /* 0x000ea40000300800 */
[----:B------:R-:W2:Y:S02]  /*13bd0*/  LDL.LU R22, [R1+0xa8] ;  /* 0x0000a80001167983 */ /* 0x000ea40000300800 */
[----:B------:R-:W-:-:S02]  /*13be0*/  IMAD.MOV.U32 R23, RZ, RZ, R2 ;  /* 0x000000ffff177224 */ /* 0x000fc400078e0002 */
[----:B------:R-:W4:Y:S01]  /*13bf0*/  LDL.LU R2, [R1+0x718] ;  /* 0x0007180001027983 */ /* 0x000f220000300800 */
[----:B---3--:R-:W-:-:S04]  /*13c00*/  LOP3.LUT R5, R5, R4, RZ, 0x3c, !PT ;  /* 0x0000000405057212 */ /* 0x008fc800078e3cff */
[C---:B------:R-:W-:Y:S01]  /*13c10*/  LOP3.LUT R4, R5.reuse, R4, RZ, 0x3c, !PT ;  /* 0x0000000405047212 */ /* 0x040fe200078e3cff */
[----:B--2---:R-:W-:Y:S01]  /*13c20*/  STL.64 [R1+0x6f8], R22 ;  /* 0x0006f81601007387 */ /* 0x004fe20000100a00 */
[----:B------:R0:W-:Y:S02]  /*13c30*/  STL.64 [R1+0x6f0], R20 ;  /* 0x0006f01401007387 */ /* 0x0001e40000100a00 */
[----:B0-----:R-:W-:Y:S02]  /*13c40*/  IMAD.MOV.U32 R20, RZ, RZ, R3 ;  /* 0x000000ffff147224 */ /* 0x001fe400078e0003 */
[----:B------:R-:W2:Y:S01]  /*13c50*/  LDL.LU R3, [R1+0x714] ;  /* 0x0007140001037983 */ /* 0x000ea20000300800 */
[----:B------:R-:W-:Y:S02]  /*13c60*/  IMAD.MOV.U32 R21, RZ, RZ, R29 ;  /* 0x000000ffff157224 */ /* 0x000fe400078e001d */
[----:B------:R-:W-:Y:S02]  /*13c70*/  IMAD.MOV.U32 R22, RZ, RZ, R0 ;  /* 0x000000ffff167224 */ /* 0x000fe400078e0000 */
[----:B------:R-:W-:Y:S01]  /*13c80*/  IMAD.MOV.U32 R23, RZ, RZ, R28 ;  /* 0x000000ffff177224 */ /* 0x000fe200078e001c */
[----:B------:R-:W-:Y:S01]  /*13c90*/  LOP3.LUT R5, R5, R4, RZ, 0x3c, !PT ;  /* 0x0000000405057212 */ /* 0x000fe200078e3cff */
[----:B------:R0:W5:Y:S01]  /*13ca0*/  LDL.LU R29, [R1+0x710] ;  /* 0x00071000011d7983 */ /* 0x0001620000300800 */
[----:B------:R0:W5:Y:S02]  /*13cb0*/  LDL.LU R0, [R1+0x70c] ;  /* 0x00070c0001007983 */ /* 0x0001640000300800 */
[----:B------:R0:W5:Y:S02]  /*13cc0*/  LDL.LU R28, [R1+0x708] ;  /* 0x00070800011c7983 */ /* 0x0001640000300800 */
[----:B------:R-:W-:Y:S01]  /*13cd0*/  IMAD.WIDE R4, R18, 0x2, R4 ;  /* 0x0000000212047825 */ /* 0x000fe200078e0204 */
[----:B------:R-:W-:Y:S03]  /*13ce0*/  HMMA.16816.F32.BF16 R20, R24, R6, R20 ;  /* 0x000000061814723c */ /* 0x000fe60000041814 */
[----:B----4-:R-:W-:-:S02]  /*13cf0*/  IMAD.MOV.U32 R13, RZ, RZ, R2 ;  /* 0x000000ffff0d7224 */ /* 0x010fc400078e0002 */
[----:B------:R-:W3:Y:S01]  /*13d00*/  LDL.LU R2, [R1+0x704] ;  /* 0x0007040001027983 */ /* 0x000ee20000300800 */
[----:B------:R-:W-:-:S04]  /*13d10*/  IMAD.MOV.U32 R8, RZ, RZ, R19 ;  /* 0x000000ffff087224 */ /* 0x000fc800078e0013 */
[----:B------:R-:W-:-:S04]  /*13d20*/  IMAD.WIDE R8, R18, 0x2, R8 ;  /* 0x0000000212087825 */ /* 0x000fc800078e0208 */
[----:B--2---:R-:W-:Y:S02]  /*13d30*/  IMAD.MOV.U32 R12, RZ, RZ, R3 ;  /* 0x000000ffff0c7224 */ /* 0x004fe400078e0003 */
[----:B------:R-:W2:Y:S01]  /*13d40*/  LDL.LU R3, [R1+0x700] ;  /* 0x0007000001037983 */ /* 0x000ea20000300800 */
[----:B------:R1:W-:Y:S02]  /*13d50*/  STL [R1+0x58c], R4 ;  /* 0x00058c0401007387 */ /* 0x0003e40000100800 */
[----:B------:R4:W-:Y:S02]  /*13d60*/  STL [R1+0x4f0], R5 ;  /* 0x0004f00501007387 */ /* 0x0009e40000100800 */
[----:B------:R-:W-:Y:S01]  /*13d70*/  IMAD.WIDE R12, R18, 0x2, R12 ;  /* 0x00000002120c7825 */ /* 0x000fe200078e020c */
[----:B-1----:R-:W2:Y:S03]  /*13d80*/  LDL.LU R4, [R1+0x4f4] ;  /* 0x0004f40001047983 */ /* 0x002ea60000300800 */
[----:B----4-:R-:W2:Y:S02]  /*13d90*/  LDL.LU R5, [R1+0x594] ;  /* 0x0005940001057983 */ /* 0x010ea40000300800 */
[----:B------:R-:W-:Y:S02]  /*13da0*/  STL [R1+0x63c], R8 ;  /* 0x00063c0801007387 */ /* 0x000fe40000100800 */
[----:B------:R-:W-:Y:S01]  /*13db0*/  STL [R1+0x590], R9 ;  /* 0x0005900901007387 */ /* 0x000fe20000100800 */
[----:B------:R-:W-:Y:S01]  /*13dc0*/  STL [R1+0x6a0], R12 ;  /* 0x0006a00c01007387 */ /* 0x000fe20000100800 */
[----:B------:R-:W4:Y:S02]  /*13dd0*/  LDL.LU R19, [R1+0x50] ;  /* 0x0000500001137983 */ /* 0x000f240000300800 */
[----:B------:R-:W-:Y:S02]  /*13de0*/  STL [R1+0x640], R13 ;  /* 0x0006400d01007387 */ /* 0x000fe40000100800 */
[----:B------:R-:W-:Y:S01]  /*13df0*/  STL.64 [R1+0xf0], R20 ;  /* 0x0000f01401007387 */ /* 0x000fe20000100a00 */
[----:B------:R1:W-:Y:S04]  /*13e00*/  STL.64 [R1+0xf8], R22 ;  /* 0x0000f81601007387 */ /* 0x0003e80000100a00 */
[----:B-1----:R-:W4:Y:S01]  /*13e10*/  LDL.LU.64 R22, [R1+0x6f8] ;  /* 0x0006f80001167983 */ /* 0x002f220000300a00 */
[----:B------:R-:W4:Y:S02]  /*13e20*/  LDL.LU.64 R20, [R1+0x6f0] ;  /* 0x0006f00001147983 */ /* 0x000f240000300a00 */
[----:B------:R-:W4:Y:S02]  /*13e30*/  LDL.LU R12, [R1+0x4a4] ;  /* 0x0004a400010c7983 */ /* 0x000f240000300800 */
[----:B---3--:R-:W-:-:S02]  /*13e40*/  IMAD.MOV.U32 R7, RZ, RZ, R2 ;  /* 0x000000ffff077224 */ /* 0x008fc400078e0002 */
[----:B------:R-:W3:Y:S01]  /*13e50*/  LDL.LU R2, [R1+0x6ec] ;  /* 0x0006ec0001027983 */ /* 0x000ee20000300800 */
[----:B--2---:R-:W-:-:S04]  /*13e60*/  LOP3.LUT R5, R5, R4, RZ, 0x3c, !PT ;  /* 0x0000000405057212 */ /* 0x004fc800078e3cff */
[----:B------:R-:W-:-:S04]  /*13e70*/  LOP3.LUT R4, R5, R4, RZ, 0x3c, !PT ;  /* 0x0000000405047212 */ /* 0x000fc800078e3cff */
[----:B------:R-:W-:Y:S01]  /*13e80*/  LOP3.LUT R5, R5, R4, RZ, 0x3c, !PT ;  /* 0x0000000405057212 */ /* 0x000fe200078e3cff */
[----:B------:R-:W-:Y:S02]  /*13e90*/  IMAD.MOV.U32 R6, RZ, RZ, R3 ;  /* 0x000000ffff067224 */ /* 0x000fe400078e0003 */
[----:B------:R-:W3:Y:S02]  /*13ea0*/  LDL.LU R3, [R1+0x6e8] ;  /* 0x0006e80001037983 */ /* 0x000ee40000300800 */
[----:B------:R-:W-:-:S05]  /*13eb0*/  IMAD.WIDE R8, R18, 0x2, R4 ;  /* 0x0000000212087825 */ /* 0x000fca00078e0204 */
[----:B------:R-:W-:Y:S01]  /*13ec0*/  STL [R1+0x594], R8 ;  /* 0x0005940801007387 */ /* 0x000fe20000100800 */
[----:B------:R1:W-:Y:S01]  /*13ed0*/  STL [R1+0x4f4], R9 ;  /* 0x0004f40901007387 */ /* 0x0003e20000100800 */
[----:B----4-:R-:W-:Y:S01]  /*13ee0*/  HMMA.16816.F32.BF16 R24, R24, R10, R20 ;  /* 0x0000000a1818723c */ /* 0x010fe20000041814 */
[----:B------:R-:W2:Y:S01]  /*13ef0*/  LDL.LU.64 R22, [R1+0x6e0] ;  /* 0x0006e00001167983 */ /* 0x000ea20000300a00 */
[----:B------:R-:W4:Y:S01]  /*13f00*/  LDL.LU.64 R20, [R1+0x6d8] ;  /* 0x0006d80001147983 */ /* 0x000f220000300a00 */
[----:B------:R-:W-:Y:S02]  /*13f10*/  IMAD.MOV.U32 R4, RZ, RZ, R15 ;  /* 0x000000ffff047224 */ /* 0x000fe400078e000f */
[----:B------:R-:W-:Y:S02]  /*13f20*/  IMAD.MOV.U32 R5, RZ, RZ, R14 ;  /* 0x000000ffff057224 */ /* 0x000fe400078e000e */
[----:B------:R-:W-:-:S04]  /*13f30*/  IMAD.WIDE R6, R18, 0x2, R6 ;  /* 0x0000000212067825 */ /* 0x000fc800078e0206 */
[----:B------:R-:W-:Y:S01]  /*13f40*/  IMAD.WIDE R4, R18, 0x2, R4 ;  /* 0x0000000212047825 */ /* 0x000fe200078e0204 */
[----:B------:R-:W-:Y:S02]  /*13f50*/  IADD3 R12, R12, -0x1, RZ ;  /* 0xffffffff0c0c7810 */ /* 0x000fe40007ffe0ff */
[----:B------:R-:W-:-:S09]  /*13f60*/  IADD3 R19, R19, -0x20, RZ ;  /* 0xffffffe013137810 */ /* 0x000fd20007ffe0ff */
[----:B------:R-:W-:Y:S01]  /*13f70*/  STL.64 [R1+0xa0], R24 ;  /* 0x0000a01801007387 */ /* 0x000fe20000100a00 */
[----:B------:R-:W-:Y:S02]  /*13f80*/  STL.64 [R1+0xa8], R26 ;  /* 0x0000a81a01007387 */ /* 0x000fe40000100a00 */
[----:B------:R4:W-:Y:S02]  /*13f90*/  STL [R1+0x644], R4 ;  /* 0x0006440401007387 */ /* 0x0009e40000100800 */
[----:B------:R0:W-:Y:S01]  /*13fa0*/  STL [R1+0x598], R5 ;  /* 0x0005980501007387 */ /* 0x0001e20000100800 */
[----:B------:R2:W-:Y:S01]  /*13fb0*/  STL [R1+0x648], R6 ;  /* 0x0006480601007387 */ /* 0x0005e20000100800 */
[----:B------:R0:W-:Y:S02]  /*13fc0*/  STL [R1+0x59c], R7 ;  /* 0x00059c0701007387 */ /* 0x0001e40000100800 */
[----:B------:R-:W-:Y:S01]  /*13fd0*/  STL [R1+0x4a4], R12 ;  /* 0x0004a40c01007387 */ /* 0x000fe20000100800 */
[----:B------:R-:W-:Y:S01]  /*13fe0*/  ISETP.NE.U32.AND P0, PT, R12, RZ, PT ;  /* 0x000000ff0c00720c */ /* 0x000fe20003f05070 */
[----:B------:R-:W-:-:S04]  /*13ff0*/  IMAD.MOV.U32 R13, RZ, RZ, c[0x0][0x188] ;  /* 0x00006200ff0d7624 */ /* 0x000fc800078e00ff */
[----:B------:R-:W-:Y:S02]  /*14000*/  IMAD.SHL.U32 R13, R13, 0x20, RZ ;  /* 0x000000200d0d7824 */ /* 0x000fe400078e00ff */
[----:B-1----:R-:W-:Y:S02]  /*14010*/  IMAD.MOV.U32 R9, RZ, RZ, R26 ;  /* 0x000000ffff097224 */ /* 0x002fe400078e001a */
[----:B------:R-:W-:Y:S02]  /*14020*/  IMAD.MOV.U32 R8, RZ, RZ, R27 ;  /* 0x000000ffff087224 */ /* 0x000fe400078e001b */
[----:B----4-:R-:W-:Y:S02]  /*14030*/  IMAD.MOV.U32 R4, RZ, RZ, R21 ;  /* 0x000000ffff047224 */ /* 0x010fe400078e0015 */
[----:B0-----:R-:W-:Y:S02]  /*14040*/  IMAD.MOV.U32 R5, RZ, RZ, R20 ;  /* 0x000000ffff057224 */ /* 0x001fe400078e0014 */
[----:B--2---:R-:W-:-:S02]  /*14050*/  IMAD.MOV.U32 R6, RZ, RZ, R23 ;  /* 0x000000ffff067224 */ /* 0x004fc400078e0017 */
[----:B------:R-:W-:Y:S02]  /*14060*/  IMAD.MOV.U32 R7, RZ, RZ, R22 ;  /* 0x000000ffff077224 */ /* 0x000fe400078e0016 */
[----:B------:R-:W-:-:S04]  /*14070*/  IMAD.WIDE R4, R18, 0x2, R4 ;  /* 0x0000000212047825 */ /* 0x000fc800078e0204 */
[----:B------:R-:W-:Y:S01]  /*14080*/  IMAD.WIDE R6, R18, 0x2, R6 ;  /* 0x0000000212067825 */ /* 0x000fe200078e0206 */
[----:B------:R0:W-:Y:S03]  /*14090*/  STL [R1+0x64c], R4 ;  /* 0x00064c0401007387 */ /* 0x0001e60000100800 */
[----:B------:R1:W-:Y:S02]  /*140a0*/  STL [R1+0x5a0], R5 ;  /* 0x0005a00501007387 */ /* 0x0003e40000100800 */
[----:B------:R1:W-:Y:S02]  /*140b0*/  STL [R1+0x6a4], R6 ;  /* 0x0006a40601007387 */ /* 0x0003e40000100800 */
[----:B------:R1:W-:Y:S01]  /*140c0*/  STL [R1+0x650], R7 ;  /* 0x0006500701007387 */ /* 0x0003e20000100800 */
[----:B------:R1:W-:Y:S01]  /*140d0*/  STL [R1+0x50], R19 ;  /* 0x0000501301007387 */ /* 0x0003e20000100800 */
[----:B---3--:R-:W-:-:S04]  /*140e0*/  IMAD.WIDE R2, R13, 0x2, R2 ;  /* 0x000000020d027825 */ /* 0x008fc800078e0202 */
[----:B0-----:R-:W-:Y:S02]  /*140f0*/  IMAD.MOV.U32 R4, RZ, RZ, R2 ;  /* 0x000000ffff047224 */ /* 0x001fe400078e0002 */
[----:B------:R-:W-:Y:S01]  /*14100*/  IMAD.MOV.U32 R2, RZ, RZ, R3 ;  /* 0x000000ffff027224 */ /* 0x000fe200078e0003 */
[----:B-1----:R-:W-:Y:S01]  /*14110*/  @!P0 CALL.REL.NOINC `(.L_x_1) ;  /* 0x0000001000008944 */ /* 0x002fe20003c00000 */
[----:B------:R-:W-:Y:S05]  /*14120*/  BRA `(.L_x_2) ;  /* 0xffff40c000007947 */ /* 0x000fea000383ffff */
.L_x_1:
[----:B-----5:R-:W2:Y:S04]  /*14130*/  LDL.LU R29, [R1+0x80] ;  /* 0x00008000011d7983 */ /* 0x020ea80000300800 */
[----:B--2---:R0:W-:Y:S04]  /*14140*/  STL [R1+0x8b0], R29 ;  /* 0x0008b01d01007387 */ /* 0x0041e80000100800 */
[----:B0-----:R-:W2:Y:S04]  /*14150*/  LDL.LU R29, [R1+0xf0] ;  /* 0x0000f000011d7983 */ /* 0x001ea80000300800 */
        /* <DEDUP_REMOVED lines=9> */
[----:B------:R-:W2:Y:S01]  /*141f0*/  LDL.LU R0, [R1+0x94] ;  /* 0x0000940001007983 */ /* 0x000ea20000300800 */
[----:B0-----:R-:W-:-:S03]  /*14200*/  IMAD.MOV.U32 R29, RZ, RZ, R9 ;  /* 0x000000ffff1d7224 */ /* 0x001fc600078e0009 */
        /* <DEDUP_REMOVED lines=11> */
[----:B0-----:R-:W2:Y:S01]  /*142c0*/  LDL.LU R0, [R1+0xfc] ;  /* 0x0000fc0001007983 */ /* 0x001ea20000300800 */
[----:B------:R-:W-:-:S02]  /*142d0*/  IMAD.MOV.U32 R27, RZ, RZ, R16 ;  /* 0x000000ffff1b7224 */ /* 0x000fc400078e0010 */
[----:B------:R-:W-:Y:S01]  /*142e0*/  IMAD.MOV.U32 R26, RZ, RZ, R17 ;  /* 0x000000ffff1a7224 */ /* 0x000fe200078e0011 */
[----:B--2---:R0:W-:Y:S04]  /*142f0*/  STL [R1+0x8dc], R0 ;  /* 0x0008dc0001007387 */ /* 0x0041e80000100800 */
[----:B------:R-:W2:Y:S04]  /*14300*/  LDL.LU R28, [R1+0x90] ;  /* 0x00009000011c7983 */ /* 0x000ea80000300800 */
[----:B------:R-:W3:Y:S04]  /*14310*/  LDL.LU R4, [R1+0x21c] ;  /* 0x00021c0001047983 */ /* 0x000ee80000300800 */
[----:B------:R-:W3:Y:S04]  /*14320*/  LDL.LU R2, [R1+0x218] ;  /* 0x0002180001027983 */ /* 0x000ee80000300800 */
[----:B------:R-:W4:Y:S04]  /*14330*/  LDL.LU R3, [R1+0x38c] ;  /* 0x00038c0001037983 */ /* 0x000f280000300800 */
[----:B------:R-:W4:Y:S04]  /*14340*/  LDL.LU R6, [R1+0x388] ;  /* 0x0003880001067983 */ /* 0x000f280000300800 */
[----:B------:R-:W2:Y:S04]  /*14350*/  LDL.LU R7, [R1+0x39c] ;  /* 0x00039c0001077983 */ /* 0x000ea80000300800 */
[----:B------:R-:W2:Y:S01]  /*14360*/  LDL.LU R5, [R1+0x398] ;  /* 0x0003980001057983 */ /* 0x000ea20000300800 */
[----:B0-----:R-:W-:-:S03]  /*14370*/  IMAD.MOV.U32 R0, RZ, RZ, R8 ;  /* 0x000000ffff007224 */ /* 0x001fc600078e0008 */
[----:B------:R-:W2:Y:S04]  /*14380*/  LDL.LU R24, [R1+0x3ac] ;  /* 0x0003ac0001187983 */ /* 0x000ea80000300800 */
        /* <DEDUP_REMOVED lines=9> */
[----:B------:R-:W2:Y:S01]  /*14420*/  LDL.LU R20, [R1+0x22c] ;  /* 0x00022c0001147983 */ /* 0x000ea20000300800 */
[----:B------:R-:W-:-:S03]  /*14430*/  F2FP.BF16.PACK_AB R29, R0, R29 ;  /* 0x0000001d001d723e */ /* 0x000fc600000010ff */
        /* <DEDUP_REMOVED lines=8> */
[----:B------:R0:W-:Y:S04]  /*144c0*/  STL [R1+0x4ac], R29 ;  /* 0x0004ac1d01007387 */ /* 0x0001e80000100800 */
[----:B0-----:R-:W2:Y:S02]  /*144d0*/  LDL.LU R29, [R1+0x8d8] ;  /* 0x0008d800011d7983 */ /* 0x001ea40000300800 */
[----:B--2---:R-:W-:-:S02]  /*144e0*/  F2FP.BF16.PACK_AB R29, R0, R29 ;  /* 0x0000001d001d723e */ /* 0x004fc400000010ff */
        /* <DEDUP_REMOVED lines=20> */
[----:B------:R-:W2:Y:S01]  /*14630*/  LDL.LU R0, [R1+0x8ac] ;  /* 0x0008ac0001007983 */ /* 0x000ea20000300800 */
[----:B----4-:R-:W-:-:S03]  /*14640*/  F2FP.BF16.PACK_AB R3, R3, R6 ;  /* 0x000000060303723e */ /* 0x010fc600000010ff */
[----:B------:R-:W-:Y:S01]  /*14650*/  STL [R1+0x494], R29 ;  /* 0x0004941d01007387 */ /* 0x000fe20000100800 */
[----:B--2---:R-:W-:Y:S02]  /*14660*/  F2FP.BF16.PACK_AB R28, R0, R28 ;  /* 0x0000001c001c723e */ /* 0x004fe400000010ff */
[----:B---3--:R-:W-:Y:S02]  /*14670*/  F2FP.BF16.PACK_AB R0, R4, R2 ;  /* 0x000000020400723e */ /* 0x008fe400000010ff */
[----:B------:R-:W-:Y:S01]  /*14680*/  F2FP.BF16.PACK_AB R2, R7, R5 ;  /* 0x000000050702723e */ /* 0x000fe200000010ff */
[----:B------:R-:W-:Y:S04]  /*14690*/  STL [R1+0x490], R28 ;  /* 0x0004901c01007387 */ /* 0x000fe80000100800 */
[----:B------:R0:W-:Y:S04]  /*146a0*/  STL [R1+0x48c], R0 ;  /* 0x00048c0001007387 */ /* 0x0001e80000100800 */
[----:B------:R1:W-:Y:S01]  /*146b0*/  STL [R1+0x488], R3 ;  /* 0x0004880301007387 */ /* 0x0003e20000100800 */
[----:B0-----:R-:W-:-:S03]  /*146c0*/  F2FP.BF16.PACK_AB R0, R24, R25 ;  /* 0x000000191800723e */ /* 0x001fc600000010ff */
[----:B------:R0:W-:Y:S01]  /*146d0*/  STL [R1+0x484], R2 ;  /* 0x0004840201007387 */ /* 0x0001e20000100800 */
[----:B-1----:R-:W-:-:S03]  /*146e0*/  F2FP.BF16.PACK_AB R3, R26, R27 ;  /* 0x0000001b1a03723e */ /* 0x002fc600000010ff */
[----:B------:R1:W-:Y:S04]  /*146f0*/  STL [R1+0x480], R0 ;  /* 0x0004800001007387 */ /* 0x0003e80000100800 */
[----:B------:R2:W-:Y:S01]  /*14700*/  STL [R1+0x47c], R3 ;  /* 0x00047c0301007387 */ /* 0x0005e20000100800 */
[----:B0-----:R-:W-:Y:S02]  /*14710*/  F2FP.BF16.PACK_AB R2, R10, R11 ;  /* 0x0000000b0a02723e */ /* 0x001fe400000010ff */
[----:B-1----:R-:W-:-:S03]  /*14720*/  F2FP.BF16.PACK_AB R0, R8, R9 ;  /* 0x000000090800723e */ /* 0x002fc600000010ff */
[----:B------:R0:W-:Y:S01]  /*14730*/  STL [R1+0x478], R2 ;  /* 0x0004780201007387 */ /* 0x0001e20000100800 */
[----:B--2---:R-:W-:-:S03]  /*14740*/  F2FP.BF16.PACK_AB R3, R12, R13 ;  /* 0x0000000d0c03723e */ /* 0x004fc600000010ff */
[----:B------:R1:W-:Y:S04]  /*14750*/  STL [R1+0x474], R0 ;  /* 0x0004740001007387 */ /* 0x0003e80000100800 */
[----:B------:R2:W-:Y:S01]  /*14760*/  STL [R1+0x470], R3 ;  /* 0x0004700301007387 */ /* 0x0005e20000100800 */
[----:B0-----:R-:W-:Y:S02]  /*14770*/  F2FP.BF16.PACK_AB R2, R14, R15 ;  /* 0x0000000f0e02723e */ /* 0x001fe400000010ff */
[----:B-1----:R-:W-:-:S03]  /*14780*/  F2FP.BF16.PACK_AB R0, R20, R21 ;  /* 0x000000151400723e */ /* 0x002fc600000010ff */
[----:B------:R0:W-:Y:S01]  /*14790*/  STL [R1+0x39c], R2 ;  /* 0x00039c0201007387 */ /* 0x0001e20000100800 */
[----:B--2---:R-:W-:-:S03]  /*147a0*/  F2FP.BF16.PACK_AB R3, R22, R23 ;  /* 0x000000171603723e */ /* 0x004fc600000010ff */
[----:B------:R1:W-:Y:S04]  /*147b0*/  STL [R1+0x398], R0 ;  /* 0x0003980001007387 */ /* 0x0003e80000100800 */
[----:B------:R-:W-:Y:S04]  /*147c0*/  STL [R1+0x394], R3 ;  /* 0x0003940301007387 */ /* 0x000fe80000100800 */
[----:B------:R-:W2:Y:S01]  /*147d0*/  LDL.LU R29, [R1+0x290] ;  /* 0x00029000011d7983 */ /* 0x000ea20000300800 */
[----:B0-----:R-:W-:Y:S02]  /*147e0*/  F2FP.BF16.PACK_AB R2, R16, R17 ;  /* 0x000000111002723e */ /* 0x001fe400000010ff */
[----:B-1----:R-:W-:-:S03]  /*147f0*/  F2FP.BF16.PACK_AB R0, R18, R19 ;  /* 0x000000131200723e */ /* 0x002fc600000010ff */
        /* <DEDUP_REMOVED lines=34> */
[----:B------:R-:W3:Y:S04]  /*14a20*/  LDL.LU R0, [R1+0x2a4] ;  /* 0x0002a40001007983 */ /* 0x000ee80000300800 */
[----:B---3--:R0:W-:Y:S04]  /*14a30*/  STL [R1+0x828], R0 ;  /* 0x0008280001007387 */ /* 0x0081e80000100800 */
[----:B0-----:R-:W3:Y:S04]  /*14a40*/  LDL.LU R0, [R1+0x294] ;  /* 0x0002940001007983 */ /* 0x001ee80000300800 */
        /* <DEDUP_REMOVED lines=31> */
[----:B0-----:R-:W2:Y:S04]  /*14c40*/  LDL.LU R0, [R1+0x224] ;  /* 0x0002240001007983 */ /* 0x001ea80000300800 */
[----:B------:R-:W3:Y:S04]  /*14c50*/  LDL.LU R28, [R1+0x2a0] ;  /* 0x0002a000011c7983 */ /* 0x000ee80000300800 */
[----:B------:R-:W4:Y:S04]  /*14c60*/  LDL.LU R4, [R1+0x2b4] ;  /* 0x0002b40001047983 */ /* 0x000f280000300800 */
        /* <DEDUP_REMOVED lines=25> */
[----:B--2---:R-:W-:-:S03]  /*14e00*/  F2FP.BF16.PACK_AB R29, R0, R29 ;  /* 0x0000001d001d723e */ /* 0x004fc600000010ff */
        /* <DEDUP_REMOVED lines=65> */
[----:B---3--:R-:W-:-:S03]  /*15220*/  F2FP.BF16.PACK_AB R3, R3, R6 ;  /* 0x000000060303723e */ /* 0x008fc600000010ff */
[----:B------:R-:W-:Y:S01]  /*15230*/  STL [R1+0x188], R29 ;  /* 0x0001881d01007387 */ /* 0x000fe20000100800 */
[----:B--2---:R-:W-:Y:S02]  /*15240*/  F2FP.BF16.PACK_AB R28, R0, R28 ;  /* 0x0000001c001c723e */ /* 0x004fe400000010ff */
[----:B----4-:R-:W-:Y:S02]  /*15250*/  F2FP.BF16.PACK_AB R0, R4, R2 ;  /* 0x000000020400723e */ /* 0x010fe400000010ff */
        /* <DEDUP_REMOVED lines=162> */
[----:B----4-:R-:W-:Y:S02]  /*15c80*/  F2FP.BF16.PACK_AB R4, R4, R2 ;  /* 0x000000020404723e */ /* 0x010fe400000010ff */
[----:B---3--:R-:W-:Y:S01]  /*15c90*/  F2FP.BF16.PACK_AB R2, R3, R6 ;  /* 0x000000060302723e */ /* 0x008fe200000010ff */
[----:B------:R-:W-:Y:S01]  /*15ca0*/  STL [R1+0x98], R29 ;  /* 0x0000981d01007387 */ /* 0x000fe20000100800 */
[----:B------:R-:W-:Y:S02]  /*15cb0*/  F2FP.BF16.PACK_AB R3, R24, R25 ;  /* 0x000000191803723e */ /* 0x000fe400000010ff */
[----:B------:R-:W-:Y:S02]  /*15cc0*/  F2FP.BF16.PACK_AB R25, R16, R17 ;  /* 0x000000111019723e */ /* 0x000fe400000010ff */
[----:B--2---:R-:W-:-:S05]  /*15cd0*/  F2FP.BF16.PACK_AB R0, R0, R28 ;  /* 0x0000001c0000723e */ /* 0x004fca00000010ff */
[----:B------:R0:W-:Y:S04]  /*15ce0*/  STL [R1+0x94], R0 ;  /* 0x0000940001007387 */ /* 0x0001e80000100800 */
[----:B------:R-:W-:Y:S01]  /*15cf0*/  STL [R1+0x90], R4 ;  /* 0x0000900401007387 */ /* 0x000fe20000100800 */
[----:B0-----:R-:W-:-:S03]  /*15d00*/  F2FP.BF16.PACK_AB R0, R7, R5 ;  /* 0x000000050700723e */ /* 0x001fc600000010ff */
[----:B------:R0:W-:Y:S04]  /*15d10*/  STL [R1+0x8c], R2 ;  /* 0x00008c0201007387 */ /* 0x0001e80000100800 */
[----:B------:R1:W-:Y:S01]  /*15d20*/  STL [R1+0x88], R0 ;  /* 0x0000880001007387 */ /* 0x0003e20000100800 */
[----:B0-----:R-:W-:-:S03]  /*15d30*/  F2FP.BF16.PACK_AB R2, R26, R27 ;  /* 0x0000001b1a02723e */ /* 0x001fc600000010ff */
[----:B------:R0:W-:Y:S01]  /*15d40*/  STL [R1+0x84], R3 ;  /* 0x0000840301007387 */ /* 0x0001e20000100800 */
[----:B-1----:R-:W-:-:S03]  /*15d50*/  F2FP.BF16.PACK_AB R0, R10, R11 ;  /* 0x0000000b0a00723e */ /* 0x002fc600000010ff */
[----:B------:R1:W-:Y:S01]  /*15d60*/  STL [R1+0x80], R2 ;  /* 0x0000800201007387 */ /* 0x0003e20000100800 */
[----:B------:R-:W-:-:S03]  /*15d70*/  F2FP.BF16.PACK_AB R27, R20, R21 ;  /* 0x00000015141b723e */ /* 0x000fc600000010ff */
[----:B------:R2:W-:Y:S01]  /*15d80*/  STL [R1+0x7c], R0 ;  /* 0x00007c0001007387 */ /* 0x0005e20000100800 */
[----:B0-----:R-:W-:Y:S02]  /*15d90*/  F2FP.BF16.PACK_AB R3, R8, R9 ;  /* 0x000000090803723e */ /* 0x001fe400000010ff */
[----:B-1----:R-:W-:-:S03]  /*15da0*/  F2FP.BF16.PACK_AB R2, R12, R13 ;  /* 0x0000000d0c02723e */ /* 0x002fc600000010ff */
[----:B------:R-:W-:Y:S01]  /*15db0*/  STL [R1+0x78], R3 ;  /* 0x0000780301007387 */ /* 0x000fe20000100800 */
[----:B------:R-:W-:Y:S02]  /*15dc0*/  F2FP.BF16.PACK_AB R26, R22, R23 ;  /* 0x00000017161a723e */ /* 0x000fe400000010ff */
[----:B--2---:R-:W-:Y:S01]  /*15dd0*/  F2FP.BF16.PACK_AB R0, R14, R15 ;  /* 0x0000000f0e00723e */ /* 0x004fe200000010ff */
[----:B------:R-:W-:Y:S04]  /*15de0*/  STL [R1+0x74], R2 ;  /* 0x0000740201007387 */ /* 0x000fe80000100800 */
[----:B------:R-:W-:Y:S04]  /*15df0*/  STL [R1+0x6d8], R27 ;  /* 0x0006d81b01007387 */ /* 0x000fe80000100800 */
[----:B------:R-:W-:Y:S04]  /*15e00*/  STL [R1+0x70], R0 ;  /* 0x0000700001007387 */ /* 0x000fe80000100800 */
[----:B------:R-:W-:Y:S04]  /*15e10*/  STL [R1+0x6dc], R26 ;  /* 0x0006dc1a01007387 */ /* 0x000fe80000100800 */
[----:B------:R-:W-:Y:S04]  /*15e20*/  STL [R1+0x6e0], R25 ;  /* 0x0006e01901007387 */ /* 0x000fe80000100800 */
[----:B------:R-:W2:Y:S04]  /*15e30*/  LDL.LU R23, [R1+0x258] ;  /* 0x0002580001177983 */ /* 0x000ea80000300800 */
[----:B------:R-:W3:Y:S04]  /*15e40*/  LDL.LU R22, [R1+0x268] ;  /* 0x0002680001167983 */ /* 0x000ee80000300800 */
[----:B---3--:R0:W-:Y:S04]  /*15e50*/  STL [R1+0x7b8], R22 ;  /* 0x0007b81601007387 */ /* 0x0081e80000100800 */
[----:B0-----:R-:W2:Y:S04]  /*15e60*/  LDL.LU R22, [R1+0x25c] ;  /* 0x00025c0001167983 */ /* 0x001ea80000300800 */
[----:B------:R-:W3:Y:S01]  /*15e70*/  LDL.LU R21, [R1+0x278] ;  /* 0x0002780001157983 */ /* 0x000ee20000300800 */
[----:B------:R-:W-:-:S03]  /*15e80*/  F2FP.BF16.PACK_AB R24, R18, R19 ;  /* 0x000000131218723e */ /* 0x000fc600000010ff */
[----:B---3--:R0:W-:Y:S04]  /*15e90*/  STL [R1+0x7b4], R21 ;  /* 0x0007b41501007387 */ /* 0x0081e80000100800 */
[----:B0-----:R-:W3:Y:S04]  /*15ea0*/  LDL.LU R21, [R1+0x26c] ;  /* 0x00026c0001157983 */ /* 0x001ee80000300800 */
        /* <DEDUP_REMOVED lines=25> */
[----:B------:R-:W2:Y:S04]  /*16040*/  LDL.LU R8, [R1+0x170] ;  /* 0x0001700001087983 */ /* 0x000ea80000300800 */
[----:B------:R0:W-:Y:S04]  /*16050*/  STL [R1+0x6e4], R24 ;  /* 0x0006e41801007387 */ /* 0x0001e80000100800 */
[----:B0-----:R-:W4:Y:S04]  /*16060*/  LDL.LU R24, [R1+0x28c] ;  /* 0x00028c0001187983 */ /* 0x001f280000300800 */
[----:B------:R-:W3:Y:S04]  /*16070*/  LDL.LU R22, [R1+0x7b8] ;  /* 0x0007b80001167983 */ /* 0x000ee80000300800 */
[----:B------:R0:W-:Y:S04]  /*16080*/  STL [R1+0x6e8], R23 ;  /* 0x0006e81701007387 */ /* 0x0001e80000100800 */
[----:B0-----:R-:W2:Y:S01]  /*16090*/  LDL.LU R23, [R1+0x27c] ;  /* 0x00027c0001177983 */ /* 0x001ea20000300800 */
[----:B---3--:R-:W-:-:S03]  /*160a0*/  F2FP.BF16.PACK_AB R22, R21, R22 ;  /* 0x000000161516723e */ /* 0x008fc600000010ff */
[----:B------:R-:W2:Y:S01]  /*160b0*/  LDL.LU R21, [R1+0x7b4] ;  /* 0x0007b40001157983 */ /* 0x000ea20000300800 */
[----:B----4-:R-:W-:Y:S02]  /*160c0*/  F2FP.BF16.PACK_AB R20, R24, R20 ;  /* 0x000000141814723e */ /* 0x010fe400000010ff */
[----:B------:R-:W-:Y:S01]  /*160d0*/  F2FP.BF16.PACK_AB R19, R25, R19 ;  /* 0x000000131913723e */ /* 0x000fe200000010ff */
[----:B------:R-:W-:Y:S01]  /*160e0*/  STL [R1+0x6ec], R22 ;  /* 0x0006ec1601007387 */ /* 0x000fe20000100800 */
[----:B------:R-:W-:Y:S02]  /*160f0*/  F2FP.BF16.PACK_AB R18, R26, R18 ;  /* 0x000000121a12723e */ /* 0x000fe400000010ff */
[----:B------:R-:W-:Y:S02]  /*16100*/  F2FP.BF16.PACK_AB R17, R27, R17 ;  /* 0x000000111b11723e */ /* 0x000fe400000010ff */
[----:B------:R-:W-:Y:S02]  /*16110*/  F2FP.BF16.PACK_AB R16, R29, R16 ;  /* 0x000000101d10723e */ /* 0x000fe400000010ff */
[----:B------:R-:W-:-:S02]  /*16120*/  F2FP.BF16.PACK_AB R15, R0, R15 ;  /* 0x0000000f000f723e */ /* 0x000fc400000010ff */
[----:B------:R-:W-:Y:S02]  /*16130*/  F2FP.BF16.PACK_AB R14, R28, R14 ;  /* 0x0000000e1c0e723e */ /* 0x000fe400000010ff */
[----:B------:R-:W-:Y:S02]  /*16140*/  F2FP.BF16.PACK_AB R13, R4, R13 ;  /* 0x0000000d040d723e */ /* 0x000fe400000010ff */
[----:B------:R-:W-:Y:S02]  /*16150*/  F2FP.BF16.PACK_AB R12, R2, R12 ;  /* 0x0000000c020c723e */ /* 0x000fe400000010ff */
[----:B------:R-:W-:Y:S02]  /*16160*/  F2FP.BF16.PACK_AB R11, R3, R11 ;  /* 0x0000000b030b723e */ /* 0x000fe400000010ff */
[----:B------:R-:W-:Y:S02]  /*16170*/  F2FP.BF16.PACK_AB R10, R6, R10 ;  /* 0x0000000a060a723e */ /* 0x000fe400000010ff */
[----:B------:R-:W-:-:S02]  /*16180*/  F2FP.BF16.PACK_AB R9, R7, R9 ;  /* 0x000000090709723e */ /* 0x000fc400000010ff */
[----:B--2---:R-:W-:-:S05]  /*16190*/  F2FP.BF16.PACK_AB R21, R23, R21 ;  /* 0x000000151715723e */ /* 0x004fca00000010ff */
        /* <DEDUP_REMOVED lines=13> */
[----:B------:R-:W2:Y:S04]  /*16270*/  LDL.LU R7, [R1+0x2c8] ;  /* 0x0002c80001077983 */ /* 0x000ea80000300800 */
[----:B------:R-:W3:Y:S01]  /*16280*/  LDL.LU R6, [R1+0x2d8] ;  /* 0x0002d80001067983 */ /* 0x000ee20000300800 */
[----:B------:R-:W-:-:S03]  /*16290*/  F2FP.BF16.PACK_AB R8, R5, R8 ;  /* 0x000000080508723e */ /* 0x000fc600000010ff */
[----:B---3--:R0:W-:Y:S04]  /*162a0*/  STL [R1+0x7b0], R6 ;  /* 0x0007b00601007387 */ /* 0x0081e80000100800 */
[----:B0-----:R-:W2:Y:S04]  /*162b0*/  LDL.LU R6, [R1+0x2cc] ;  /* 0x0002cc0001067983 */ /* 0x001ea80000300800 */
[----:B------:R-:W3:Y:S04]  /*162c0*/  LDL.LU R5, [R1+0x2e8] ;  /* 0x0002e80001057983 */ /* 0x000ee80000300800 */
[----:B---3--:R0:W-:Y:S04]  /*162d0*/  STL [R1+0x7ac], R5 ;  /* 0x0007ac0501007387 */ /* 0x0081e80000100800 */
[----:B0-----:R-:W3:Y:S04]  /*162e0*/  LDL.LU R5, [R1+0x2dc] ;  /* 0x0002dc0001057983 */ /* 0x001ee80000300800 */
[----:B------:R-:W4:Y:S04]  /*162f0*/  LDL.LU R4, [R1+0x2f8] ;  /* 0x0002f80001047983 */ /* 0x000f280000300800 */
[----:B----4-:R0:W-:Y:S04]  /*16300*/  STL [R1+0x7a8], R4 ;  /* 0x0007a80401007387 */ /* 0x0101e80000100800 */
[----:B0-----:R-:W4:Y:S04]  /*16310*/  LDL.LU R4, [R1+0x2ec] ;  /* 0x0002ec0001047983 */ /* 0x001f280000300800 */
[----:B------:R0:W-:Y:S04]  /*16320*/  STL [R1+0x724], R8 ;  /* 0x0007240801007387 */ /* 0x0001e80000100800 */
        /* <DEDUP_REMOVED lines=33> */
[----:B------:R-:W2:Y:S04]  /*16540*/  LDL.LU R9, [R1+0x424] ;  /* 0x0004240001097983 */ /* 0x000ea80000300800 */
        /* <DEDUP_REMOVED lines=30> */
[----:B------:R-:W-:-:S03]  /*16730*/  F2FP.BF16.PACK_AB R7, R6, R7 ;  /* 0x000000070607723e */ /* 0x000fc600000010ff */
[----:B--2---:R0:W-:Y:S04]  /*16740*/  STL [R1+0x7a0], R9 ;  /* 0x0007a00901007387 */ /* 0x0041e80000100800 */
[----:B0-----:R-:W2:Y:S04]  /*16750*/  LDL.LU R9, [R1+0x2c4] ;  /* 0x0002c40001097983 */ /* 0x001ea80000300800 */
        /* <DEDUP_REMOVED lines=23> */
[----:B------:R-:W3:Y:S02]  /*168d0*/  LDL.LU R6, [R1+0x7b0] ;  /* 0x0007b00001067983 */ /* 0x000ee40000300800 */
[----:B---3--:R-:W-:-:S02]  /*168e0*/  F2FP.BF16.PACK_AB R6, R5, R6 ;  /* 0x000000060506723e */ /* 0x008fc400000010ff */
[----:B------:R-:W4:Y:S02]  /*168f0*/  LDL.LU R5, [R1+0x7ac] ;  /* 0x0007ac0001057983 */ /* 0x000f240000300800 */
[----:B----4-:R-:W-:Y:S02]  /*16900*/  F2FP.BF16.PACK_AB R5, R4, R5 ;  /* 0x000000050405723e */ /* 0x010fe400000010ff */
[----:B------:R-:W3:Y:S02]  /*16910*/  LDL.LU R4, [R1+0x7a8] ;  /* 0x0007a80001047983 */ /* 0x000ee40000300800 */
[----:B---3--:R-:W-:Y:S02]  /*16920*/  F2FP.BF16.PACK_AB R4, R8, R4 ;  /* 0x000000040804723e */ /* 0x008fe400000010ff */
[----:B------:R-:W2:Y:S02]  /*16930*/  LDL.LU R8, [R1+0x7a4] ;  /* 0x0007a40001087983 */ /* 0x000ea40000300800 */
        /* <DEDUP_REMOVED lines=14> */
[----:B------:R0:W-:Y:S04]  /*16a20*/  STL [R1], R8 ;  /* 0x0000000801007387 */ /* 0x0001e80000100800 */
        /* <DEDUP_REMOVED lines=47> */
[----:B------:R-:W-:-:S03]  /*16d20*/  F2FP.BF16.PACK_AB R12, R11, R12 ;  /* 0x0000000c0b0c723e */ /* 0x000fc600000010ff */
[----:B------:R0:W-:Y:S01]  /*16d30*/  STL [R1+0x30], R8 ;  /* 0x0000300801007387 */ /* 0x0001e20000100800 */
[----:B------:R-:W-:Y:S02]  /*16d40*/  F2FP.BF16.PACK_AB R14, R13, R14 ;  /* 0x0000000e0d0e723e */ /* 0x000fe400000010ff */
[----:B------:R-:W-:Y:S01]  /*16d50*/  F2FP.BF16.PACK_AB R16, R15, R16 ;  /* 0x000000100f10723e */ /* 0x000fe200000010ff */
[----:B0-----:R0:W5:Y:S01]  /*16d60*/  LDL.LU R8, [R1+0x724] ;  /* 0x0007240001087983 */ /* 0x0011620000300800 */
        /* <DEDUP_REMOVED lines=8> */
[----:B--2---:R-:W-:Y:S02]  /*16df0*/  F2FP.BF16.PACK_AB R10, R9, R10 ;  /* 0x0000000a090a723e */ /* 0x004fe400000010ff */
[----:B------:R0:W5:Y:S04]  /*16e00*/  LDL.LU R9, [R1+0x720] ;  /* 0x0007200001097983 */ /* 0x0001680000300800 */
[----:B------:R1:W-:Y:S04]  /*16e10*/  STL [R1+0x4c], R10 ;  /* 0x00004c0a01007387 */ /* 0x0003e80000100800 */
[----:B-1----:R0:W5:Y:S04]  /*16e20*/  LDL.LU R10, [R1+0x71c] ;  /* 0x00071c00010a7983 */ /* 0x0021680000300800 */
        /* <DEDUP_REMOVED lines=26> */
[----:B------:R0:W-:Y:S04]  /*16fd0*/  STL [R1+0x60], R0 ;  /* 0x0000600001007387 */ /* 0x0001e80000100800 */
[----:B------:R0:W-:Y:S02]  /*16fe0*/  STL [R1+0x64], R28 ;  /* 0x0000641c01007387 */ /* 0x0001e40000100800 */
.L_x_0:
[----:B------:R-:W-:Y:S04]  /*16ff0*/  STL.64 [R1+0x858], R6 ;  /* 0x0008580601007387 */ /* 0x000fe80000100a00 */
[----:B------:R-:W-:Y:S04]  /*17000*/  STL.64 [R1+0x850], R4 ;  /* 0x0008500401007387 */ /* 0x000fe80000100a00 */
[----:B-----5:R-:W-:Y:S04]  /*17010*/  STL.64 [R1+0x848], R10 ;  /* 0x0008480a01007387 */ /* 0x020fe80000100a00 */
[----:B------:R-:W-:Y:S04]  /*17020*/  STL.64 [R1+0x840], R8 ;  /* 0x0008400801007387 */ /* 0x000fe80000100a00 */
[----:B------:R2:W-:Y:S04]  /*17030*/  STL.64 [R1+0x838], R14 ;  /* 0x0008380e01007387 */ /* 0x0005e80000100a00 */
[----:B--2---:R-:W2:Y:S04]  /*17040*/  LDL.LU R14, [R1+0x38] ;  /* 0x00003800010e7983 */ /* 0x004ea80000300800 */
[----:B------:R-:W2:Y:S04]  /*17050*/  LDL.LU R15, [R1+0x3c] ;  /* 0x00003c00010f7983 */ /* 0x000ea80000300800 */
[----:B------:R3:W-:Y:S04]  /*17060*/  STL.64 [R1+0x830], R12 ;  /* 0x0008300c01007387 */ /* 0x0007e80000100a00 */
[----:B---3--:R-:W2:Y:S04]  /*17070*/  LDL.LU R13, [R1+0x34] ;  /* 0x00003400010d7983 */ /* 0x008ea80000300800 */
[----:B------:R-:W2:Y:S04]  /*17080*/  LDL.LU R12, [R1+0x30] ;  /* 0x00003000010c7983 */ /* 0x000ea80000300800 */
[----:B------:R-:W-:Y:S04]  /*17090*/  STL.64 [R1+0x828], R18 ;  /* 0x0008281201007387 */ /* 0x000fe80000100a00 */
[----:B------:R-:W-:Y:S04]  /*170a0*/  STL.64 [R1+0x820], R16 ;  /* 0x0008201001007387 */ /* 0x000fe80000100a00 */
[----:B------:R-:W-:Y:S04]  /*170b0*/  STL.64 [R1+0x818], R22 ;  /* 0x0008181601007387 */ /* 0x000fe80000100a00 */
[----:B------:R3:W-:Y:S04]  /*170c0*/  STL.64 [R1+0x810], R20 ;  /* 0x0008101401007387 */ /* 0x0007e80000100a00 */
[----:B---3--:R-:W3:Y:S04]  /*170d0*/  LDL.LU R20, [R1+0x10] ;  /* 0x0000100001147983 */ /* 0x008ee80000300800 */
[----:B------:R-:W3:Y:S04]  /*170e0*/  LDL.LU R21, [R1+0x14] ;  /* 0x0000140001157983 */ /* 0x000ee80000300800 */
[----:B------:R-:W4:Y:S04]  /*170f0*/  LDL.LU R22, [R1+0x18] ;  /* 0x0000180001167983 */ /* 0x000f280000300800 */
[----:B------:R-:W4:Y:S04]  /*17100*/  LDL.LU R23, [R1+0x1c] ;  /* 0x00001c0001177983 */ /* 0x000f280000300800 */
[----:B0-----:R-:W2:Y:S04]  /*17110*/  LDL.LU R29, [R1] ;  /* 0x00000000011d7983 */ /* 0x001ea80000300800 */
[----:B------:R-:W2:Y:S04]  /*17120*/  LDL.LU R28, [R1+0x4] ;  /* 0x00000400011c7983 */ /* 0x000ea80000300800 */
[----:B------:R-:W2:Y:S04]  /*17130*/  LDL.LU R3, [R1+0x8] ;  /* 0x0000080001037983 */ /* 0x000ea80000300800 */
[----:B-1----:R-:W2:Y:S04]  /*17140*/  LDL.LU R2, [R1+0xc] ;  /* 0x00000c0001027983 */ /* 0x002ea80000300800 */
[----:B------:R-:W-:Y:S06]  /*17150*/  BAR.SYNC.DEFER_BLOCKING 0x0 ;  /* 0x0000000000007b1d */ /* 0x000fec0000010000 */
[----:B----4-:R0:W-:Y:S04]  /*17160*/  STL.64 [R1+0x868], R22 ;  /* 0x0008681601007387 */ /* 0x0101e80000100a00 */
[----:B0-----:R-:W4:Y:S04]  /*17170*/  LDL.LU R22, [R1+0x68] ;  /* 0x0000680001167983 */ /* 0x001f280000300800 */
[----:B------:R-:W4:Y:S04]  /*17180*/  LDL.LU R23, [R1+0x6c] ;  /* 0x00006c0001177983 */ /* 0x000f280000300800 */
[----:B---3--:R0:W-:Y:S04]  /*17190*/  STL.64 [R1+0x860], R20 ;  /* 0x0008601401007387 */ /* 0x0081e80000100a00 */
[----:B0-----:R-:W4:Y:S04]  /*171a0*/  LDL.LU R20, [R1+0x60] ;  /* 0x0000600001147983 */ /* 0x001f280000300800 */
[----:B------:R-:W4:Y:S04]  /*171b0*/  LDL.LU R21, [R1+0x64] ;  /* 0x0000640001157983 */ /* 0x000f280000300800 */
[----:B------:R-:W3:Y:S04]  /*171c0*/  LDL.LU R16, [R1+0x20] ;  /* 0x0000200001107983 */ /* 0x000ee80000300800 */
[----:B---3--:R0:W-:Y:S04]  /*171d0*/  STL [R1+0x870], R16 ;  /* 0x0008701001007387 */ /* 0x0081e80000100800 */
        /* <DEDUP_REMOVED lines=11> */
[----:B------:R-:W3:Y:S04]  /*17290*/  LDL R0, [R1+0x6ac] ;  /* 0x0006ac0001007983 */ /* 0x000ee80000100800 */
[----:B0-----:R-:W4:Y:S04]  /*172a0*/  LDL R16, [R1+0x460] ;  /* 0x0004600001107983 */ /* 0x001f280000100800 */
[----:B------:R2:W-:Y:S04]  /*172b0*/  STL.64 [R1+0x808], R26 ;  /* 0x0008081a01007387 */ /* 0x0005e80000100a00 */
[----:B------:R0:W-:Y:S01]  /*172c0*/  STL.64 [R1+0x800], R24 ;  /* 0x0008001801007387 */ /* 0x0001e20000100a00 */
[----:B--2---:R-:W-:-:S02]  /*172d0*/  IMAD.MOV.U32 R26, RZ, RZ, R3 ;  /* 0x000000ffff1a7224 */ /* 0x004fc400078e0003 */
[----:B------:R-:W-:Y:S02]  /*172e0*/  IMAD.MOV.U32 R27, RZ, RZ, R2 ;  /* 0x000000ffff1b7224 */ /* 0x000fe400078e0002 */
[----:B0-----:R-:W-:Y:S02]  /*172f0*/  IMAD.MOV.U32 R24, RZ, RZ, R29 ;  /* 0x000000ffff187224 */ /* 0x001fe400078e001d */
[----:B------:R-:W0:Y:S01]  /*17300*/  S2R R29, SR_TID.X ;  /* 0x00000000001d7919 */ /* 0x000e220000002100 */
[----:B------:R-:W-:Y:S02]  /*17310*/  IMAD.MOV.U32 R25, RZ, RZ, R28 ;  /* 0x000000ffff197224 */ /* 0x000fe400078e001c */
[C---:B0-----:R-:W-:Y:S02]  /*17320*/  IMAD.SHL.U32 R3, R29.reuse, 0x400, RZ ;  /* 0x000004001d037824 */ /* 0x041fe400078e00ff */
[C---:B------:R-:W-:Y:S02]  /*17330*/  IMAD.SHL.U32 R2, R29.reuse, 0x20, RZ ;  /* 0x000000201d027824 */ /* 0x040fe400078e00ff */
[----:B------:R-:W-:Y:S01]  /*17340*/  IMAD.SHL.U32 R28, R29, 0x4, RZ ;  /* 0x000000041d1c7824 */ /* 0x000fe200078e00ff */
[----:B------:R-:W-:Y:S01]  /*17350*/  LOP3.LUT R3, R3, 0x6000, RZ, 0xc0, !PT ;  /* 0x0000600003037812 */ /* 0x000fe200078ec0ff */
[----:B------:R-:W-:Y:S01]  /*17360*/  IMAD.SHL.U32 R29, R29, 0x1000, RZ ;  /* 0x000010001d1d7824 */ /* 0x000fe200078e00ff */
[----:B------:R-:W-:-:S02]  /*17370*/  LOP3.LUT R2, R2, 0x60, RZ, 0xc0, !PT ;  /* 0x0000006002027812 */ /* 0x000fc400078ec0ff */
[----:B---3--:R-:W-:Y:S02]  /*17380*/  ISETP.GE.AND P0, PT, R0, c[0x0][0x178], PT ;  /* 0x00005e0000007a0c */ /* 0x008fe40003f06270 */
[----:B----4-:R-:W-:-:S04]  /*17390*/  IADD3 R0, R16, 0x1, RZ ;  /* 0x0000000110007810 */ /* 0x010fc80007ffe0ff */
[----:B------:R-:W-:Y:S02]  /*173a0*/  ISETP.LT.AND P4, PT, R0, c[0x0][0x17c], !P0 ;  /* 0x00005f0000007a0c */ /* 0x000fe40004781270 */
[----:B------:R-:W-:-:S04]  /*173b0*/  IADD3 R0, R16, 0x2, RZ ;  /* 0x0000000210007810 */ /* 0x000fc80007ffe0ff */
[----:B------:R-:W-:Y:S02]  /*173c0*/  ISETP.LT.AND P3, PT, R0, c[0x0][0x17c], !P0 ;  /* 0x00005f0000007a0c */ /* 0x000fe40004761270 */
[----:B------:R-:W0:Y:S02]  /*173d0*/  S2R R0, SR_TID.X ;  /* 0x0000000000007919 */ /* 0x000e240000002100 */
[----:B0-----:R-:W-:-:S05]  /*173e0*/  LOP3.LUT R0, R0, 0x60, RZ, 0xc0, !PT ;  /* 0x0000006000007812 */ /* 0x001fca00078ec0ff */
[----:B------:R-:W-:Y:S01]  /*173f0*/  IMAD R3, R0, 0x40, R3 ;  /* 0x0000004000037824 */ /* 0x000fe200078e0203 */
[----:B------:R-:W-:Y:S02]  /*17400*/  LOP3.LUT R0, R2, 0x70, R28, 0x78, !PT ;  /* 0x0000007002007812 */ /* 0x000fe400078e781c */
[C---:B------:R-:W-:Y:S02]  /*17410*/  IADD3 R2, R16.reuse, 0x3, RZ ;  /* 0x0000000310027810 */ /* 0x040fe40007ffe0ff */
[----:B------:R-:W-:Y:S01]  /*17420*/  IADD3 R28, R16, 0x4, RZ ;  /* 0x00000004101c7810 */ /* 0x000fe20007ffe0ff */
[----:B------:R-:W-:Y:S01]  /*17430*/  IMAD.IADD R3, R0, 0x1, R3 ;  /* 0x0000000100037824 */ /* 0x000fe200078e0203 */
[----:B------:R-:W2:Y:S01]  /*17440*/  LDL.LU R16, [R1+0x870] ;  /* 0x0008700001107983 */ /* 0x000ea20000300800 */
[----:B------:R-:W-:Y:S02]  /*17450*/  LOP3.LUT R29, R29, 0x6000, RZ, 0xc0, !PT ;  /* 0x000060001d1d7812 */ /* 0x000fe400078ec0ff */
[----:B------:R-:W-:Y:S01]  /*17460*/  ISETP.LT.AND P1, PT, R28, c[0x0][0x17c], !P0 ;  /* 0x00005f001c007a0c */ /* 0x000fe20004721270 */
[----:B------:R0:W-:Y:S01]  /*17470*/  STS.128 [R3], R20 ;  /* 0x0000001403007388 */ /* 0x0001e20000000c00 */
[----:B------:R-:W-:-:S03]  /*17480*/  ISETP.LT.AND P2, PT, R2, c[0x0][0x17c], !P0 ;  /* 0x00005f0002007a0c */ /* 0x000fc60004741270 */
[----:B------:R1:W-:Y:S04]  /*17490*/  STS.128 [R3+0x80], R4 ;  /* 0x0000800403007388 */ /* 0x0003e80000000c00 */
[----:B------:R3:W-:Y:S04]  /*174a0*/  STS.128 [R3+0x100], R8 ;  /* 0x0001000803007388 */ /* 0x0007e80000000c00 */
[----:B------:R-:W4:Y:S04]  /*174b0*/  S2R R0, SR_TID.X ;  /* 0x0000000000007919 */ /* 0x000f280000002100 */
[----:B0-----:R-:W2:Y:S04]  /*174c0*/  LDL.LU.64 R22, [R1+0x868] ;  /* 0x0008680001167983 */ /* 0x001ea80000300a00 */
[----:B------:R-:W2:Y:S04]  /*174d0*/  LDL.LU.64 R20, [R1+0x860] ;  /* 0x0008600001147983 */ /* 0x000ea80000300a00 */
[----:B-1----:R-:W2:Y:S04]  /*174e0*/  LDL.LU.64 R6, [R1+0x858] ;  /* 0x0008580001067983 */ /* 0x002ea80000300a00 */
[----:B------:R-:W2:Y:S04]  /*174f0*/  LDL.LU.64 R4, [R1+0x850] ;  /* 0x0008500001047983 */ /* 0x000ea80000300a00 */
[----:B---3--:R-:W3:Y:S04]  /*17500*/  LDL.LU.64 R10, [R1+0x848] ;  /* 0x00084800010a7983 */ /* 0x008ee80000300a00 */
[----:B------:R-:W3:Y:S01]  /*17510*/  LDL.LU.64 R8, [R1+0x840] ;  /* 0x0008400001087983 */ /* 0x000ee20000300a00 */
[----:B----4-:R-:W-:-:S03]  /*17520*/  LOP3.LUT R0, R0, 0x7f, RZ, 0xc0, !PT ;  /* 0x0000007f00007812 */ /* 0x010fc600078ec0ff */
[----:B------:R0:W-:Y:S02]  /*17530*/  STS.128 [R3+0x180], R12 ;  /* 0x0001800c03007388 */ /* 0x0001e40000000c00 */
[----:B------:R-:W-:Y:S02]  /*17540*/  IMAD R28, R0, 0x10, R29 ;  /* 0x00000010001c7824 */ /* 0x000fe400078e021d */
[----:B0-----:R-:W4:Y:S04]  /*17550*/  LDL.LU.64 R14, [R1+0x838] ;  /* 0x00083800010e7983 */ /* 0x001f280000300a00 */
[----:B------:R-:W4:Y:S04]  /*17560*/  LDL.LU.64 R12, [R1+0x830] ;  /* 0x00083000010c7983 */ /* 0x000f280000300a00 */
[----:B------:R-:W-:Y:S04]  /*17570*/  STS.128 [R3+0x300], R24 ;  /* 0x0003001803007388 */ /* 0x000fe80000000c00 */
[----:B--2---:R0:W-:Y:S04]  /*17580*/  STS.128 [R3+0x200], R16 ;  /* 0x0002001003007388 */ /* 0x0041e80000000c00 */
[----:B0-----:R-:W2:Y:S04]  /*17590*/  LDL.LU.64 R18, [R1+0x828] ;  /* 0x0008280001127983 */ /* 0x001ea80000300a00 */
[----:B------:R-:W2:Y:S04]  /*175a0*/  LDL.LU.64 R16, [R1+0x820] ;  /* 0x0008200001107983 */ /* 0x000ea80000300a00 */
[----:B------:R0:W-:Y:S04]  /*175b0*/  STS.128 [R3+0x280], R20 ;  /* 0x0002801403007388 */ /* 0x0001e80000000c00 */
[----:B------:R1:W-:Y:S04]  /*175c0*/  STS.128 [R3+0x380], R4 ;  /* 0x0003800403007388 */ /* 0x0003e80000000c00 */
[----:B0-----:R-:W2:Y:S04]  /*175d0*/  LDL.LU.64 R22, [R1+0x818] ;  /* 0x0008180001167983 */ /* 0x001ea80000300a00 */
[----:B------:R-:W2:Y:S04]  /*175e0*/  LDL.LU.64 R20, [R1+0x810] ;  /* 0x0008100001147983 */ /* 0x000ea80000300a00 */
[----:B------:R-:W2:Y:S04]  /*175f0*/  LDL.LU.64 R26, [R1+0x808] ;  /* 0x00080800011a7983 */ /* 0x000ea80000300a00 */
[----:B------:R-:W2:Y:S04]  /*17600*/  LDL.LU.64 R24, [R1+0x800] ;  /* 0x0008000001187983 */ /* 0x000ea80000300a00 */
[----:B-1----:R-:W2:Y:S04]  /*17610*/  LDL.LU R4, [R1+0x90] ;  /* 0x0000900001047983 */ /* 0x002ea80000300800 */
[----:B------:R-:W2:Y:S04]  /*17620*/  LDL.LU R5, [R1+0x94] ;  /* 0x0000940001057983 */ /* 0x000ea80000300800 */
[----:B------:R-:W2:Y:S04]  /*17630*/  LDL.LU R6, [R1+0x98] ;  /* 0x0000980001067983 */ /* 0x000ea80000300800 */
[----:B------:R-:W2:Y:S04]  /*17640*/  LDL.LU R7, [R1+0x9c] ;  /* 0x00009c0001077983 */ /* 0x000ea80000300800 */
[----:B---3--:R0:W-:Y:S04]  /*17650*/  STS.128 [R3+0x400], R8 ;  /* 0x0004000803007388 */ /* 0x0081e80000000c00 */
[----:B----4-:R1:W-:Y:S04]  /*17660*/  STS.128 [R3+0x480], R12 ;  /* 0x0004800c03007388 */ /* 0x0103e80000000c00 */
[----:B0-----:R-:W3:Y:S04]  /*17670*/  LDL.LU R8, [R1+0x80] ;  /* 0x0000800001087983 */ /* 0x001ee80000300800 */
[----:B------:R-:W3:Y:S04]  /*17680*/  LDL.LU R9, [R1+0x84] ;  /* 0x0000840001097983 */ /* 0x000ee80000300800 */
[----:B------:R-:W3:Y:S04]  /*17690*/  LDL.LU R10, [R1+0x88] ;  /* 0x00008800010a7983 */ /* 0x000ee80000300800 */
[----:B------:R-:W3:Y:S04]  /*176a0*/  LDL.LU R11, [R1+0x8c] ;  /* 0x00008c00010b7983 */ /* 0x000ee80000300800 */
[----:B-1----:R-:W4:Y:S04]  /*176b0*/  LDL.LU R12, [R1+0x70] ;  /* 0x00007000010c7983 */ /* 0x002f280000300800 */
[----:B------:R-:W4:Y:S04]  /*176c0*/  LDL.LU R13, [R1+0x74] ;  /* 0x00007400010d7983 */ /* 0x000f280000300800 */
[----:B------:R-:W4:Y:S04]  /*176d0*/  LDL.LU R14, [R1+0x78] ;  /* 0x00007800010e7983 */ /* 0x000f280000300800 */
[----:B------:R-:W4:Y:S01]  /*176e0*/  LDL.LU R15, [R1+0x7c] ;  /* 0x00007c00010f7983 */ /* 0x000f220000300800 */
[----:B------:R-:W-:-:S02]  /*176f0*/  LOP3.LUT R29, R28, 0x20, RZ, 0x3c, !PT ;  /* 0x000000201c1d7812 */ /* 0x000fc400078e3cff */
[----:B------:R-:W-:Y:S01]  /*17700*/  LOP3.LUT R0, R28, 0x40, RZ, 0x3c, !PT ;  /* 0x000000401c007812 */ /* 0x000fe200078e3cff */
[----:B--2---:R-:W-:Y:S04]  /*17710*/  STS.128 [R3+0x500], R16 ;  /* 0x0005001003007388 */ /* 0x004fe80000000c00 */
[----:B------:R-:W-:Y:S04]  /*17720*/  STS.128 [R3+0x580], R20 ;  /* 0x0005801403007388 */ /* 0x000fe80000000c00 */
[----:B------:R-:W-:Y:S04]  /*17730*/  STS.128 [R3+0x600], R24 ;  /* 0x0006001803007388 */ /* 0x000fe80000000c00 */
[----:B------:R-:W-:Y:S04]  /*17740*/  STS.128 [R3+0x780], R4 ;  /* 0x0007800403007388 */ /* 0x000fe80000000c00 */
[----:B---3--:R-:W-:Y:S04]  /*17750*/  STS.128 [R3+0x700], R8 ;  /* 0x0007000803007388 */ /* 0x008fe80000000c00 */
[----:B----4-:R-:W-:Y:S04]  /*17760*/  STS.128 [R3+0x680], R12 ;  /* 0x0006800c03007388 */ /* 0x010fe80000000c00 */
[----:B------:R-:W-:Y:S06]  /*17770*/  BAR.SYNC.DEFER_BLOCKING 0x0 ;  /* 0x0000000000007b1d */ /* 0x000fec0000010000 */
[----:B------:R-:W0:Y:S04]  /*17780*/  LDS.128 R4, [R28] ;  /* 0x000000001c047984 */ /* 0x000e280000000c00 */
[----:B------:R-:W1:Y:S04]  /*17790*/  LDS.128 R12, [R28+0x800] ;  /* 0x000800001c0c7984 */ /* 0x000e680000000c00 */
[----:B------:R-:W2:Y:S04]  /*177a0*/  LDS.128 R8, [R28+0x1000] ;  /* 0x001000001c087984 */ /* 0x000ea80000000c00 */
[----:B0-----:R-:W-:Y:S01]  /*177b0*/  STL [R1+0x44], R5 ;  /* 0x0000440501007387 */ /* 0x001fe20000100800 */
[----:B------:R-:W-:-:S03]  /*177c0*/  IMAD.MOV.U32 R24, RZ, RZ, R4 ;  /* 0x000000ffff187224 */ /* 0x000fc600078e0004 */
[----:B------:R-:W-:Y:S04]  /*177d0*/  STL.64 [R1+0x48], R6 ;  /* 0x0000480601007387 */ /* 0x000fe80000100a00 */
[----:B------:R-:W0:Y:S04]  /*177e0*/  LDS.128 R4, [R28+0x1800] ;  /* 0x001800001c047984 */ /* 0x000e280000000c00 */
[----:B-1----:R-:W-:Y:S04]  /*177f0*/  STL.64 [R1+0x80], R12 ;  /* 0x0000800c01007387 */ /* 0x002fe80000100a00 */
[----:B------:R-:W-:Y:S04]  /*17800*/  STL.64 [R1+0x88], R14 ;  /* 0x0000880e01007387 */ /* 0x000fe80000100a00 */
[----:B------:R-:W-:Y:S04]  /*17810*/  STL [R1+0x6e4], R28 ;  /* 0x0006e41c01007387 */ /* 0x000fe80000100800 */
[----:B--2---:R-:W-:Y:S04]  /*17820*/  STL.64 [R1+0x90], R8 ;  /* 0x0000900801007387 */ /* 0x004fe80000100a00 */
[----:B------:R-:W-:Y:S04]  /*17830*/  STL.64 [R1+0x98], R10 ;  /* 0x0000980a01007387 */ /* 0x000fe80000100a00 */
[----:B------:R-:W1:Y:S04]  /*17840*/  LDS.128 R12, [R29] ;  /* 0x000000001d0c7984 */ /* 0x000e680000000c00 */
[----:B------:R-:W-:Y:S04]  /*17850*/  LDS.128 R8, [R29+0x800] ;  /* 0x000800001d087984 */ /* 0x000fe80000000c00 */
[----:B0-----:R-:W-:Y:S04]  /*17860*/  STL.64 [R1+0x70], R4 ;  /* 0x0000700401007387 */ /* 0x001fe80000100a00 */
[----:B------:R-:W-:Y:S04]  /*17870*/  STL.64 [R1+0x78], R6 ;  /* 0x0000780601007387 */ /* 0x000fe80000100a00 */
[----:B------:R-:W0:Y:S01]  /*17880*/  LDS.128 R4, [R29+0x1000] ;  /* 0x001000001d047984 */ /* 0x000e220000000c00 */
[----:B------:R-:W-:-:S05]  /*17890*/  LOP3.LUT R26, R28, 0x60, RZ, 0x3c, !PT ;  /* 0x000000601c1a7812 */ /* 0x000fca00078e3cff */
[----:B------:R-:W-:Y:S04]  /*178a0*/  LDS.128 R16, [R26+0x1000] ;  /* 0x001000001a107984 */ /* 0x000fe80000000c00 */
[----:B-1----:R-:W-:Y:S04]  /*178b0*/  STL.64 [R1+0x50], R12 ;  /* 0x0000500c01007387 */ /* 0x002fe80000100a00 */
[----:B------:R-:W-:Y:S04]  /*178c0*/  STL.64 [R1+0x58], R14 ;  /* 0x0000580e01007387 */ /* 0x000fe80000100a00 */
[----:B------:R-:W-:Y:S04]  /*178d0*/  LDS.128 R12, [R0+0x1800] ;  /* 0x00180000000c7984 */ /* 0x000fe80000000c00 */
[----:B0-----:R-:W-:Y:S01]  /*178e0*/  STL.64 [R1+0x30], R4 ;  /* 0x0000300401007387 */ /* 0x001fe20000100a00 */
[----:B------:R-:W-:-:S03]  /*178f0*/  IMAD.MOV.U32 R28, RZ, RZ, R7 ;  /* 0x000000ffff1c7224 */ /* 0x000fc600078e0007 */
[----:B------:R-:W-:Y:S04]  /*17900*/  STL.64 [R1+0x60], R8 ;  /* 0x0000600801007387 */ /* 0x000fe80000100a00 */
[----:B------:R-:W-:Y:S04]  /*17910*/  STL.64 [R1+0x68], R10 ;  /* 0x0000680a01007387 */ /* 0x000fe80000100a00 */
[----:B------:R-:W-:Y:S04]  /*17920*/  STL [R1+0x38], R6 ;  /* 0x0000380601007387 */ /* 0x000fe80000100800 */
[----:B------:R-:W0:Y:S04]  /*17930*/  LDS.128 R4, [R29+0x1800] ;  /* 0x001800001d047984 */ /* 0x000e280000000c00 */
[----:B------:R-:W-:Y:S04]  /*17940*/  STL [R1+0x6e8], R28 ;  /* 0x0006e81c01007387 */ /* 0x000fe80000100800 */
[----:B------:R-:W-:Y:S04]  /*17950*/  STL [R1+0x6ec], R29 ;  /* 0x0006ec1d01007387 */ /* 0x000fe80000100800 */
[----:B------:R-:W-:Y:S04]  /*17960*/  LDS.128 R8, [R0] ;  /* 0x0000000000087984 */ /* 0x000fe80000000c00 */
[----:B0-----:R-:W-:Y:S04]  /*17970*/  STL.64 [R1+0x20], R4 ;  /* 0x0000200401007387 */ /* 0x001fe80000100a00 */
[----:B------:R-:W-:Y:S04]  /*17980*/  STL.64 [R1+0x28], R6 ;  /* 0x0000280601007387 */ /* 0x000fe80000100a00 */
[----:B------:R-:W0:Y:S04]  /*17990*/  LDS.128 R4, [R0+0x800] ;  /* 0x0008000000047984 */ /* 0x000e280000000c00 */
[----:B0-----:R-:W-:Y:S01]  /*179a0*/  STL.64 [R1], R4 ;  /* 0x0000000401007387 */ /* 0x001fe20000100a00 */
[----:B------:R-:W-:-:S03]  /*179b0*/  IMAD.MOV.U32 R28, RZ, RZ, R7 ;  /* 0x000000ffff1c7224 */ /* 0x000fc600078e0007 */
[----:B------:R-:W-:Y:S04]  /*179c0*/  STL.64 [R1+0x10], R8 ;  /* 0x0000100801007387 */ /* 0x000fe80000100a00 */
[----:B------:R-:W-:Y:S04]  /*179d0*/  STL.64 [R1+0x18], R10 ;  /* 0x0000180a01007387 */ /* 0x000fe80000100a00 */
[----:B------:R-:W-:Y:S04]  /*179e0*/  STL [R1+0x8], R6 ;  /* 0x0000080601007387 */ /* 0x000fe80000100800 */
[----:B------:R-:W0:Y:S04]  /*179f0*/  LDS.128 R4, [R0+0x1000] ;  /* 0x0010000000047984 */ /* 0x000e280000000c00 */
[----:B------:R-:W1:Y:S04]  /*17a00*/  LDS.128 R8, [R26] ;  /* 0x000000001a087984 */ /* 0x000e680000000c00 */
[----:B------:R-:W-:Y:S04]  /*17a10*/  STL [R1+0x6f0], R28 ;  /* 0x0006f01c01007387 */ /* 0x000fe80000100800 */
[----:B0-----:R-:W-:Y:S04]  /*17a20*/  STL [R1+0x6f8], R6 ;  /* 0x0006f80601007387 */ /* 0x001fe80000100800 */
[----:B------:R0:W-:Y:S04]  /*17a30*/  STL [R1+0x6f4], R7 ;  /* 0x0006f40701007387 */ /* 0x0001e80000100800 */
[----:B0-----:R-:W2:Y:S04]  /*17a40*/  LDL R7, [R1+0x460] ;  /* 0x0004600001077983 */ /* 0x001ea80000100800 */
[----:B-1----:R-:W-:Y:S04]  /*17a50*/  STL.64 [R1+0x708], R10 ;  /* 0x0007080a01007387 */ /* 0x002fe80000100a00 */
[----:B------:R-:W-:Y:S04]  /*17a60*/  STL.64 [R1+0xb0], R12 ;  /* 0x0000b00c01007387 */ /* 0x000fe80000100a00 */
[----:B------:R-:W-:Y:S04]  /*17a70*/  STL.64 [R1+0xb8], R14 ;  /* 0x0000b80e01007387 */ /* 0x000fe80000100a00 */
[----:B------:R0:W-:Y:S04]  /*17a80*/  STL.64 [R1+0x700], R8 ;  /* 0x0007000801007387 */ /* 0x0001e80000100a00 */
[----:B------:R-:W-:Y:S04]  /*17a90*/  LDS.128 R12, [R26+0x800] ;  /* 0x000800001a0c7984 */ /* 0x000fe80000000c00 */
[----:B0-----:R-:W3:Y:S04]  /*17aa0*/  LDL.LU R8, [R1+0x4a0] ;  /* 0x0004a00001087983 */ /* 0x001ee80000300800 */
[----:B------:R-:W3:Y:S04]  /*17ab0*/  LDL.LU R9, [R1+0x4a4] ;  /* 0x0004a40001097983 */ /* 0x000ee80000300800 */
[----:B------:R-:W4:Y:S04]  /*17ac0*/  LDL.LU R10, [R1+0x4a8] ;  /* 0x0004a800010a7983 */ /* 0x000f280000300800 */
[----:B------:R-:W4:Y:S04]  /*17ad0*/  LDL.LU R11, [R1+0x4ac] ;  /* 0x0004ac00010b7983 */ /* 0x000f280000300800 */
[----:B----4-:R-:W-:Y:S04]  /*17ae0*/  STL.64 [R1+0x718], R10 ;  /* 0x0007180a01007387 */ /* 0x010fe80000100a00 */
[----:B---3--:R0:W-:Y:S04]  /*17af0*/  STL.64 [R1+0x710], R8 ;  /* 0x0007100801007387 */ /* 0x0081e80000100a00 */
        /* <DEDUP_REMOVED lines=16> */
[----:B------:R-:W2:Y:S04]  /*17c00*/  LDL.LU R20, [R1+0x230] ;  /* 0x0002300001147983 */ /* 0x000ea80000300800 */
[----:B------:R-:W2:Y:S04]  /*17c10*/  LDL.LU R21, [R1+0x234] ;  /* 0x0002340001157983 */ /* 0x000ea80000300800 */
[----:B------:R-:W2:Y:S04]  /*17c20*/  LDL.LU R22, [R1+0x238] ;  /* 0x0002380001167983 */ /* 0x000ea80000300800 */
[----:B------:R-:W2:Y:S04]  /*17c30*/  LDL.LU R23, [R1+0x23c] ;  /* 0x00023c0001177983 */ /* 0x000ea80000300800 */
[----:B--2---:R-:W-:Y:S04]  /*17c40*/  STL.64 [R1+0x768], R22 ;  /* 0x0007681601007387 */ /* 0x004fe80000100a00 */
[----:B------:R0:W-:Y:S04]  /*17c50*/  STL.64 [R1+0x760], R20 ;  /* 0x0007601401007387 */ /* 0x0001e80000100a00 */
[----:B0-----:R-:W2:Y:S04]  /*17c60*/  LDL.LU R20, [R1+0x220] ;  /* 0x0002200001147983 */ /* 0x001ea80000300800 */
[----:B------:R-:W2:Y:S04]  /*17c70*/  LDL.LU R21, [R1+0x224] ;  /* 0x0002240001157983 */ /* 0x000ea80000300800 */
[----:B------:R-:W2:Y:S04]  /*17c80*/  LDL.LU R22, [R1+0x228] ;  /* 0x0002280001167983 */ /* 0x000ea80000300800 */
[----:B------:R-:W2:Y:S04]  /*17c90*/  LDL.LU R23, [R1+0x22c] ;  /* 0x00022c0001177983 */ /* 0x000ea80000300800 */
[----:B------:R-:W3:Y:S04]  /*17ca0*/  LDL.LU R0, [R1+0x6ac] ;  /* 0x0006ac0001007983 */ /* 0x000ee80000300800 */
[----:B--2---:R-:W-:Y:S04]  /*17cb0*/  STL.64 [R1+0x778], R22 ;  /* 0x0007781601007387 */ /* 0x004fe80000100a00 */
[----:B------:R0:W-:Y:S04]  /*17cc0*/  STL.64 [R1+0x770], R20 ;  /* 0x0007701401007387 */ /* 0x0001e80000100a00 */
[----:B0-----:R-:W2:Y:S04]  /*17cd0*/  LDL.LU R20, [R1+0x210] ;  /* 0x0002100001147983 */ /* 0x001ea80000300800 */
        /* <DEDUP_REMOVED lines=46> */
[----:B------:R-:W-:Y:S04]  /*17fc0*/  STL.64 [R1+0x7f0], R20 ;  /* 0x0007f01401007387 */ /* 0x000fe80000100a00 */
[----:B----4-:R-:W-:Y:S04]  /*17fd0*/  STL.64 [R1+0x748], R10 ;  /* 0x0007480a01007387 */ /* 0x010fe80000100a00 */
[----:B---3--:R0:W-:Y:S04]  /*17fe0*/  STL.64 [R1+0x740], R8 ;  /* 0x0007400801007387 */ /* 0x0081e80000100a00 */
[----:B------:R-:W1:Y:S04]  /*17ff0*/  LDS.128 R20, [R26+0x1800] ;  /* 0x001800001a147984 */ /* 0x000e680000000c00 */
[----:B0-----:R-:W2:Y:S04]  /*18000*/  LDL.LU R8, [R1+0x390] ;  /* 0x0003900001087983 */ /* 0x001ea80000300800 */
[----:B------:R-:W2:Y:S04]  /*18010*/  LDL.LU R9, [R1+0x394] ;  /* 0x0003940001097983 */ /* 0x000ea80000300800 */
[----:B------:R-:W3:Y:S04]  /*18020*/  LDL.LU R10, [R1+0x398] ;  /* 0x00039800010a7983 */ /* 0x000ee80000300800 */
[----:B------:R-:W3:Y:S01]  /*18030*/  LDL.LU R11, [R1+0x39c] ;  /* 0x00039c00010b7983 */ /* 0x000ee20000300800 */
[----:B-1----:R-:W-:-:S02]  /*18040*/  IMAD.MOV.U32 R29, RZ, RZ, R22 ;  /* 0x000000ffff1d7224 */ /* 0x002fc400078e0016 */
[----:B------:R-:W-:Y:S02]  /*18050*/  IMAD.MOV.U32 R27, RZ, RZ, R23 ;  /* 0x000000ffff1b7224 */ /* 0x000fe400078e0017 */
[----:B------:R-:W-:Y:S02]  /*18060*/  IMAD.MOV.U32 R6, RZ, RZ, R20 ;  /* 0x000000ffff067224 */ /* 0x000fe400078e0014 */
[----:B------:R-:W-:Y:S01]  /*18070*/  IMAD.MOV.U32 R28, RZ, RZ, R21 ;  /* 0x000000ffff1c7224 */ /* 0x000fe200078e0015 */
[----:B------:R-:W-:Y:S06]  /*18080*/  BAR.SYNC.DEFER_BLOCKING 0x0 ;  /* 0x0000000000007b1d */ /* 0x000fec0000010000 */
[----:B---3--:R-:W-:Y:S04]  /*18090*/  STL.64 [R1+0x758], R10 ;  /* 0x0007580a01007387 */ /* 0x008fe80000100a00 */
[----:B--2---:R0:W-:Y:S04]  /*180a0*/  STL.64 [R1+0x750], R8 ;  /* 0x0007500801007387 */ /* 0x0041e80000100a00 */
[----:B0-----:R-:W2:Y:S04]  /*180b0*/  LDL.LU R8, [R1+0x380] ;  /* 0x0003800001087983 */ /* 0x001ea80000300800 */
[----:B------:R-:W2:Y:S04]  /*180c0*/  LDL.LU R9, [R1+0x384] ;  /* 0x0003840001097983 */ /* 0x000ea80000300800 */
[----:B------:R-:W2:Y:S04]  /*180d0*/  LDL.LU R10, [R1+0x388] ;  /* 0x00038800010a7983 */ /* 0x000ea80000300800 */
[----:B------:R-:W2:Y:S04]  /*180e0*/  LDL.LU R11, [R1+0x38c] ;  /* 0x00038c00010b7983 */ /* 0x000ea80000300800 */
[----:B------:R-:W3:Y:S04]  /*180f0*/  LDL.LU.64 R22, [R1+0x7f8] ;  /* 0x0007f80001167983 */ /* 0x000ee80000300a00 */
[----:B------:R-:W3:Y:S04]  /*18100*/  LDL.LU.64 R20, [R1+0x7f0] ;  /* 0x0007f00001147983 */ /* 0x000ee80000300a00 */
[----:B---3--:R0:W-:Y:S04]  /*18110*/  STS.128 [R3], R20 ;  /* 0x0000001403007388 */ /* 0x0081e80000000c00 */
[----:B0-----:R-:W3:Y:S04]  /*18120*/  LDL.LU.64 R22, [R1+0x7e8] ;  /* 0x0007e80001167983 */ /* 0x001ee80000300a00 */
[----:B------:R-:W3:Y:S04]  /*18130*/  LDL.LU.64 R20, [R1+0x7e0] ;  /* 0x0007e00001147983 */ /* 0x000ee80000300a00 */
[----:B---3--:R0:W-:Y:S04]  /*18140*/  STS.128 [R3+0x80], R20 ;  /* 0x0000801403007388 */ /* 0x0081e80000000c00 */
        /* <DEDUP_REMOVED lines=20> */
[----:B--2---:R-:W-:Y:S04]  /*18290*/  STS.128 [R3+0x500], R8 ;  /* 0x0005000803007388 */ /* 0x004fe80000000c00 */
[----:B---3--:R0:W-:Y:S04]  /*182a0*/  STS.128 [R3+0x400], R20 ;  /* 0x0004001403007388 */ /* 0x0081e80000000c00 */
[----:B0-----:R-:W2:Y:S04]  /*182b0*/  LDL.LU.64 R22, [R1+0x768] ;  /* 0x0007680001167983 */ /* 0x001ea80000300a00 */
[----:B------:R-:W2:Y:S04]  /*182c0*/  LDL.LU.64 R20, [R1+0x760] ;  /* 0x0007600001147983 */ /* 0x000ea80000300a00 */
[----:B------:R-:W3:Y:S04]  /*182d0*/  LDL.LU.64 R10, [R1+0x758] ;  /* 0x00075800010a7983 */ /* 0x000ee80000300a00 */
        /* <DEDUP_REMOVED lines=13> */
[----:B--2---:R0:W-:Y:S01]  /*183b0*/  STS.128 [R3+0x480], R20 ;  /* 0x0004801403007388 */ /* 0x0041e20000000c00 */
[----:B------:R-:W-:Y:S01]  /*183c0*/  IMAD R0, R0, c[0x0][0x194], RZ ;  /* 0x0000650000007a24 */ /* 0x000fe200078e02ff */
[----:B------:R-:W-:-:S04]  /*183d0*/  ISETP.LT.AND P5, PT, R7, c[0x0][0x17c], !P0 ;  /* 0x00005f0007007a0c */ /* 0x000fc800047a1270 */
[----:B------:R-:W-:-:S04]  /*183e0*/  LEA R2, P6, R0, c[0x0][0x170], 0x1 ;  /* 0x00005c0000027a11 */ /* 0x000fc800078c08ff */
[----:B------:R-:W-:Y:S01]  /*183f0*/  LEA.HI.X.SX32 R0, R0, c[0x0][0x174], 0x1, P6 ;  /* 0x00005d0000007a11 */ /* 0x000fe200030f0eff */
[----:B0-----:R-:W-:-:S05]  /*18400*/  IMAD R21, R7, c[0x0][0x198], RZ ;  /* 0x0000660007157a24 */ /* 0x001fca00078e02ff */
[C---:B------:R-:W-:Y:S02]  /*18410*/  LEA R20, P6, R21.reuse, R2, 0x1 ;  /* 0x0000000215147211 */ /* 0x040fe400078c08ff */
[C---:B------:R-:W-:Y:S02]  /*18420*/  IADD3 R23, R21.reuse, c[0x0][0x198], RZ ;  /* 0x0000660015177a10 */ /* 0x040fe40007ffe0ff */
[----:B------:R-:W-:Y:S02]  /*18430*/  LEA.HI.X.SX32 R21, R21, R0, 0x1, P6 ;  /* 0x0000000015157211 */ /* 0x000fe400030f0eff */
[C---:B------:R-:W-:Y:S02]  /*18440*/  LEA R22, P6, R23.reuse, R2, 0x1 ;  /* 0x0000000217167211 */ /* 0x040fe400078c08ff */
[----:B------:R-:W-:Y:S01]  /*18450*/  PRMT R25, R24, 0x7632, R25 ;  /* 0x0000763218197816 */ /* 0x000fe20000000019 */
[----:B---3--:R0:W-:Y:S04]  /*18460*/  STS.128 [R3+0x780], R8 ;  /* 0x0007800803007388 */ /* 0x0081e80000000c00 */
[----:B------:R-:W-:Y:S06]  /*18470*/  BAR.SYNC.DEFER_BLOCKING 0x0 ;  /* 0x0000000000007b1d */ /* 0x000fec0000010000 */
[----:B0-----:R-:W2:Y:S04]  /*18480*/  LDL.LU.64 R10, [R1+0x708] ;  /* 0x00070800010a7983 */ /* 0x001ea80000300a00 */
[----:B------:R-:W3:Y:S04]  /*18490*/  LDL.LU.64 R8, [R1+0x700] ;  /* 0x0007000001087983 */ /* 0x000ee80000300a00 */
[----:B------:R0:W-:Y:S02]  /*184a0*/  @P5 STG.E.U16 [R20.64], R24 ;  /* 0x0000001814005986 */ /* 0x0001e4000c101504 */
[----:B0-----:R-:W-:-:S02]  /*184b0*/  IADD3 R21, R23, c[0x0][0x198], RZ ;  /* 0x0000660017157a10 */ /* 0x001fc40007ffe0ff */
[----:B------:R-:W-:Y:S02]  /*184c0*/  LEA.HI.X.SX32 R23, R23, R0, 0x1, P6 ;  /* 0x0000000017177211 */ /* 0x000fe400030f0eff */
[----:B------:R-:W-:-:S03]  /*184d0*/  IADD3 R24, R7, 0x6, RZ ;  /* 0x0000000607187810 */ /* 0x000fc60007ffe0ff */
[----:B------:R0:W-:Y:S01]  /*184e0*/  @P4 STG.E.U16 [R22.64], R25 ;  /* 0x0000001916004986 */ /* 0x0001e2000c101504 */
[----:B------:R-:W-:-:S03]  /*184f0*/  ISETP.LT.AND P4, PT, R24, c[0x0][0x17c], !P0 ;  /* 0x00005f0018007a0c */ /* 0x000fc60004781270 */
[----:B------:R-:W4:Y:S01]  /*18500*/  LDL.LU R24, [R1+0x50] ;  /* 0x0000500001187983 */ /* 0x000f220000300800 */
[----:B------:R-:W-:Y:S02]  /*18510*/  IADD3 R3, R7, 0x5, RZ ;  /* 0x0000000507037810 */ /* 0x000fe40007ffe0ff */
[----:B------:R-:W-:Y:S02]  /*18520*/  LEA R20, P6, R21, R2, 0x1 ;  /* 0x0000000215147211 */ /* 0x000fe400078c08ff */
[----:B------:R-:W-:Y:S02]  /*18530*/  ISETP.LT.AND P5, PT, R3, c[0x0][0x17c], !P0 ;  /* 0x00005f0003007a0c */ /* 0x000fe400047a1270 */
[C---:B------:R-:W-:Y:S02]  /*18540*/  IADD3 R3, R21.reuse, c[0x0][0x198], RZ ;  /* 0x0000660015037a10 */ /* 0x040fe40007ffe0ff */
[----:B------:R-:W-:Y:S02]  /*18550*/  LEA.HI.X.SX32 R21, R21, R0, 0x1, P6 ;  /* 0x0000000015157211 */ /* 0x000fe400030f0eff */
[----:B0-----:R-:W-:-:S02]  /*18560*/  IADD3 R23, R7, 0x7, RZ ;  /* 0x0000000707177810 */ /* 0x001fc40007ffe0ff */
[----:B------:R-:W-:Y:S01]  /*18570*/  LEA R22, P6, R3, R2, 0x1 ;  /* 0x0000000203167211 */ /* 0x000fe200078c08ff */
[----:B----4-:R0:W-:Y:S01]  /*18580*/  @P3 STG.E.U16 [R20.64], R24 ;  /* 0x0000001814003986 */ /* 0x0101e2000c101504 */
[----:B------:R-:W-:Y:S02]  /*18590*/  ISETP.LT.AND P3, PT, R23, c[0x0][0x17c], !P0 ;  /* 0x00005f0017007a0c */ /* 0x000fe40004761270 */
[----:B------:R-:W-:Y:S02]  /*185a0*/  LEA.HI.X.SX32 R23, R3, R0, 0x1, P6 ;  /* 0x0000000003177211 */ /* 0x000fe400030f0eff */
[----:B------:R-:W-:Y:S02]  /*185b0*/  PRMT R25, R24, 0x7632, R25 ;  /* 0x0000763218197816 */ /* 0x000fe40000000019 */
[----:B0-----:R-:W-:-:S03]  /*185c0*/  IADD3 R24, R7, 0x8, RZ ;  /* 0x0000000807187810 */ /* 0x001fc60007ffe0ff */
[----:B------:R0:W-:Y:S01]  /*185d0*/  @P2 STG.E.U16 [R22.64], R25 ;  /* 0x0000001916002986 */ /* 0x0001e2000c101504 */
[----:B------:R-:W-:-:S03]  /*185e0*/  ISETP.LT.AND P2, PT, R24, c[0x0][0x17c], !P0 ;  /* 0x00005f0018007a0c */ /* 0x000fc60004741270 */
[----:B------:R-:W4:Y:S01]  /*185f0*/  LDL.LU R24, [R1+0x10] ;  /* 0x0000100001187983 */ /* 0x000f220000300800 */
[----:B------:R-:W-:-:S04]  /*18600*/  IADD3 R21, R3, c[0x0][0x198], RZ ;  /* 0x0000660003157a10 */ /* 0x000fc80007ffe0ff */
[C---:B------:R-:W-:Y:S02]  /*18610*/  LEA R20, P6, R21.reuse, R2, 0x1 ;  /* 0x0000000215147211 */ /* 0x040fe400078c08ff */
[C---:B------:R-:W-:Y:S02]  /*18620*/  IADD3 R3, R21.reuse, c[0x0][0x198], RZ ;  /* 0x0000660015037a10 */ /* 0x040fe40007ffe0ff */
[----:B------:R-:W-:Y:S02]  /*18630*/  LEA.HI.X.SX32 R21, R21, R0, 0x1, P6 ;  /* 0x0000000015157211 */ /* 0x000fe400030f0eff */
[----:B0-----:R-:W-:Y:S02]  /*18640*/  IADD3 R23, R7, 0x9, RZ ;  /* 0x0000000907177810 */ /* 0x001fe40007ffe0ff */
[----:B------:R-:W-:Y:S01]  /*18650*/  LEA R22, P6, R3, R2, 0x1 ;  /* 0x0000000203167211 */ /* 0x000fe200078c08ff */
[----:B----4-:R0:W-:Y:S01]  /*18660*/  @P1 STG.E.U16 [R20.64], R24 ;  /* 0x0000001814001986 */ /* 0x0101e2000c101504 */
[----:B------:R-:W-:-:S02]  /*18670*/  ISETP.LT.AND P1, PT, R23, c[0x0][0x17c], !P0 ;  /* 0x00005f0017007a0c */ /* 0x000fc40004721270 */
[C---:B------:R-:W-:Y:S02]  /*18680*/  LEA.HI.X.SX32 R23, R3.reuse, R0, 0x1, P6 ;  /* 0x0000000003177211 */ /* 0x040fe400030f0eff */
[----:B------:R-:W-:Y:S02]  /*18690*/  PRMT R25, R24, 0x7632, R25 ;  /* 0x0000763218197816 */ /* 0x000fe40000000019 */
[----:B0-----:R-:W-:-:S04]  /*186a0*/  IADD3 R21, R3, c[0x0][0x198], RZ ;  /* 0x0000660003157a10 */ /* 0x001fc80007ffe0ff */
[C---:B------:R-:W-:Y:S02]  /*186b0*/  LEA R20, P6, R21.reuse, R2, 0x1 ;  /* 0x0000000215147211 */ /* 0x040fe400078c08ff */
[C---:B------:R-:W-:Y:S01]  /*186c0*/  IADD3 R3, R21.reuse, c[0x0][0x198], RZ ;  /* 0x0000660015037a10 */ /* 0x040fe20007ffe0ff */
[----:B------:R0:W-:Y:S01]  /*186d0*/  @P5 STG.E.U16 [R22.64], R25 ;  /* 0x0000001916005986 */ /* 0x0001e2000c101504 */
[----:B------:R-:W-:Y:S02]  /*186e0*/  LEA.HI.X.SX32 R21, R21, R0, 0x1, P6 ;  /* 0x0000000015157211 */ /* 0x000fe400030f0eff */
[----:B------:R-:W-:-:S03]  /*186f0*/  IADD3 R24, R7, 0xa, RZ ;  /* 0x0000000a07187810 */ /* 0x000fc60007ffe0ff */
[----:B---3--:R-:W-:Y:S01]  /*18700*/  @P4 STG.E.U16 [R20.64], R8 ;  /* 0x0000000814004986 */ /* 0x008fe2000c101504 */
[----:B------:R-:W-:Y:S02]  /*18710*/  ISETP.LT.AND P5, PT, R24, c[0x0][0x17c], !P0 ;  /* 0x00005f0018007a0c */ /* 0x000fe400047a1270 */
[----:B0-----:R-:W-:Y:S02]  /*18720*/  IADD3 R23, R7, 0xb, RZ ;  /* 0x0000000b07177810 */ /* 0x001fe40007ffe0ff */
[----:B------:R-:W-:Y:S02]  /*18730*/  LEA R22, P6, R3, R2, 0x1 ;  /* 0x0000000203167211 */ /* 0x000fe400078c08ff */
[----:B------:R-:W-:Y:S02]  /*18740*/  ISETP.LT.AND P4, PT, R23, c[0x0][0x17c], !P0 ;  /* 0x00005f0017007a0c */ /* 0x000fe40004781270 */
[----:B------:R-:W-:Y:S02]  /*18750*/  LEA.HI.X.SX32 R23, R3, R0, 0x1, P6 ;  /* 0x0000000003177211 */ /* 0x000fe400030f0eff */
[----:B------:R-:W-:-:S05]  /*18760*/  PRMT R24, R8, 0x7632, R24 ;  /* 0x0000763208187816 */ /* 0x000fca0000000018 */
[----:B------:R0:W-:Y:S04]  /*18770*/  @P3 STG.E.U16 [R22.64], R24 ;  /* 0x0000001816003986 */ /* 0x0001e8000c101504 */
[----:B0-----:R-:W3:Y:S01]  /*18780*/  LDL.LU R24, [R1+0x80] ;  /* 0x0000800001187983 */ /* 0x001ee20000300800 */
[----:B------:R-:W-:-:S04]  /*18790*/  IADD3 R21, R3, c[0x0][0x198], RZ ;  /* 0x0000660003157a10 */ /* 0x000fc80007ffe0ff */
[C---:B------:R-:W-:Y:S02]  /*187a0*/  LEA R20, P6, R21.reuse, R2, 0x1 ;  /* 0x0000000215147211 */ /* 0x040fe400078c08ff */
[C---:B------:R-:W-:Y:S02]  /*187b0*/  IADD3 R3, R21.reuse, c[0x0][0x198], RZ ;  /* 0x0000660015037a10 */ /* 0x040fe40007ffe0ff */
[----:B------:R-:W-:Y:S02]  /*187c0*/  LEA.HI.X.SX32 R21, R21, R0, 0x1, P6 ;  /* 0x0000000015157211 */ /* 0x000fe400030f0eff */
[----:B------:R-:W-:Y:S02]  /*187d0*/  IADD3 R23, R7, 0xd, RZ ;  /* 0x0000000d07177810 */ /* 0x000fe40007ffe0ff */
[----:B------:R-:W-:Y:S01]  /*187e0*/  LEA R22, P6, R3, R2, 0x1 ;  /* 0x0000000203167211 */ /* 0x000fe200078c08ff */
[----:B---3--:R0:W-:Y:S01]  /*187f0*/  @P2 STG.E.U16 [R20.64], R24 ;  /* 0x0000001814002986 */ /* 0x0081e2000c101504 */
[----:B------:R-:W-:-:S02]  /*18800*/  ISETP.LT.AND P2, PT, R23, c[0x0][0x17c], !P0 ;  /* 0x00005f0017007a0c */ /* 0x000fc40004741270 */
[----:B------:R-:W-:Y:S02]  /*18810*/  LEA.HI.X.SX32 R23, R3, R0, 0x1, P6 ;  /* 0x0000000003177211 */ /* 0x000fe400030f0eff */
[----:B------:R-:W-:Y:S02]  /*18820*/  PRMT R25, R24, 0x7632, R25 ;  /* 0x0000763218197816 */ /* 0x000fe40000000019 */
[----:B0-----:R-:W-:-:S03]  /*18830*/  IADD3 R24, R7, 0xe, RZ ;  /* 0x0000000e07187810 */ /* 0x001fc60007ffe0ff */
[----:B------:R0:W-:Y:S01]  /*18840*/  @P1 STG.E.U16 [R22.64], R25 ;  /* 0x0000001916001986 */ /* 0x0001e2000c101504 */
[----:B------:R-:W-:-:S03]  /*18850*/  ISETP.LT.AND P1, PT, R24, c[0x0][0x17c], !P0 ;  /* 0x00005f0018007a0c */ /* 0x000fc60004721270 */
[----:B------:R-:W3:Y:S01]  /*18860*/  LDL.LU R24, [R1+0x60] ;  /* 0x0000600001187983 */ /* 0x000ee20000300800 */
[----:B------:R-:W-:-:S04]  /*18870*/  IADD3 R8, R7, 0xc, RZ ;  /* 0x0000000c07087810 */ /* 0x000fc80007ffe0ff */
[----:B------:R-:W-:Y:S02]  /*18880*/  ISETP.LT.AND P3, PT, R8, c[0x0][0x17c], !P0 ;  /* 0x00005f0008007a0c */ /* 0x000fe40004761270 */
[----:B------:R-:W-:-:S04]  /*18890*/  IADD3 R8, R3, c[0x0][0x198], RZ ;  /* 0x0000660003087a10 */ /* 0x000fc80007ffe0ff */
[C---:B------:R-:W-:Y:S02]  /*188a0*/  LEA R20, P6, R8.reuse, R2, 0x1 ;  /* 0x0000000208147211 */ /* 0x040fe400078c08ff */
[C---:B------:R-:W-:Y:S02]  /*188b0*/  IADD3 R3, R8.reuse, c[0x0][0x198], RZ ;  /* 0x0000660008037a10 */ /* 0x040fe40007ffe0ff */
[----:B------:R-:W-:Y:S02]  /*188c0*/  LEA.HI.X.SX32 R21, R8, R0, 0x1, P6 ;  /* 0x0000000008157211 */ /* 0x000fe400030f0eff */
[----:B0-----:R-:W-:Y:S02]  /*188d0*/  IADD3 R23, R7, 0xf, RZ ;  /* 0x0000000f07177810 */ /* 0x001fe40007ffe0ff */
        /* <DEDUP_REMOVED lines=8> */
[----:B------:R-:W3:Y:S01]  /*18960*/  LDL.LU R24, [R1] ;  /* 0x0000000001187983 */ /* 0x000ee20000300800 */
[----:B------:R-:W-:-:S04]  /*18970*/  IADD3 R8, R3, c[0x0][0x198], RZ ;  /* 0x0000660003087a10 */ /* 0x000fc80007ffe0ff */
[C---:B------:R-:W-:Y:S02]  /*18980*/  LEA R20, P6, R8.reuse, R2, 0x1 ;  /* 0x0000000208147211 */ /* 0x040fe400078c08ff */
[C---:B------:R-:W-:Y:S02]  /*18990*/  IADD3 R3, R8.reuse, c[0x0][0x198], RZ ;  /* 0x0000660008037a10 */ /* 0x040fe40007ffe0ff */
[----:B------:R-:W-:Y:S02]  /*189a0*/  LEA.HI.X.SX32 R21, R8, R0, 0x1, P6 ;  /* 0x0000000008157211 */ /* 0x000fe400030f0eff */
[----:B0-----:R-:W-:Y:S02]  /*189b0*/  IADD3 R23, R7, 0x11, RZ ;  /* 0x0000001107177810 */ /* 0x001fe40007ffe0ff */
[C---:B------:R-:W-:Y:S02]  /*189c0*/  LEA R22, P6, R3.reuse, R2, 0x1 ;  /* 0x0000000203167211 */ /* 0x040fe400078c08ff */
[----:B------:R-:W-:Y:S01]  /*189d0*/  IADD3 R8, R3, c[0x0][0x198], RZ ;  /* 0x0000660003087a10 */ /* 0x000fe20007ffe0ff */
[----:B---3--:R0:W-:Y:S01]  /*189e0*/  @P3 STG.E.U16 [R20.64], R24 ;  /* 0x0000001814003986 */ /* 0x0081e2000c101504 */
[----:B------:R-:W-:-:S02]  /*189f0*/  ISETP.LT.AND P3, PT, R23, c[0x0][0x17c], !P0 ;  /* 0x00005f0017007a0c */ /* 0x000fc40004761270 */
[----:B------:R-:W-:Y:S02]  /*18a00*/  LEA.HI.X.SX32 R23, R3, R0, 0x1, P6 ;  /* 0x0000000003177211 */ /* 0x000fe400030f0eff */
[----:B------:R-:W-:Y:S02]  /*18a10*/  PRMT R25, R24, 0x7632, R25 ;  /* 0x0000763218197816 */ /* 0x000fe40000000019 */
[C---:B------:R-:W-:Y:S02]  /*18a20*/  IADD3 R3, R8.reuse, c[0x0][0x198], RZ ;  /* 0x0000660008037a10 */ /* 0x040fe40007ffe0ff */
[C---:B0-----:R-:W-:Y:S01]  /*18a30*/  LEA R20, P6, R8.reuse, R2, 0x1 ;  /* 0x0000000208147211 */ /* 0x041fe200078c08ff */
[----:B------:R0:W-:Y:S03]  /*18a40*/  @P2 STG.E.U16 [R22.64], R25 ;  /* 0x0000001916002986 */ /* 0x0001e6000c101504 */
[----:B------:R-:W-:-:S02]  /*18a50*/  LEA.HI.X.SX32 R21, R8, R0, 0x1, P6 ;  /* 0x0000000008157211 */ /* 0x000fc400030f0eff */
[----:B------:R-:W-:-:S03]  /*18a60*/  IADD3 R24, R7, 0x12, RZ ;  /* 0x0000001207187810 */ /* 0x000fc60007ffe0ff */
[----:B------:R1:W-:Y:S01]  /*18a70*/  @P1 STG.E.U16 [R20.64], R12 ;  /* 0x0000000c14001986 */ /* 0x0003e2000c101504 */
[----:B0-----:R-:W-:-:S03]  /*18a80*/  IADD3 R23, R7, 0x13, RZ ;  /* 0x0000001307177810 */ /* 0x001fc60007ffe0ff */
[----:B------:R-:W3:Y:S01]  /*18a90*/  LDL.LU R25, [R1+0x30] ;  /* 0x0000300001197983 */ /* 0x000ee20000300800 */
[----:B------:R-:W-:Y:S02]  /*18aa0*/  LEA R22, P6, R3, R2, 0x1 ;  /* 0x0000000203167211 */ /* 0x000fe400078c08ff */
[----:B------:R-:W-:Y:S02]  /*18ab0*/  ISETP.LT.AND P1, PT, R23, c[0x0][0x17c], !P0 ;  /* 0x00005f0017007a0c */ /* 0x000fe40004721270 */
[----:B------:R-:W-:Y:S02]  /*18ac0*/  ISETP.LT.AND P2, PT, R24, c[0x0][0x17c], !P0 ;  /* 0x00005f0018007a0c */ /* 0x000fe40004741270 */
[----:B------:R-:W-:Y:S02]  /*18ad0*/  LEA.HI.X.SX32 R23, R3, R0, 0x1, P6 ;  /* 0x0000000003177211 */ /* 0x000fe400030f0eff */
[----:B-1----:R-:W-:Y:S02]  /*18ae0*/  PRMT R12, R12, 0x7632, R12 ;  /* 0x000076320c0c7816 */ /* 0x002fe4000000000c */
[----:B------:R-:W-:-:S03]  /*18af0*/  IADD3 R24, R7, 0x14, RZ ;  /* 0x0000001407187810 */ /* 0x000fc60007ffe0ff */
        /* <DEDUP_REMOVED lines=8> */
[C---:B------:R-:W-:Y:S02]  /*18b80*/  LEA R22, P6, R3.reuse, R2, 0x1 ;  /* 0x0000000203167211 */ /* 0x040fe400078c08ff */
[----:B------:R-:W-:-:S02]  /*18b90*/  IADD3 R8, R3, c[0x0][0x198], RZ ;  /* 0x0000660003087a10 */ /* 0x000fc40007ffe0ff */
[----:B------:R-:W-:Y:S02]  /*18ba0*/  LEA.HI.X.SX32 R23, R3, R0, 0x1, P6 ;  /* 0x0000000003177211 */ /* 0x000fe400030f0eff */
[----:B------:R-:W-:Y:S01]  /*18bb0*/  IADD3 R3, R8, c[0x0][0x198], RZ ;  /* 0x0000660008037a10 */ /* 0x000fe20007ffe0ff */
[----:B----4-:R0:W-:Y:S01]  /*18bc0*/  @P4 STG.E.U16 [R20.64], R24 ;  /* 0x0000001814004986 */ /* 0x0101e2000c101504 */
[----:B------:R-:W-:Y:S02]  /*18bd0*/  ISETP.LT.AND P4, PT, R12, c[0x0][0x17c], !P0 ;  /* 0x00005f000c007a0c */ /* 0x000fe40004781270 */
[----:B------:R-:W-:Y:S02]  /*18be0*/  PRMT R12, R24, 0x7632, R12 ;  /* 0x00007632180c7816 */ /* 0x000fe4000000000c */
[----:B0-----:R-:W-:-:S03]  /*18bf0*/  LEA R20, P6, R8, R2, 0x1 ;  /* 0x0000000208147211 */ /* 0x001fc600078c08ff */
[----:B------:R0:W-:Y:S01]  /*18c00*/  @P3 STG.E.U16 [R22.64], R12 ;  /* 0x0000000c16003986 */ /* 0x0001e2000c101504 */
[----:B------:R-:W-:Y:S02]  /*18c10*/  LEA.HI.X.SX32 R21, R8, R0, 0x1, P6 ;  /* 0x0000000008157211 */ /* 0x000fe400030f0eff */
[----:B------:R-:W-:-:S03]  /*18c20*/  IADD3 R24, R7, 0x16, RZ ;  /* 0x0000001607187810 */ /* 0x000fc60007ffe0ff */
[----:B---3--:R1:W-:Y:S01]  /*18c30*/  @P2 STG.E.U16 [R20.64], R25 ;  /* 0x0000001914002986 */ /* 0x0083e2000c101504 */
[----:B0-----:R-:W-:Y:S02]  /*18c40*/  IADD3 R12, R7, 0x17, RZ ;  /* 0x00000017070c7810 */ /* 0x001fe40007ffe0ff */
[C---:B------:R-:W-:Y:S02]  /*18c50*/  LEA R22, P6, R3.reuse, R2, 0x1 ;  /* 0x0000000203167211 */ /* 0x040fe400078c08ff */
[----:B------:R-:W-:Y:S02]  /*18c60*/  ISETP.LT.AND P2, PT, R12, c[0x0][0x17c], !P0 ;  /* 0x00005f000c007a0c */ /* 0x000fe40004741270 */
[----:B------:R-:W-:Y:S02]  /*18c70*/  ISETP.LT.AND P3, PT, R24, c[0x0][0x17c], !P0 ;  /* 0x00005f0018007a0c */ /* 0x000fe40004761270 */
[----:B------:R-:W-:Y:S02]  /*18c80*/  LEA.HI.X.SX32 R23, R3, R0, 0x1, P6 ;  /* 0x0000000003177211 */ /* 0x000fe400030f0eff */
[----:B------:R-:W-:-:S02]  /*18c90*/  PRMT R12, R25, 0x7632, R12 ;  /* 0x00007632190c7816 */ /* 0x000fc4000000000c */
[----:B------:R-:W-:Y:S01]  /*18ca0*/  IADD3 R24, R7, 0x18, RZ ;  /* 0x0000001807187810 */ /* 0x000fe20007ffe0ff */
[----:B-1----:R-:W3:Y:S04]  /*18cb0*/  LDL.LU R25, [R1+0xb0] ;  /* 0x0000b00001197983 */ /* 0x002ee80000300800 */
[----:B------:R-:W-:Y:S01]  /*18cc0*/  @P1 STG.E.U16 [R22.64], R12 ;  /* 0x0000000c16001986 */ /* 0x000fe2000c101504 */
[----:B------:R-:W-:-:S03]  /*18cd0*/  ISETP.LT.AND P1, PT, R24, c[0x0][0x17c], !P0 ;  /* 0x00005f0018007a0c */ /* 0x000fc60004721270 */
[----:B------:R-:W4:Y:S04]  /*18ce0*/  LDL.LU R24, [R1+0x20] ;  /* 0x0000200001187983 */ /* 0x000f280000300800 */
[----:B------:R0:W-:Y:S04]  /*18cf0*/  STL [R1+0x6dc], R26 ;  /* 0x0006dc1a01007387 */ /* 0x0001e80000100800 */
[----:B0-----:R-:W2:Y:S01]  /*18d00*/  LDL.LU R26, [R1+0x70] ;  /* 0x00007000011a7983 */ /* 0x001ea20000300800 */
[----:B------:R-:W-:-:S04]  /*18d10*/  IADD3 R8, R3, c[0x0][0x198], RZ ;  /* 0x0000660003087a10 */ /* 0x000fc80007ffe0ff */
[C---:B------:R-:W-:Y:S02]  /*18d20*/  LEA R20, P6, R8.reuse, R2, 0x1 ;  /* 0x0000000208147211 */ /* 0x040fe400078c08ff */
[C---:B------:R-:W-:Y:S02]  /*18d30*/  IADD3 R3, R8.reuse, c[0x0][0x198], RZ ;  /* 0x0000660008037a10 */ /* 0x040fe40007ffe0ff */
[----:B------:R-:W-:Y:S02]  /*18d40*/  LEA.HI.X.SX32 R21, R8, R0, 0x1, P6 ;  /* 0x0000000008157211 */ /* 0x000fe400030f0eff */
[C---:B------:R-:W-:Y:S02]  /*18d50*/  LEA R22, P6, R3.reuse, R2, 0x1 ;  /* 0x0000000203167211 */ /* 0x040fe400078c08ff */
[C---:B------:R-:W-:Y:S01]  /*18d60*/  IADD3 R8, R3.reuse, c[0x0][0x198], RZ ;  /* 0x0000660003087a10 */ /* 0x040fe20007ffe0ff */
[----:B------:R0:W-:Y:S01]  /*18d70*/  @P5 STG.E.U16 [R20.64], R4 ;  /* 0x0000000414005986 */ /* 0x0001e2000c101504 */
[----:B------:R-:W-:-:S02]  /*18d80*/  LEA.HI.X.SX32 R23, R3, R0, 0x1, P6 ;  /* 0x0000000003177211 */ /* 0x000fc400030f0eff */
[----:B------:R-:W-:Y:S02]  /*18d90*/  IADD3 R3, R8, c[0x0][0x198], RZ ;  /* 0x0000660008037a10 */ /* 0x000fe40007ffe0ff */
[----:B0-----:R-:W-:Y:S02]  /*18da0*/  PRMT R4, R4, 0x7632, R4 ;  /* 0x0000763204047816 */ /* 0x001fe40000000004 */
[----:B------:R-:W-:-:S03]  /*18db0*/  LEA R20, P6, R8, R2, 0x1 ;  /* 0x0000000208147211 */ /* 0x000fc600078c08ff */
[----:B------:R0:W-:Y:S01]  /*18dc0*/  @P4 STG.E.U16 [R22.64], R4 ;  /* 0x0000000416004986 */ /* 0x0001e2000c101504 */
[----:B------:R-:W-:Y:S02]  /*18dd0*/  LEA.HI.X.SX32 R21, R8, R0, 0x1, P6 ;  /* 0x0000000008157211 */ /* 0x000fe400030f0eff */
[C---:B------:R-:W-:Y:S02]  /*18de0*/  IADD3 R8, R7.reuse, 0x1b, RZ ;  /* 0x0000001b07087810 */ /* 0x040fe40007ffe0ff */
[----:B------:R-:W-:Y:S01]  /*18df0*/  IADD3 R12, R7, 0x19, RZ ;  /* 0x00000019070c7810 */ /* 0x000fe20007ffe0ff */
[----:B------:R1:W-:Y:S01]  /*18e00*/  @P3 STG.E.U16 [R20.64], R16 ;  /* 0x0000001014003986 */ /* 0x0003e2000c101504 */
[----:B------:R-:W-:Y:S02]  /*18e10*/  ISETP.LT.AND P3, PT, R8, c[0x0][0x17c], !P0 ;  /* 0x00005f0008007a0c */ /* 0x000fe40004761270 */
[C---:B0-----:R-:W-:Y:S02]  /*18e20*/  LEA R22, P6, R3.reuse, R2, 0x1 ;  /* 0x0000000203167211 */ /* 0x041fe400078c08ff */
[----:B------:R-:W-:-:S02]  /*18e30*/  IADD3 R4, R3, c[0x0][0x198], RZ ;  /* 0x0000660003047a10 */ /* 0x000fc40007ffe0ff */
[----:B------:R-:W-:Y:S02]  /*18e40*/  LEA.HI.X.SX32 R23, R3, R0, 0x1, P6 ;  /* 0x0000000003177211 */ /* 0x000fe400030f0eff */
[----:B------:R-:W-:Y:S02]  /*18e50*/  PRMT R8, R16, 0x7632, R8 ;  /* 0x0000763210087816 */ /* 0x000fe40000000008 */
[----:B-1----:R-:W-:Y:S02]  /*18e60*/  LEA R20, P6, R4, R2, 0x1 ;  /* 0x0000000204147211 */ /* 0x002fe400078c08ff */
[----:B------:R-:W-:Y:S02]  /*18e70*/  ISETP.LT.AND P5, PT, R12, c[0x0][0x17c], !P0 ;  /* 0x00005f000c007a0c */ /* 0x000fe400047a1270 */
[C---:B------:R-:W-:Y:S02]  /*18e80*/  IADD3 R3, R4.reuse, c[0x0][0x198], RZ ;  /* 0x0000660004037a10 */ /* 0x040fe40007ffe0ff */
[----:B------:R-:W-:Y:S01]  /*18e90*/  IADD3 R12, R7, 0x1a, RZ ;  /* 0x0000001a070c7810 */ /* 0x000fe20007ffe0ff */
[----:B------:R0:W-:Y:S01]  /*18ea0*/  @P2 STG.E.U16 [R22.64], R8 ;  /* 0x0000000816002986 */ /* 0x0001e2000c101504 */
[----:B------:R-:W-:-:S02]  /*18eb0*/  LEA.HI.X.SX32 R21, R4, R0, 0x1, P6 ;  /* 0x0000000004157211 */ /* 0x000fc400030f0eff */
[----:B------:R-:W-:Y:S02]  /*18ec0*/  ISETP.LT.AND P4, PT, R12, c[0x0][0x17c], !P0 ;  /* 0x00005f000c007a0c */ /* 0x000fe40004781270 */
[----:B------:R-:W-:Y:S02]  /*18ed0*/  IADD3 R4, R3, c[0x0][0x198], RZ ;  /* 0x0000660003047a10 */ /* 0x000fe40007ffe0ff */
[----:B0-----:R-:W-:Y:S02]  /*18ee0*/  IADD3 R8, R7, 0x1d, RZ ;  /* 0x0000001d07087810 */ /* 0x001fe40007ffe0ff */
[----:B------:R-:W-:-:S04]  /*18ef0*/  LEA R22, P6, R3, R2, 0x1 ;  /* 0x0000000203167211 */ /* 0x000fc800078c08ff */
[----:B------:R-:W-:Y:S02]  /*18f00*/  LEA.HI.X.SX32 R23, R3, R0, 0x1, P6 ;  /* 0x0000000003177211 */ /* 0x000fe400030f0eff */
[----:B------:R-:W-:Y:S02]  /*18f10*/  IADD3 R3, R4, c[0x0][0x198], RZ ;  /* 0x0000660004037a10 */ /* 0x000fe40007ffe0ff */
[----:B------:R-:W-:-:S04]  /*18f20*/  IADD3 R12, R7, 0x1c, RZ ;  /* 0x0000001c070c7810 */ /* 0x000fc80007ffe0ff */
[----:B------:R-:W-:Y:S01]  /*18f30*/  ISETP.LT.AND P2, PT, R12, c[0x0][0x17c], !P0 ;  /* 0x00005f000c007a0c */ /* 0x000fe20004741270 */
[----:B------:R-:W-:Y:S01]  /*18f40*/  STL [R1+0x6e0], R27 ;  /* 0x0006e01b01007387 */ /* 0x000fe20000100800 */
[----:B------:R-:W-:-:S03]  /*18f50*/  IADD3 R12, R7, 0x1e, RZ ;  /* 0x0000001e070c7810 */ /* 0x000fc60007ffe0ff */
[----:B--2---:R0:W-:Y:S01]  /*18f60*/  @P1 STG.E.U16 [R20.64], R26 ;  /* 0x0000001a14001986 */ /* 0x0041e2000c101504 */
[----:B------:R-:W-:Y:S02]  /*18f70*/  ISETP.LT.AND P1, PT, R8, c[0x0][0x17c], !P0 ;  /* 0x00005f0008007a0c */ /* 0x000fe40004721270 */
[----:B------:R-:W-:Y:S02]  /*18f80*/  PRMT R8, R26, 0x7632, R8 ;  /* 0x000076321a087816 */ /* 0x000fe40000000008 */
[----:B0-----:R-:W-:-:S03]  /*18f90*/  LEA R20, P6, R4, R2, 0x1 ;  /* 0x0000000204147211 */ /* 0x001fc600078c08ff */
[----:B------:R0:W-:Y:S01]  /*18fa0*/  @P5 STG.E.U16 [R22.64], R8 ;  /* 0x0000000816005986 */ /* 0x0001e2000c101504 */
[----:B------:R-:W-:-:S03]  /*18fb0*/  LEA.HI.X.SX32 R21, R4, R0, 0x1, P6 ;  /* 0x0000000004157211 */ /* 0x000fc600030f0eff */
[----:B------:R-:W2:Y:S01]  /*18fc0*/  LDL.LU R26, [R1+0x44] ;  /* 0x00004400011a7983 */ /* 0x000ea20000300800 */
[----:B------:R-:W-:-:S03]  /*18fd0*/  IADD3 R4, R3, c[0x0][0x198], RZ ;  /* 0x0000660003047a10 */ /* 0x000fc60007ffe0ff */
[----:B----4-:R1:W-:Y:S01]  /*18fe0*/  @P4 STG.E.U16 [R20.64], R24 ;  /* 0x0000001814004986 */ /* 0x0103e2000c101504 */
[----:B0-----:R-:W-:Y:S02]  /*18ff0*/  IADD3 R8, R7, 0x1f, RZ ;  /* 0x0000001f07087810 */ /* 0x001fe40007ffe0ff */
[C---:B------:R-:W-:Y:S02]  /*19000*/  LEA R22, P6, R3.reuse, R2, 0x1 ;  /* 0x0000000203167211 */ /* 0x040fe400078c08ff */
[----:B------:R-:W-:Y:S02]  /*19010*/  ISETP.LT.AND P4, PT, R8, c[0x0][0x17c], !P0 ;  /* 0x00005f0008007a0c */ /* 0x000fe40004781270 */
[----:B------:R-:W-:Y:S02]  /*19020*/  LEA.HI.X.SX32 R23, R3, R0, 0x1, P6 ;  /* 0x0000000003177211 */ /* 0x000fe400030f0eff */
[----:B------:R-:W-:Y:S02]  /*19030*/  PRMT R8, R24, 0x7632, R8 ;  /* 0x0000763218087816 */ /* 0x000fe40000000008 */
[C---:B-1----:R-:W-:Y:S01]  /*19040*/  LEA R20, P6, R4.reuse, R2, 0x1 ;  /* 0x0000000204147211 */ /* 0x042fe200078c08ff */
[----:B------:R-:W4:Y:S01]  /*19050*/  LDL.LU R24, [R1+0x54] ;  /* 0x0000540001187983 */ /* 0x000f220000300800 */
[----:B------:R-:W-:-:S02]  /*19060*/  IADD3 R3, R4, c[0x0][0x198], RZ ;  /* 0x0000660004037a10 */ /* 0x000fc40007ffe0ff */
[----:B------:R-:W-:Y:S01]  /*19070*/  LEA.HI.X.SX32 R21, R4, R0, 0x1, P6 ;  /* 0x0000000004157211 */ /* 0x000fe200030f0eff */
[----:B------:R0:W-:Y:S01]  /*19080*/  @P3 STG.E.U16 [R22.64], R8 ;  /* 0x0000000816003986 */ /* 0x0001e2000c101504 */
[----:B------:R-:W-:Y:S02]  /*19090*/  ISETP.LT.AND P5, PT, R12, c[0x0][0x17c], !P0 ;  /* 0x00005f000c007a0c */ /* 0x000fe400047a1270 */
[----:B------:R-:W-:Y:S01]  /*190a0*/  IADD3 R4, R3, c[0x0][0x198], RZ ;  /* 0x0000660003047a10 */ /* 0x000fe20007ffe0ff */
[----:B---3--:R1:W-:Y:S01]  /*190b0*/  @P2 STG.E.U16 [R20.64], R25 ;  /* 0x0000001914002986 */ /* 0x0083e2000c101504 */
[----:B0-----:R-:W-:Y:S02]  /*190c0*/  IADD3 R8, R7, 0x21, RZ ;  /* 0x0000002107087810 */ /* 0x001fe40007ffe0ff */
[----:B------:R-:W-:Y:S02]  /*190d0*/  LEA R22, P6, R3, R2, 0x1 ;  /* 0x0000000203167211 */ /* 0x000fe400078c08ff */
[----:B------:R-:W-:-:S02]  /*190e0*/  ISETP.LT.AND P2, PT, R8, c[0x0][0x17c], !P0 ;  /* 0x00005f0008007a0c */ /* 0x000fc40004741270 */
[----:B------:R-:W-:Y:S02]  /*190f0*/  LEA.HI.X.SX32 R23, R3, R0, 0x1, P6 ;  /* 0x0000000003177211 */ /* 0x000fe400030f0eff */
[----:B------:R-:W-:Y:S02]  /*19100*/  PRMT R8, R25, 0x7632, R8 ;  /* 0x0000763219087816 */ /* 0x000fe40000000008 */
[----:B-1----:R-:W-:-:S03]  /*19110*/  LEA R20, P6, R4, R2, 0x1 ;  /* 0x0000000204147211 */ /* 0x002fc600078c08ff */
[----:B------:R0:W-:Y:S01]  /*19120*/  @P1 STG.E.U16 [R22.64], R8 ;  /* 0x0000000816001986 */ /* 0x0001e2000c101504 */
[----:B------:R-:W-:-:S05]  /*19130*/  LEA.HI.X.SX32 R21, R4, R0, 0x1, P6 ;  /* 0x0000000004157211 */ /* 0x000fca00030f0eff */
[----:B------:R1:W-:Y:S01]  /*19140*/  @P5 STG.E.U16 [R20.64], R6 ;  /* 0x0000000614005986 */ /* 0x0003e2000c101504 */
[----:B0-----:R-:W-:-:S04]  /*19150*/  IADD3 R8, R7, 0x23, RZ ;  /* 0x0000002307087810 */ /* 0x001fc80007ffe0ff */
[----:B------:R-:W-:Y:S02]  /*19160*/  ISETP.LT.AND P5, PT, R8, c[0x0][0x17c], !P0 ;  /* 0x00005f0008007a0c */ /* 0x000fe400047a1270 */
[----:B------:R-:W-:Y:S02]  /*19170*/  PRMT R8, R6, 0x7632, R8 ;  /* 0x0000763206087816 */ /* 0x000fe40000000008 */
[----:B-1----:R-:W3:Y:S04]  /*19180*/  LDL.LU R6, [R1+0x6f8] ;  /* 0x0006f80001067983 */ /* 0x002ee80000300800 */
[----:B------:R-:W3:Y:S01]  /*19190*/  LDL.LU R25, [R1+0x14] ;  /* 0x0000140001197983 */ /* 0x000ee20000300800 */
[----:B------:R-:W-:Y:S02]  /*191a0*/  IADD3 R3, R4, c[0x0][0x198], RZ ;  /* 0x0000660004037a10 */ /* 0x000fe40007ffe0ff */
[----:B------:R-:W-:-:S02]  /*191b0*/  IADD3 R12, R7, 0x20, RZ ;  /* 0x00000020070c7810 */ /* 0x000fc40007ffe0ff */
[C---:B------:R-:W-:Y:S02]  /*191c0*/  LEA R22, P6, R3.reuse, R2, 0x1 ;  /* 0x0000000203167211 */ /* 0x040fe400078c08ff */
[----:B------:R-:W-:Y:S02]  /*191d0*/  ISETP.LT.AND P3, PT, R12, c[0x0][0x17c], !P0 ;  /* 0x00005f000c007a0c */ /* 0x000fe40004761270 */
[C---:B------:R-:W-:Y:S02]  /*191e0*/  IADD3 R4, R3.reuse, c[0x0][0x198], RZ ;  /* 0x0000660003047a10 */ /* 0x040fe40007ffe0ff */
[----:B------:R-:W-:Y:S02]  /*191f0*/  LEA.HI.X.SX32 R23, R3, R0, 0x1, P6 ;  /* 0x0000000003177211 */ /* 0x000fe400030f0eff */
[C---:B------:R-:W-:Y:S02]  /*19200*/  LEA R20, P6, R4.reuse, R2, 0x1 ;  /* 0x0000000204147211 */ /* 0x040fe400078c08ff */
[----:B------:R-:W-:-:S02]  /*19210*/  IADD3 R3, R4, c[0x0][0x198], RZ ;  /* 0x0000660004037a10 */ /* 0x000fc40007ffe0ff */
[----:B------:R-:W-:Y:S01]  /*19220*/  IADD3 R12, R7, 0x22, RZ ;  /* 0x00000022070c7810 */ /* 0x000fe20007ffe0ff */
[----:B------:R0:W-:Y:S01]  /*19230*/  @P4 STG.E.U16 [R22.64], R8 ;  /* 0x0000000816004986 */ /* 0x0001e2000c101504 */
[----:B------:R-:W-:Y:S02]  /*19240*/  LEA.HI.X.SX32 R21, R4, R0, 0x1, P6 ;  /* 0x0000000004157211 */ /* 0x000fe400030f0eff */
[----:B------:R-:W-:Y:S02]  /*19250*/  ISETP.LT.AND P1, PT, R12, c[0x0][0x17c], !P0 ;  /* 0x00005f000c007a0c */ /* 0x000fe40004721270 */
[----:B------:R-:W-:Y:S02]  /*19260*/  IADD3 R4, R3, c[0x0][0x198], RZ ;  /* 0x0000660003047a10 */ /* 0x000fe40007ffe0ff */
[----:B0-----:R-:W-:Y:S02]  /*19270*/  IADD3 R8, R7, 0x25, RZ ;  /* 0x0000002507087810 */ /* 0x001fe40007ffe0ff */
[----:B------:R-:W-:-:S04]  /*19280*/  LEA R22, P6, R3, R2, 0x1 ;  /* 0x0000000203167211 */ /* 0x000fc800078c08ff */
[----:B------:R-:W-:Y:S02]  /*19290*/  LEA.HI.X.SX32 R23, R3, R0, 0x1, P6 ;  /* 0x0000000003177211 */ /* 0x000fe400030f0eff */
[----:B------:R-:W-:Y:S02]  /*192a0*/  IADD3 R3, R4, c[0x0][0x198], RZ ;  /* 0x0000660004037a10 */ /* 0x000fe40007ffe0ff */
[----:B------:R-:W-:-:S04]  /*192b0*/  IADD3 R12, R7, 0x24, RZ ;  /* 0x00000024070c7810 */ /* 0x000fc80007ffe0ff */
[----:B------:R-:W-:Y:S02]  /*192c0*/  ISETP.LT.AND P4, PT, R12, c[0x0][0x17c], !P0 ;  /* 0x00005f000c007a0c */ /* 0x000fe40004781270 */
[C---:B------:R-:W-:Y:S02]  /*192d0*/  IADD3 R12, R7.reuse, 0x26, RZ ;  /* 0x00000026070c7810 */ /* 0x040fe40007ffe0ff */
[----:B------:R-:W-:Y:S01]  /*192e0*/  IADD3 R16, R7, 0x2c, RZ ;  /* 0x0000002c07107810 */ /* 0x000fe20007ffe0ff */
        /* <DEDUP_REMOVED lines=19> */
[----:B------:R-:W-:Y:S02]  /*19420*/  IADD3 R4, R3, c[0x0][0x198], RZ ;  /* 0x0000660003047a10 */ /* 0x000fe40007ffe0ff */
[----:B------:R-:W-:Y:S02]  /*19430*/  ISETP.LT.AND P2, PT, R12, c[0x0][0x17c], !P0 ;  /* 0x00005f000c007a0c */ /* 0x000fe40004741270 */
[C---:B------:R-:W-:Y:S02]  /*19440*/  IADD3 R12, R7.reuse, 0x28, RZ ;  /* 0x00000028070c7810 */ /* 0x040fe40007ffe0ff */
[----:B0-----:R-:W-:Y:S02]  /*19450*/  IADD3 R8, R7, 0x29, RZ ;  /* 0x0000002907087810 */ /* 0x001fe40007ffe0ff */
[----:B------:R-:W-:-:S04]  /*19460*/  LEA R22, P6, R3, R2, 0x1 ;  /* 0x0000000203167211 */ /* 0x000fc800078c08ff */
[----:B------:R-:W-:Y:S02]  /*19470*/  LEA.HI.X.SX32 R23, R3, R0, 0x1, P6 ;  /* 0x0000000003177211 */ /* 0x000fe400030f0eff */
[----:B------:R-:W-:Y:S02]  /*19480*/  IADD3 R3, R4, c[0x0][0x198], RZ ;  /* 0x0000660004037a10 */ /* 0x000fe40007ffe0ff */
[----:B------:R-:W-:Y:S02]  /*19490*/  ISETP.LT.AND P5, PT, R12, c[0x0][0x17c], !P0 ;  /* 0x00005f000c007a0c */ /* 0x000fe400047a1270 */
[----:B------:R-:W-:Y:S01]  /*194a0*/  IADD3 R12, R7, 0x2a, RZ ;  /* 0x0000002a070c7810 */ /* 0x000fe20007ffe0ff */
[----:B---3--:R0:W-:Y:S01]  /*194b0*/  @P4 STG.E.U16 [R20.64], R25 ;  /* 0x0000001914004986 */ /* 0x0081e2000c101504 */
[----:B------:R-:W-:Y:S02]  /*194c0*/  ISETP.LT.AND P4, PT, R8, c[0x0][0x17c], !P0 ;  /* 0x00005f0008007a0c */ /* 0x000fe40004781270 */
[----:B------:R-:W-:-:S05]  /*194d0*/  PRMT R8, R25, 0x7632, R8 ;  /* 0x0000763219087816 */ /* 0x000fca0000000008 */
[----:B------:R1:W-:Y:S01]  /*194e0*/  @P3 STG.E.U16 [R22.64], R8 ;  /* 0x0000000816003986 */ /* 0x0003e2000c101504 */
[----:B0-----:R-:W-:-:S04]  /*194f0*/  LEA R20, P6, R4, R2, 0x1 ;  /* 0x0000000204147211 */ /* 0x001fc800078c08ff */
[----:B------:R-:W-:Y:S02]  /*19500*/  LEA.HI.X.SX32 R21, R4, R0, 0x1, P6 ;  /* 0x0000000004157211 */ /* 0x000fe400030f0eff */
[C---:B-1----:R-:W-:Y:S02]  /*19510*/  LEA R22, P6, R3.reuse, R2, 0x1 ;  /* 0x0000000203167211 */ /* 0x042fe400078c08ff */
[----:B------:R-:W-:Y:S02]  /*19520*/  ISETP.LT.AND P3, PT, R12, c[0x0][0x17c], !P0 ;  /* 0x00005f000c007a0c */ /* 0x000fe40004761270 */
[----:B------:R-:W-:Y:S02]  /*19530*/  LEA.HI.X.SX32 R23, R3, R0, 0x1, P6 ;  /* 0x0000000003177211 */ /* 0x000fe400030f0eff */
[----:B------:R-:W-:Y:S01]  /*19540*/  PRMT R12, R9, 0x7632, R12 ;  /* 0x00007632090c7816 */ /* 0x000fe2000000000c */
[----:B------:R-:W-:Y:S01]  /*19550*/  @P2 STG.E.U16 [R20.64], R9 ;  /* 0x0000000914002986 */ /* 0x000fe2000c101504 */
[----:B------:R-:W-:-:S03]  /*19560*/  IADD3 R8, R7, 0x2b, RZ ;  /* 0x0000002b07087810 */ /* 0x000fc60007ffe0ff */
[----:B------:R-:W3:Y:S04]  /*19570*/  LDL.LU R7, [R1+0x6f4] ;  /* 0x0006f40001077983 */ /* 0x000ee80000300800 */
[----:B------:R-:W3:Y:S04]  /*19580*/  LDL.LU R25, [R1+0x4] ;  /* 0x0000040001197983 */ /* 0x000ee80000300800 */
[----:B------:R0:W-:Y:S04]  /*19590*/  @P1 STG.E.U16 [R22.64], R12 ;  /* 0x0000000c16001986 */ /* 0x0001e8000c101504 */
[----:B0-----:R-:W3:Y:S01]  /*195a0*/  LDL R22, [R1+0x460] ;  /* 0x0004600001167983 */ /* 0x001ee20000100800 */
[----:B------:R-:W-:-:S02]  /*195b0*/  IADD3 R4, R3, c[0x0][0x198], RZ ;  /* 0x0000660003047a10 */ /* 0x000fc40007ffe0ff */
[----:B------:R-:W-:Y:S02]  /*195c0*/  ISETP.LT.AND P2, PT, R8, c[0x0][0x17c], !P0 ;  /* 0x00005f0008007a0c */ /* 0x000fe40004741270 */
[C---:B------:R-:W-:Y:S02]  /*195d0*/  LEA R8, P6, R4.reuse, R2, 0x1 ;  /* 0x0000000204087211 */ /* 0x040fe400078c08ff */
[C---:B------:R-:W-:Y:S02]  /*195e0*/  IADD3 R3, R4.reuse, c[0x0][0x198], RZ ;  /* 0x0000660004037a10 */ /* 0x040fe40007ffe0ff */
[----:B------:R-:W-:Y:S02]  /*195f0*/  LEA.HI.X.SX32 R9, R4, R0, 0x1, P6 ;  /* 0x0000000004097211 */ /* 0x000fe400030f0eff */
[C---:B------:R-:W-:Y:S02]  /*19600*/  LEA R20, P6, R3.reuse, R2, 0x1 ;  /* 0x0000000203147211 */ /* 0x040fe400078c08ff */
[----:B------:R-:W-:-:S02]  /*19610*/  IADD3 R4, R3, c[0x0][0x198], RZ ;  /* 0x0000660003047a10 */ /* 0x000fc40007ffe0ff */
[----:B------:R-:W-:Y:S02]  /*19620*/  LEA.HI.X.SX32 R21, R3, R0, 0x1, P6 ;  /* 0x0000000003157211 */ /* 0x000fe400030f0eff */
[----:B------:R-:W-:Y:S02]  /*19630*/  IADD3 R3, R4, c[0x0][0x198], RZ ;  /* 0x0000660004037a10 */ /* 0x000fe40007ffe0ff */
[----:B------:R-:W-:Y:S01]  /*19640*/  ISETP.LT.AND P1, PT, R16, c[0x0][0x17c], !P0 ;  /* 0x00005f0010007a0c */ /* 0x000fe20004721270 */
[----:B--2---:R0:W-:Y:S02]  /*19650*/  @P5 STG.E.U16 [R8.64], R26 ;  /* 0x0000001a08005986 */ /* 0x0041e4000c101504 */
[----:B0-----:R-:W-:-:S04]  /*19660*/  LEA R8, P6, R4, R2, 0x1 ;  /* 0x0000000204087211 */ /* 0x001fc800078c08ff */
[----:B------:R-:W-:Y:S02]  /*19670*/  LEA.HI.X.SX32 R9, R4, R0, 0x1, P6 ;  /* 0x0000000004097211 */ /* 0x000fe400030f0eff */
[----:B------:R-:W-:Y:S02]  /*19680*/  IADD3 R4, R3, c[0x0][0x198], RZ ;  /* 0x0000660003047a10 */ /* 0x000fe40007ffe0ff */
[----:B---3--:R-:W-:-:S04]  /*19690*/  IADD3 R12, R22, 0x2d, RZ ;  /* 0x0000002d160c7810 */ /* 0x008fc80007ffe0ff */
[----:B------:R-:W-:Y:S02]  /*196a0*/  ISETP.LT.AND P5, PT, R12, c[0x0][0x17c], !P0 ;  /* 0x00005f000c007a0c */ /* 0x000fe400047a1270 */
[----:B------:R-:W-:-:S05]  /*196b0*/  PRMT R12, R26, 0x7632, R12 ;  /* 0x000076321a0c7816 */ /* 0x000fca000000000c */
[----:B------:R0:W-:Y:S04]  /*196c0*/  @P4 STG.E.U16 [R20.64], R12 ;  /* 0x0000000c14004986 */ /* 0x0001e8000c101504 */
[----:B----4-:R1:W-:Y:S01]  /*196d0*/  @P3 STG.E.U16 [R8.64], R24 ;  /* 0x0000001808003986 */ /* 0x0103e2000c101504 */
[----:B0-----:R-:W-:Y:S02]  /*196e0*/  IADD3 R12, R22, 0x2f, RZ ;  /* 0x0000002f160c7810 */ /* 0x001fe40007ffe0ff */
[----:B------:R-:W-:Y:S02]  /*196f0*/  LEA R20, P6, R3, R2, 0x1 ;  /* 0x0000000203147211 */ /* 0x000fe400078c08ff */
[----:B------:R-:W-:Y:S02]  /*19700*/  ISETP.LT.AND P3, PT, R12, c[0x0][0x17c], !P0 ;  /* 0x00005f000c007a0c */ /* 0x000fe40004761270 */
[----:B------:R-:W-:-:S02]  /*19710*/  PRMT R12, R24, 0x7632, R12 ;  /* 0x00007632180c7816 */ /* 0x000fc4000000000c */
[----:B-1----:R-:W2:Y:S01]  /*19720*/  LDL.LU R24, [R1+0x94] ;  /* 0x0000940001187983 */ /* 0x002ea20000300800 */
[----:B------:R-:W-:Y:S02]  /*19730*/  LEA.HI.X.SX32 R21, R3, R0, 0x1, P6 ;  /* 0x0000000003157211 */ /* 0x000fe400030f0eff */
[----:B------:R-:W-:-:S03]  /*19740*/  LEA R8, P6, R4, R2, 0x1 ;  /* 0x0000000204087211 */ /* 0x000fc600078c08ff */
[----:B------:R0:W-:Y:S01]  /*19750*/  @P2 STG.E.U16 [R20.64], R12 ;  /* 0x0000000c14002986 */ /* 0x0001e2000c101504 */
[----:B------:R-:W-:-:S05]  /*19760*/  LEA.HI.X.SX32 R9, R4, R0, 0x1, P6 ;  /* 0x0000000004097211 */ /* 0x000fca00030f0eff */
[----:B------:R1:W-:Y:S01]  /*19770*/  @P1 STG.E.U16 [R8.64], R25 ;  /* 0x0000001908001986 */ /* 0x0003e2000c101504 */
[----:B0-----:R-:W-:-:S04]  /*19780*/  IADD3 R12, R22, 0x31, RZ ;  /* 0x00000031160c7810 */ /* 0x001fc80007ffe0ff */
[----:B------:R-:W-:Y:S02]  /*19790*/  ISETP.LT.AND P1, PT, R12, c[0x0][0x17c], !P0 ;  /* 0x00005f000c007a0c */ /* 0x000fe40004721270 */
[----:B------:R-:W-:Y:S02]  /*197a0*/  PRMT R12, R25, 0x7632, R12 ;  /* 0x00007632190c7816 */ /* 0x000fe4000000000c */
[----:B-1----:R-:W3:Y:S01]  /*197b0*/  LDL.LU R25, [R1+0x34] ;  /* 0x0000340001197983 */ /* 0x002ee20000300800 */
[----:B------:R-:W-:Y:S02]  /*197c0*/  IADD3 R3, R4, c[0x0][0x198], RZ ;  /* 0x0000660004037a10 */ /* 0x000fe40007ffe0ff */
[----:B------:R-:W-:Y:S01]  /*197d0*/  IADD3 R16, R22, 0x2e, RZ ;  /* 0x0000002e16107810 */ /* 0x000fe20007ffe0ff */
[----:B------:R-:W4:Y:S01]  /*197e0*/  LDL.LU R26, [R1+0x74] ;  /* 0x00007400011a7983 */ /* 0x000f220000300800 */
[----:B------:R-:W-:Y:S02]  /*197f0*/  LEA R20, P6, R3, R2, 0x1 ;  /* 0x0000000203147211 */ /* 0x000fe400078c08ff */
[----:B------:R-:W-:-:S02]  /*19800*/  ISETP.LT.AND P4, PT, R16, c[0x0][0x17c], !P0 ;  /* 0x00005f0010007a0c */ /* 0x000fc40004781270 */
[C---:B------:R-:W-:Y:S02]  /*19810*/  IADD3 R4, R3.reuse, c[0x0][0x198], RZ ;  /* 0x0000660003047a10 */ /* 0x040fe40007ffe0ff */
[----:B------:R-:W-:Y:S02]  /*19820*/  LEA.HI.X.SX32 R21, R3, R0, 0x1, P6 ;  /* 0x0000000003157211 */ /* 0x000fe400030f0eff */
[C---:B------:R-:W-:Y:S02]  /*19830*/  LEA R8, P6, R4.reuse, R2, 0x1 ;  /* 0x0000000204087211 */ /* 0x040fe400078c08ff */
[----:B------:R-:W-:Y:S02]  /*19840*/  IADD3 R3, R4, c[0x0][0x198], RZ ;  /* 0x0000660004037a10 */ /* 0x000fe40007ffe0ff */
[----:B------:R-:W-:Y:S01]  /*19850*/  IADD3 R16, R22, 0x30, RZ ;  /* 0x0000003016107810 */ /* 0x000fe20007ffe0ff */
[----:B------:R0:W-:Y:S01]  /*19860*/  @P5 STG.E.U16 [R20.64], R12 ;  /* 0x0000000c14005986 */ /* 0x0001e2000c101504 */
[----:B------:R-:W-:-:S02]  /*19870*/  LEA.HI.X.SX32 R9, R4, R0, 0x1, P6 ;  /* 0x0000000004097211 */ /* 0x000fc400030f0eff */
[----:B------:R-:W-:Y:S02]  /*19880*/  ISETP.LT.AND P2, PT, R16, c[0x0][0x17c], !P0 ;  /* 0x00005f0010007a0c */ /* 0x000fe40004741270 */
[C---:B------:R-:W-:Y:S01]  /*19890*/  IADD3 R4, R3.reuse, c[0x0][0x198], RZ ;  /* 0x0000660003047a10 */ /* 0x040fe20007ffe0ff */
[----:B------:R1:W-:Y:S01]  /*198a0*/  @P4 STG.E.U16 [R8.64], R13 ;  /* 0x0000000d08004986 */ /* 0x0003e2000c101504 */
[C---:B0-----:R-:W-:Y:S02]  /*198b0*/  LEA R20, P6, R3.reuse, R2, 0x1 ;  /* 0x0000000203147211 */ /* 0x041fe400078c08ff */
[----:B------:R-:W-:Y:S02]  /*198c0*/  IADD3 R12, R22, 0x33, RZ ;  /* 0x00000033160c7810 */ /* 0x000fe40007ffe0ff */
[----:B------:R-:W-:Y:S02]  /*198d0*/  LEA.HI.X.SX32 R21, R3, R0, 0x1, P6 ;  /* 0x0000000003157211 */ /* 0x000fe400030f0eff */
[----:B-1----:R-:W-:-:S02]  /*198e0*/  LEA R8, P6, R4, R2, 0x1 ;  /* 0x0000000204087211 */ /* 0x002fc400078c08ff */
[----:B------:R-:W-:Y:S02]  /*198f0*/  PRMT R13, R13, 0x7632, R13 ;  /* 0x000076320d0d7816 */ /* 0x000fe4000000000d */
[----:B------:R-:W-:Y:S02]  /*19900*/  ISETP.LT.AND P4, PT, R12, c[0x0][0x17c], !P0 ;  /* 0x00005f000c007a0c */ /* 0x000fe40004781270 */
[C---:B------:R-:W-:Y:S02]  /*19910*/  IADD3 R16, R22.reuse, 0x32, RZ ;  /* 0x0000003216107810 */ /* 0x040fe40007ffe0ff */
[----:B------:R-:W-:Y:S02]  /*19920*/  IADD3 R12, R22, 0x34, RZ ;  /* 0x00000034160c7810 */ /* 0x000fe40007ffe0ff */
[C---:B------:R-:W-:Y:S02]  /*19930*/  LEA.HI.X.SX32 R9, R4.reuse, R0, 0x1, P6 ;  /* 0x0000000004097211 */ /* 0x040fe400030f0eff */
[----:B------:R-:W-:Y:S01]  /*19940*/  IADD3 R3, R4, c[0x0][0x198], RZ ;  /* 0x0000660004037a10 */ /* 0x000fe20007ffe0ff */
[----:B------:R0:W-:Y:S01]  /*19950*/  @P3 STG.E.U16 [R20.64], R13 ;  /* 0x0000000d14003986 */ /* 0x0001e2000c101504 */
[----:B------:R-:W-:-:S02]  /*19960*/  ISETP.LT.AND P5, PT, R16, c[0x0][0x17c], !P0 ;  /* 0x00005f0010007a0c */ /* 0x000fc400047a1270 */
[----:B------:R-:W-:Y:S02]  /*19970*/  ISETP.LT.AND P3, PT, R12, c[0x0][0x17c], !P0 ;  /* 0x00005f000c007a0c */ /* 0x000fe40004761270 */
[C---:B------:R-:W-:Y:S02]  /*19980*/  LEA R12, P6, R3.reuse, R2, 0x1 ;  /* 0x00000002030c7211 */ /* 0x040fe400078c08ff */
[----:B------:R-:W-:Y:S02]  /*19990*/  IADD3 R4, R3, c[0x0][0x198], RZ ;  /* 0x0000660003047a10 */ /* 0x000fe40007ffe0ff */
[----:B0-----:R-:W-:Y:S01]  /*199a0*/  IADD3 R13, R22, 0x35, RZ ;  /* 0x00000035160d7810 */ /* 0x001fe20007ffe0ff */
[----:B--2---:R0:W-:Y:S01]  /*199b0*/  @P2 STG.E.U16 [R8.64], R24 ;  /* 0x0000001808002986 */ /* 0x0041e2000c101504 */
[----:B------:R-:W-:Y:S02]  /*199c0*/  PRMT R16, R24, 0x7632, R16 ;  /* 0x0000763218107816 */ /* 0x000fe40000000010 */
[----:B------:R-:W-:-:S02]  /*199d0*/  ISETP.LT.AND P2, PT, R13, c[0x0][0x17c], !P0 ;  /* 0x00005f000d007a0c */ /* 0x000fc40004741270 */
[----:B------:R-:W-:Y:S01]  /*199e0*/  LEA.HI.X.SX32 R13, R3, R0, 0x1, P6 ;  /* 0x00000000030d7211 */ /* 0x000fe200030f0eff */
[----:B0-----:R-:W2:Y:S01]  /*199f0*/  LDL.LU R24, [R1+0x24] ;  /* 0x0000240001187983 */ /* 0x001ea20000300800 */
[----:B------:R-:W-:-:S04]  /*19a00*/  LEA R8, P6, R4, R2, 0x1 ;  /* 0x0000000204087211 */ /* 0x000fc800078c08ff */
[----:B------:R-:W-:Y:S01]  /*19a10*/  LEA.HI.X.SX32 R9, R4, R0, 0x1, P6 ;  /* 0x0000000004097211 */ /* 0x000fe200030f0eff */
[----:B------:R0:W-:Y:S04]  /*19a20*/  @P1 STG.E.U16 [R12.64], R16 ;  /* 0x000000100c001986 */ /* 0x0001e8000c101504 */
[----:B---3--:R1:W-:Y:S01]  /*19a30*/  @P5 STG.E.U16 [R8.64], R25 ;  /* 0x0000001908005986 */ /* 0x0083e2000c101504 */
[----:B0-----:R-:W-:-:S03]  /*19a40*/  PRMT R16, R25, 0x7632, R16 ;  /* 0x0000763219107816 */ /* 0x001fc60000000010 */
[----:B-1----:R-:W3:Y:S01]  /*19a50*/  LDL.LU R25, [R1+0xb4] ;  /* 0x0000b40001197983 */ /* 0x002ee20000300800 */
[----:B------:R-:W-:Y:S02]  /*19a60*/  IADD3 R3, R4, c[0x0][0x198], RZ ;  /* 0x0000660004037a10 */ /* 0x000fe40007ffe0ff */
[----:B------:R-:W-:Y:S02]  /*19a70*/  IADD3 R13, R22, 0x37, RZ ;  /* 0x00000037160d7810 */ /* 0x000fe40007ffe0ff */
[C---:B------:R-:W-:Y:S02]  /*19a80*/  LEA R12, P6, R3.reuse, R2, 0x1 ;  /* 0x00000002030c7211 */ /* 0x040fe400078c08ff */
[----:B------:R-:W-:Y:S02]  /*19a90*/  IADD3 R4, R3, c[0x0][0x198], RZ ;  /* 0x0000660003047a10 */ /* 0x000fe40007ffe0ff */
[----:B------:R-:W-:Y:S02]  /*19aa0*/  ISETP.LT.AND P5, PT, R13, c[0x0][0x17c], !P0 ;  /* 0x00005f000d007a0c */ /* 0x000fe400047a1270 */
[----:B------:R-:W-:-:S02]  /*19ab0*/  LEA.HI.X.SX32 R13, R3, R0, 0x1, P6 ;  /* 0x00000000030d7211 */ /* 0x000fc400030f0eff */
[C---:B------:R-:W-:Y:S02]  /*19ac0*/  LEA R8, P6, R4.reuse, R2, 0x1 ;  /* 0x0000000204087211 */ /* 0x040fe400078c08ff */
[C---:B------:R-:W-:Y:S02]  /*19ad0*/  IADD3 R3, R4.reuse, c[0x0][0x198], RZ ;  /* 0x0000660004037a10 */ /* 0x040fe40007ffe0ff */
[----:B------:R-:W-:Y:S02]  /*19ae0*/  LEA.HI.X.SX32 R9, R4, R0, 0x1, P6 ;  /* 0x0000000004097211 */ /* 0x000fe400030f0eff */
[C---:B------:R-:W-:Y:S01]  /*19af0*/  IADD3 R20, R22.reuse, 0x36, RZ ;  /* 0x0000003616147810 */ /* 0x040fe20007ffe0ff */
[----:B------:R0:W-:Y:S01]  /*19b00*/  @P4 STG.E.U16 [R12.64], R16 ;  /* 0x000000100c004986 */ /* 0x0001e2000c101504 */
[----:B------:R-:W-:Y:S02]  /*19b10*/  IADD3 R4, R22, 0x39, RZ ;  /* 0x0000003916047810 */ /* 0x000fe40007ffe0ff */
[----:B------:R-:W-:Y:S01]  /*19b20*/  ISETP.LT.AND P1, PT, R20, c[0x0][0x17c], !P0 ;  /* 0x00005f0014007a0c */ /* 0x000fe20004721270 */
[----:B------:R1:W-:Y:S01]  /*19b30*/  @P3 STG.E.U16 [R8.64], R5 ;  /* 0x0000000508003986 */ /* 0x0003e2000c101504 */
[----:B------:R-:W-:-:S02]  /*19b40*/  ISETP.LT.AND P3, PT, R4, c[0x0][0x17c], !P0 ;  /* 0x00005f0004007a0c */ /* 0x000fc40004761270 */
[C---:B0-----:R-:W-:Y:S02]  /*19b50*/  LEA R12, P6, R3.reuse, R2, 0x1 ;  /* 0x00000002030c7211 */ /* 0x041fe400078c08ff */
[C---:B-1----:R-:W-:Y:S02]  /*19b60*/  IADD3 R8, R3.reuse, c[0x0][0x198], RZ ;  /* 0x0000660003087a10 */ /* 0x042fe40007ffe0ff */
[----:B------:R-:W-:Y:S02]  /*19b70*/  LEA.HI.X.SX32 R13, R3, R0, 0x1, P6 ;  /* 0x00000000030d7211 */ /* 0x000fe400030f0eff */
[C---:B------:R-:W-:Y:S02]  /*19b80*/  LEA R4, P6, R8.reuse, R2, 0x1 ;  /* 0x0000000208047211 */ /* 0x040fe400078c08ff */
[----:B------:R-:W-:Y:S02]  /*19b90*/  PRMT R9, R5, 0x7632, R9 ;  /* 0x0000763205097816 */ /* 0x000fe40000000009 */
[----:B------:R-:W-:-:S02]  /*19ba0*/  LEA.HI.X.SX32 R5, R8, R0, 0x1, P6 ;  /* 0x0000000008057211 */ /* 0x000fc400030f0eff */
[----:B------:R-:W-:Y:S01]  /*19bb0*/  IADD3 R3, R8, c[0x0][0x198], RZ ;  /* 0x0000660008037a10 */ /* 0x000fe20007ffe0ff */
[----:B------:R0:W-:Y:S01]  /*19bc0*/  @P2 STG.E.U16 [R12.64], R9 ;  /* 0x000000090c002986 */ /* 0x0001e2000c101504 */
[----:B------:R-:W-:Y:S02]  /*19bd0*/  IADD3 R20, R22, 0x38, RZ ;  /* 0x0000003816147810 */ /* 0x000fe40007ffe0ff */
[C---:B------:R-:W-:Y:S01]  /*19be0*/  LEA R8, P6, R3.reuse, R2, 0x1 ;  /* 0x0000000203087211 */ /* 0x040fe200078c08ff */
[----:B------:R1:W-:Y:S01]  /*19bf0*/  @P1 STG.E.U16 [R4.64], R17 ;  /* 0x0000001104001986 */ /* 0x0003e2000c101504 */
[----:B------:R-:W-:Y:S02]  /*19c00*/  ISETP.LT.AND P4, PT, R20, c[0x0][0x17c], !P0 ;  /* 0x00005f0014007a0c */ /* 0x000fe40004781270 */
[----:B0-----:R-:W-:Y:S02]  /*19c10*/  IADD3 R9, R22, 0x3b, RZ ;  /* 0x0000003b16097810 */ /* 0x001fe40007ffe0ff */
[----:B-1----:R-:W-:-:S02]  /*19c20*/  IADD3 R5, R3, c[0x0][0x198], RZ ;  /* 0x0000660003057a10 */ /* 0x002fc40007ffe0ff */
[----:B------:R-:W-:Y:S02]  /*19c30*/  ISETP.LT.AND P1, PT, R9, c[0x0][0x17c], !P0 ;  /* 0x00005f0009007a0c */ /* 0x000fe40004721270 */
[----:B------:R-:W-:Y:S02]  /*19c40*/  LEA.HI.X.SX32 R9, R3, R0, 0x1, P6 ;  /* 0x0000000003097211 */ /* 0x000fe400030f0eff */
[----:B------:R-:W-:Y:S02]  /*19c50*/  LEA R4, P6, R5, R2, 0x1 ;  /* 0x0000000205047211 */ /* 0x000fe400078c08ff */
[----:B------:R-:W-:Y:S02]  /*19c60*/  PRMT R17, R17, 0x7632, R17 ;  /* 0x0000763211117816 */ /* 0x000fe40000000011 */
[C---:B------:R-:W-:Y:S02]  /*19c70*/  IADD3 R3, R5.reuse, c[0x0][0x198], RZ ;  /* 0x0000660005037a10 */ /* 0x040fe40007ffe0ff */
[----:B------:R-:W-:Y:S01]  /*19c80*/  LEA.HI.X.SX32 R5, R5, R0, 0x1, P6 ;  /* 0x0000000005057211 */ /* 0x000fe200030f0eff */
[----:B------:R0:W-:Y:S01]  /*19c90*/  @P5 STG.E.U16 [R8.64], R17 ;  /* 0x0000001108005986 */ /* 0x0001e2000c101504 */
[----:B------:R-:W-:-:S03]  /*19ca0*/  IADD3 R16, R22, 0x3a, RZ ;  /* 0x0000003a16107810 */ /* 0x000fc60007ffe0ff */
[----:B----4-:R1:W-:Y:S01]  /*19cb0*/  @P4 STG.E.U16 [R4.64], R26 ;  /* 0x0000001a04004986 */ /* 0x0103e2000c101504 */
[----:B------:R-:W-:Y:S02]  /*19cc0*/  ISETP.LT.AND P2, PT, R16, c[0x0][0x17c], !P0 ;  /* 0x00005f0010007a0c */ /* 0x000fe40004741270 */
[C---:B------:R-:W-:Y:S02]  /*19cd0*/  IADD3 R12, R22.reuse, 0x3c, RZ ;  /* 0x0000003c160c7810 */ /* 0x040fe40007ffe0ff */
[----:B0-----:R-:W-:Y:S02]  /*19ce0*/  IADD3 R9, R22, 0x3d, RZ ;  /* 0x0000003d16097810 */ /* 0x001fe40007ffe0ff */
[C---:B------:R-:W-:Y:S02]  /*19cf0*/  LEA R8, P6, R3.reuse, R2, 0x1 ;  /* 0x0000000203087211 */ /* 0x040fe400078c08ff */
[----:B-1----:R-:W-:Y:S02]  /*19d00*/  IADD3 R5, R3, c[0x0][0x198], RZ ;  /* 0x0000660003057a10 */ /* 0x002fe40007ffe0ff */
[----:B------:R-:W-:-:S02]  /*19d10*/  ISETP.LT.AND P4, PT, R9, c[0x0][0x17c], !P0 ;  /* 0x00005f0009007a0c */ /* 0x000fc40004781270 */
[----:B------:R-:W-:Y:S02]  /*19d20*/  LEA.HI.X.SX32 R9, R3, R0, 0x1, P6 ;  /* 0x0000000003097211 */ /* 0x000fe400030f0eff */
[C---:B------:R-:W-:Y:S02]  /*19d30*/  LEA R4, P6, R5.reuse, R2, 0x1 ;  /* 0x0000000205047211 */ /* 0x040fe400078c08ff */
[----:B------:R-:W-:Y:S02]  /*19d40*/  ISETP.LT.AND P5, PT, R12, c[0x0][0x17c], !P0 ;  /* 0x00005f000c007a0c */ /* 0x000fe400047a1270 */
[----:B------:R-:W-:Y:S02]  /*19d50*/  PRMT R12, R26, 0x7632, R12 ;  /* 0x000076321a0c7816 */ /* 0x000fe4000000000c */
[C---:B------:R-:W-:Y:S01]  /*19d60*/  IADD3 R3, R5.reuse, c[0x0][0x198], RZ ;  /* 0x0000660005037a10 */ /* 0x040fe20007ffe0ff */
[----:B------:R-:W4:Y:S01]  /*19d70*/  LDL.LU R26, [R1+0x48] ;  /* 0x00004800011a7983 */ /* 0x000f220000300800 */
[----:B------:R-:W-:-:S03]  /*19d80*/  LEA.HI.X.SX32 R5, R5, R0, 0x1, P6 ;  /* 0x0000000005057211 */ /* 0x000fc600030f0eff */
[----:B------:R0:W-:Y:S02]  /*19d90*/  @P3 STG.E.U16 [R8.64], R12 ;  /* 0x0000000c08003986 */ /* 0x0001e4000c101504 */
[C---:B0-----:R-:W-:Y:S02]  /*19da0*/  IADD3 R9, R22.reuse, 0x3f, RZ ;  /* 0x0000003f16097810 */ /* 0x041fe40007ffe0ff */
[----:B------:R-:W-:Y:S02]  /*19db0*/  LEA R8, P6, R3, R2, 0x1 ;  /* 0x0000000203087211 */ /* 0x000fe400078c08ff */
[----:B------:R-:W-:-:S04]  /*19dc0*/  IADD3 R13, R22, 0x3e, RZ ;  /* 0x0000003e160d7810 */ /* 0x000fc80007ffe0ff */
[----:B------:R-:W-:Y:S01]  /*19dd0*/  ISETP.LT.AND P3, PT, R13, c[0x0][0x17c], !P0 ;  /* 0x00005f000d007a0c */ /* 0x000fe20004761270 */
[----:B--2---:R0:W-:Y:S01]  /*19de0*/  @P2 STG.E.U16 [R4.64], R24 ;  /* 0x0000001804002986 */ /* 0x0041e2000c101504 */
[----:B------:R-:W-:Y:S02]  /*19df0*/  ISETP.LT.AND P2, PT, R9, c[0x0][0x17c], !P0 ;  /* 0x00005f0009007a0c */ /* 0x000fe40004741270 */
[C---:B------:R-:W-:Y:S02]  /*19e00*/  LEA.HI.X.SX32 R9, R3.reuse, R0, 0x1, P6 ;  /* 0x0000000003097211 */ /* 0x040fe400030f0eff */
[----:B------:R-:W-:Y:S02]  /*19e10*/  PRMT R12, R24, 0x7632, R12 ;  /* 0x00007632180c7816 */ /* 0x000fe4000000000c */
[----:B0-----:R-:W-:Y:S01]  /*19e20*/  IADD3 R5, R3, c[0x0][0x198], RZ ;  /* 0x0000660003057a10 */ /* 0x001fe20007ffe0ff */
[----:B------:R-:W2:Y:S03]  /*19e30*/  LDL.LU R24, [R1+0x58] ;  /* 0x0000580001187983 */ /* 0x000ea60000300800 */
[----:B------:R-:W-:-:S02]  /*19e40*/  LEA R4, P6, R5, R2, 0x1 ;  /* 0x0000000205047211 */ /* 0x000fc400078c08ff */
[C---:B------:R-:W-:Y:S02]  /*19e50*/  IADD3 R3, R5.reuse, c[0x0][0x198], RZ ;  /* 0x0000660005037a10 */ /* 0x040fe40007ffe0ff */
[----:B------:R-:W-:Y:S01]  /*19e60*/  LEA.HI.X.SX32 R5, R5, R0, 0x1, P6 ;  /* 0x0000000005057211 */ /* 0x000fe200030f0eff */
[----:B------:R0:W-:Y:S04]  /*19e70*/  @P1 STG.E.U16 [R8.64], R12 ;  /* 0x0000000c08001986 */ /* 0x0001e8000c101504 */
[----:B---3--:R1:W-:Y:S01]  /*19e80*/  @P5 STG.E.U16 [R4.64], R25 ;  /* 0x0000001904005986 */ /* 0x0083e2000c101504 */
[----:B0-----:R-:W-:Y:S02]  /*19e90*/  IADD3 R9, R22, 0x41, RZ ;  /* 0x0000004116097810 */ /* 0x001fe40007ffe0ff */
[----:B------:R-:W-:-:S02]  /*19ea0*/  LEA R8, P6, R3, R2, 0x1 ;  /* 0x0000000203087211 */ /* 0x000fc400078c08ff */
[----:B-1----:R-:W-:Y:S02]  /*19eb0*/  IADD3 R5, R3, c[0x0][0x198], RZ ;  /* 0x0000660003057a10 */ /* 0x002fe40007ffe0ff */
[----:B------:R-:W-:Y:S02]  /*19ec0*/  ISETP.LT.AND P5, PT, R9, c[0x0][0x17c], !P0 ;  /* 0x00005f0009007a0c */ /* 0x000fe400047a1270 */
[----:B------:R-:W-:Y:S02]  /*19ed0*/  LEA.HI.X.SX32 R9, R3, R0, 0x1, P6 ;  /* 0x0000000003097211 */ /* 0x000fe400030f0eff */
[----:B------:R-:W-:Y:S02]  /*19ee0*/  LEA R4, P6, R5, R2, 0x1 ;  /* 0x0000000205047211 */ /* 0x000fe400078c08ff */
[----:B------:R-:W-:Y:S02]  /*19ef0*/  PRMT R12, R25, 0x7632, R12 ;  /* 0x00007632190c7816 */ /* 0x000fe4000000000c */
[----:B------:R-:W-:-:S02]  /*19f00*/  IADD3 R3, R5, c[0x0][0x198], RZ ;  /* 0x0000660005037a10 */ /* 0x000fc40007ffe0ff */
[----:B------:R-:W-:Y:S01]  /*19f10*/  LEA.HI.X.SX32 R5, R5, R0, 0x1, P6 ;  /* 0x0000000005057211 */ /* 0x000fe200030f0eff */
[----:B------:R0:W-:Y:S04]  /*19f20*/  @P4 STG.E.U16 [R8.64], R12 ;  /* 0x0000000c08004986 */ /* 0x0001e8000c101504 */
[----:B------:R1:W-:Y:S01]  /*19f30*/  @P3 STG.E.U16 [R4.64], R28 ;  /* 0x0000001c04003986 */ /* 0x0003e2000c101504 */
[----:B0-----:R-:W-:-:S03]  /*19f40*/  PRMT R12, R28, 0x7632, R12 ;  /* 0x000076321c0c7816 */ /* 0x001fc6000000000c */
[----:B-1----:R-:W3:Y:S04]  /*19f50*/  LDL.LU R28, [R1+0x6f0] ;  /* 0x0006f000011c7983 */ /* 0x002ee80000300800 */
[----:B------:R-:W3:Y:S01]  /*19f60*/  LDL.LU R25, [R1+0x18] ;  /* 0x0000180001197983 */ /* 0x000ee20000300800 */
[C---:B------:R-:W-:Y:S02]  /*19f70*/  IADD3 R13, R22.reuse, 0x40, RZ ;  /* 0x00000040160d7810 */ /* 0x040fe40007ffe0ff */
[----:B------:R-:W-:Y:S02]  /*19f80*/  IADD3 R9, R22, 0x43, RZ ;  /* 0x0000004316097810 */ /* 0x000fe40007ffe0ff */
[----:B------:R-:W-:Y:S02]  /*19f90*/  LEA R8, P6, R3, R2, 0x1 ;  /* 0x0000000203087211 */ /* 0x000fe400078c08ff */
[----:B------:R-:W-:-:S02]  /*19fa0*/  ISETP.LT.AND P1, PT, R13, c[0x0][0x17c], !P0 ;  /* 0x00005f000d007a0c */ /* 0x000fc40004721270 */
[----:B------:R-:W-:Y:S02]  /*19fb0*/  IADD3 R5, R3, c[0x0][0x198], RZ ;  /* 0x0000660003057a10 */ /* 0x000fe40007ffe0ff */
[----:B------:R-:W-:Y:S02]  /*19fc0*/  ISETP.LT.AND P3, PT, R9, c[0x0][0x17c], !P0 ;  /* 0x00005f0009007a0c */ /* 0x000fe40004761270 */
[----:B------:R-:W-:Y:S02]  /*19fd0*/  LEA.HI.X.SX32 R9, R3, R0, 0x1, P6 ;  /* 0x0000000003097211 */ /* 0x000fe400030f0eff */
[C---:B------:R-:W-:Y:S02]  /*19fe0*/  LEA R4, P6, R5.reuse, R2, 0x1 ;  /* 0x0000000205047211 */ /* 0x040fe400078c08ff */
[C---:B------:R-:W-:Y:S02]  /*19ff0*/  IADD3 R3, R5.reuse, c[0x0][0x198], RZ ;  /* 0x0000660005037a10 */ /* 0x040fe40007ffe0ff */
[----:B------:R-:W-:Y:S01]  /*1a000*/  LEA.HI.X.SX32 R5, R5, R0, 0x1, P6 ;  /* 0x0000000005057211 */ /* 0x000fe200030f0eff */
[----:B------:R0:W-:Y:S01]  /*1a010*/  @P2 STG.E.U16 [R8.64], R12 ;  /* 0x0000000c08002986 */ /* 0x0001e2000c101504 */
[----:B------:R-:W-:-:S04]  /*1a020*/  IADD3 R13, R22, 0x42, RZ ;  /* 0x00000042160d7810 */ /* 0x000fc80007ffe0ff */
[----:B------:R-:W-:Y:S02]  /*1a030*/  ISETP.LT.AND P4, PT, R13, c[0x0][0x17c], !P0 ;  /* 0x00005f000d007a0c */ /* 0x000fe40004781270 */
[C---:B0-----:R-:W-:Y:S02]  /*1a040*/  IADD3 R9, R22.reuse, 0x45, RZ ;  /* 0x0000004516097810 */ /* 0x041fe40007ffe0ff */
[----:B------:R-:W-:Y:S02]  /*1a050*/  LEA R8, P6, R3, R2, 0x1 ;  /* 0x0000000203087211 */ /* 0x000fe400078c08ff */
[----:B------:R-:W-:-:S04]  /*1a060*/  IADD3 R13, R22, 0x44, RZ ;  /* 0x00000044160d7810 */ /* 0x000fc80007ffe0ff */
[----:B------:R-:W-:Y:S01]  /*1a070*/  ISETP.LT.AND P2, PT, R13, c[0x0][0x17c], !P0 ;  /* 0x00005f000d007a0c */ /* 0x000fe20004741270 */
[----:B----4-:R0:W-:Y:S01]  /*1a080*/  @P1 STG.E.U16 [R4.64], R26 ;  /* 0x0000001a04001986 */ /* 0x0101e2000c101504 */
[----:B------:R-:W-:Y:S02]  /*1a090*/  PRMT R12, R26, 0x7632, R12 ;  /* 0x000076321a0c7816 */ /* 0x000fe4000000000c */
[----:B------:R-:W-:Y:S02]  /*1a0a0*/  ISETP.LT.AND P1, PT, R9, c[0x0][0x17c], !P0 ;  /* 0x00005f0009007a0c */ /* 0x000fe40004721270 */
[C---:B------:R-:W-:Y:S02]  /*1a0b0*/  LEA.HI.X.SX32 R9, R3.reuse, R0, 0x1, P6 ;  /* 0x0000000003097211 */ /* 0x040fe400030f0eff */
[----:B0-----:R-:W-:Y:S01]  /*1a0c0*/  IADD3 R5, R3, c[0x0][0x198], RZ ;  /* 0x0000660003057a10 */ /* 0x001fe20007ffe0ff */
[----:B------:R-:W4:Y:S03]  /*1a0d0*/  LDL.LU R26, [R1+0x88] ;  /* 0x00008800011a7983 */ /* 0x000f260000300800 */
[----:B------:R-:W-:-:S02]  /*1a0e0*/  LEA R4, P6, R5, R2, 0x1 ;  /* 0x0000000205047211 */ /* 0x000fc400078c08ff */
[C---:B------:R-:W-:Y:S02]  /*1a0f0*/  IADD3 R3, R5.reuse, c[0x0][0x198], RZ ;  /* 0x0000660005037a10 */ /* 0x040fe40007ffe0ff */
[----:B------:R-:W-:Y:S01]  /*1a100*/  LEA.HI.X.SX32 R5, R5, R0, 0x1, P6 ;  /* 0x0000000005057211 */ /* 0x000fe200030f0eff */
[----:B------:R0:W-:Y:S02]  /*1a110*/  @P5 STG.E.U16 [R8.64], R12 ;  /* 0x0000000c08005986 */ /* 0x0001e4000c101504 */
[----:B0-----:R-:W-:Y:S02]  /*1a120*/  IADD3 R9, R22, 0x47, RZ ;  /* 0x0000004716097810 */ /* 0x001fe40007ffe0ff */
[----:B------:R-:W-:Y:S01]  /*1a130*/  LEA R8, P6, R3, R2, 0x1 ;  /* 0x0000000203087211 */ /* 0x000fe200078c08ff */
[----:B--2---:R0:W-:Y:S01]  /*1a140*/  @P4 STG.E.U16 [R4.64], R24 ;  /* 0x0000001804004986 */ /* 0x0041e2000c101504 */
[----:B------:R-:W-:Y:S02]  /*1a150*/  PRMT R12, R24, 0x7632, R12 ;  /* 0x00007632180c7816 */ /* 0x000fe4000000000c */
[----:B------:R-:W-:-:S02]  /*1a160*/  ISETP.LT.AND P4, PT, R9, c[0x0][0x17c], !P0 ;  /* 0x00005f0009007a0c */ /* 0x000fc40004781270 */
[C---:B------:R-:W-:Y:S02]  /*1a170*/  LEA.HI.X.SX32 R9, R3.reuse, R0, 0x1, P6 ;  /* 0x0000000003097211 */ /* 0x040fe400030f0eff */
[----:B0-----:R-:W-:Y:S01]  /*1a180*/  IADD3 R5, R3, c[0x0][0x198], RZ ;  /* 0x0000660003057a10 */ /* 0x001fe20007ffe0ff */
[----:B------:R-:W2:Y:S03]  /*1a190*/  LDL.LU R24, [R1+0x68] ;  /* 0x0000680001187983 */ /* 0x000ea60000300800 */
[C---:B------:R-:W-:Y:S02]  /*1a1a0*/  LEA R4, P6, R5.reuse, R2, 0x1 ;  /* 0x0000000205047211 */ /* 0x040fe400078c08ff */
[C---:B------:R-:W-:Y:S02]  /*1a1b0*/  IADD3 R3, R5.reuse, c[0x0][0x198], RZ ;  /* 0x0000660005037a10 */ /* 0x040fe40007ffe0ff */
[----:B------:R-:W-:Y:S01]  /*1a1c0*/  LEA.HI.X.SX32 R5, R5, R0, 0x1, P6 ;  /* 0x0000000005057211 */ /* 0x000fe200030f0eff */
[----:B------:R0:W-:Y:S04]  /*1a1d0*/  @P3 STG.E.U16 [R8.64], R12 ;  /* 0x0000000c08003986 */ /* 0x0001e8000c101504 */
[----:B---3--:R1:W-:Y:S01]  /*1a1e0*/  @P2 STG.E.U16 [R4.64], R25 ;  /* 0x0000001904002986 */ /* 0x0083e2000c101504 */
[----:B0-----:R-:W-:-:S03]  /*1a1f0*/  PRMT R12, R25, 0x7632, R12 ;  /* 0x00007632190c7816 */ /* 0x001fc6000000000c */
[----:B-1----:R-:W3:Y:S01]  /*1a200*/  LDL.LU R25, [R1+0x8] ;  /* 0x0000080001197983 */ /* 0x002ee20000300800 */
[C---:B------:R-:W-:Y:S02]  /*1a210*/  IADD3 R13, R22.reuse, 0x46, RZ ;  /* 0x00000046160d7810 */ /* 0x040fe40007ffe0ff */
[----:B------:R-:W-:Y:S02]  /*1a220*/  IADD3 R9, R22, 0x49, RZ ;  /* 0x0000004916097810 */ /* 0x000fe40007ffe0ff */
[----:B------:R-:W-:Y:S02]  /*1a230*/  LEA R8, P6, R3, R2, 0x1 ;  /* 0x0000000203087211 */ /* 0x000fe400078c08ff */
[----:B------:R-:W-:Y:S02]  /*1a240*/  ISETP.LT.AND P5, PT, R13, c[0x0][0x17c], !P0 ;  /* 0x00005f000d007a0c */ /* 0x000fe400047a1270 */
[----:B------:R-:W-:Y:S02]  /*1a250*/  IADD3 R5, R3, c[0x0][0x198], RZ ;  /* 0x0000660003057a10 */ /* 0x000fe40007ffe0ff */
[----:B------:R-:W-:-:S02]  /*1a260*/  ISETP.LT.AND P2, PT, R9, c[0x0][0x17c], !P0 ;  /* 0x00005f0009007a0c */ /* 0x000fc40004741270 */
[----:B------:R-:W-:Y:S02]  /*1a270*/  LEA.HI.X.SX32 R9, R3, R0, 0x1, P6 ;  /* 0x0000000003097211 */ /* 0x000fe400030f0eff */
[C---:B------:R-:W-:Y:S02]  /*1a280*/  LEA R4, P6, R5.reuse, R2, 0x1 ;  /* 0x0000000205047211 */ /* 0x040fe400078c08ff */
[C---:B------:R-:W-:Y:S02]  /*1a290*/  IADD3 R3, R5.reuse, c[0x0][0x198], RZ ;  /* 0x0000660005037a10 */ /* 0x040fe40007ffe0ff */
[----:B------:R-:W-:Y:S01]  /*1a2a0*/  LEA.HI.X.SX32 R5, R5, R0, 0x1, P6 ;  /* 0x0000000005057211 */ /* 0x000fe200030f0eff */
[----:B------:R0:W-:Y:S01]  /*1a2b0*/  @P1 STG.E.U16 [R8.64], R12 ;  /* 0x0000000c08001986 */ /* 0x0001e2000c101504 */
[----:B------:R-:W-:-:S03]  /*1a2c0*/  IADD3 R13, R22, 0x48, RZ ;  /* 0x00000048160d7810 */ /* 0x000fc60007ffe0ff */
[----:B------:R1:W-:Y:S01]  /*1a2d0*/  @P5 STG.E.U16 [R4.64], R10 ;  /* 0x0000000a04005986 */ /* 0x0003e2000c101504 */
[----:B------:R-:W-:Y:S02]  /*1a2e0*/  ISETP.LT.AND P3, PT, R13, c[0x0][0x17c], !P0 ;  /* 0x00005f000d007a0c */ /* 0x000fe40004761270 */
[----:B0-----:R-:W-:Y:S02]  /*1a2f0*/  IADD3 R9, R22, 0x4b, RZ ;  /* 0x0000004b16097810 */ /* 0x001fe40007ffe0ff */
[C---:B------:R-:W-:Y:S02]  /*1a300*/  LEA R8, P6, R3.reuse, R2, 0x1 ;  /* 0x0000000203087211 */ /* 0x040fe400078c08ff */
[----:B-1----:R-:W-:Y:S02]  /*1a310*/  IADD3 R5, R3, c[0x0][0x198], RZ ;  /* 0x0000660003057a10 */ /* 0x002fe40007ffe0ff */
[----:B------:R-:W-:Y:S02]  /*1a320*/  ISETP.LT.AND P5, PT, R9, c[0x0][0x17c], !P0 ;  /* 0x00005f0009007a0c */ /* 0x000fe400047a1270 */
[----:B------:R-:W-:-:S02]  /*1a330*/  LEA.HI.X.SX32 R9, R3, R0, 0x1, P6 ;  /* 0x0000000003097211 */ /* 0x000fc400030f0eff */
[C---:B------:R-:W-:Y:S02]  /*1a340*/  LEA R4, P6, R5.reuse, R2, 0x1 ;  /* 0x0000000205047211 */ /* 0x040fe400078c08ff */
[----:B------:R-:W-:Y:S02]  /*1a350*/  PRMT R10, R10, 0x7632, R10 ;  /* 0x000076320a0a7816 */ /* 0x000fe4000000000a */
[C---:B------:R-:W-:Y:S02]  /*1a360*/  IADD3 R3, R5.reuse, c[0x0][0x198], RZ ;  /* 0x0000660005037a10 */ /* 0x040fe40007ffe0ff */
[----:B------:R-:W-:Y:S01]  /*1a370*/  LEA.HI.X.SX32 R5, R5, R0, 0x1, P6 ;  /* 0x0000000005057211 */ /* 0x000fe200030f0eff */
[----:B------:R0:W-:Y:S01]  /*1a380*/  @P4 STG.E.U16 [R8.64], R10 ;  /* 0x0000000a08004986 */ /* 0x0001e2000c101504 */
[----:B------:R-:W-:-:S04]  /*1a390*/  IADD3 R13, R22, 0x4a, RZ ;  /* 0x0000004a160d7810 */ /* 0x000fc80007ffe0ff */
[----:B------:R-:W-:Y:S02]  /*1a3a0*/  ISETP.LT.AND P1, PT, R13, c[0x0][0x17c], !P0 ;  /* 0x00005f000d007a0c */ /* 0x000fe40004721270 */
[----:B0-----:R-:W-:Y:S01]  /*1a3b0*/  IADD3 R9, R22, 0x4d, RZ ;  /* 0x0000004d16097810 */ /* 0x001fe20007ffe0ff */
[----:B----4-:R0:W-:Y:S01]  /*1a3c0*/  @P3 STG.E.U16 [R4.64], R26 ;  /* 0x0000001a04003986 */ /* 0x0101e2000c101504 */
[----:B------:R-:W-:Y:S02]  /*1a3d0*/  LEA R8, P6, R3, R2, 0x1 ;  /* 0x0000000203087211 */ /* 0x000fe400078c08ff */
[----:B------:R-:W-:Y:S02]  /*1a3e0*/  ISETP.LT.AND P3, PT, R9, c[0x0][0x17c], !P0 ;  /* 0x00005f0009007a0c */ /* 0x000fe40004761270 */
[C---:B------:R-:W-:Y:S02]  /*1a3f0*/  LEA.HI.X.SX32 R9, R3.reuse, R0, 0x1, P6 ;  /* 0x0000000003097211 */ /* 0x040fe400030f0eff */
[----:B0-----:R-:W-:-:S02]  /*1a400*/  IADD3 R5, R3, c[0x0][0x198], RZ ;  /* 0x0000660003057a10 */ /* 0x001fc40007ffe0ff */
[----:B------:R-:W-:Y:S02]  /*1a410*/  PRMT R10, R26, 0x7632, R10 ;  /* 0x000076321a0a7816 */ /* 0x000fe4000000000a */
[C---:B------:R-:W-:Y:S02]  /*1a420*/  LEA R4, P6, R5.reuse, R2, 0x1 ;  /* 0x0000000205047211 */ /* 0x040fe400078c08ff */
[C---:B------:R-:W-:Y:S02]  /*1a430*/  IADD3 R3, R5.reuse, c[0x0][0x198], RZ ;  /* 0x0000660005037a10 */ /* 0x040fe40007ffe0ff */
[----:B------:R-:W-:Y:S01]  /*1a440*/  LEA.HI.X.SX32 R5, R5, R0, 0x1, P6 ;  /* 0x0000000005057211 */ /* 0x000fe200030f0eff */
[----:B------:R0:W-:Y:S01]  /*1a450*/  @P2 STG.E.U16 [R8.64], R10 ;  /* 0x0000000a08002986 */ /* 0x0001e2000c101504 */
[----:B------:R-:W-:-:S04]  /*1a460*/  IADD3 R12, R22, 0x4c, RZ ;  /* 0x0000004c160c7810 */ /* 0x000fc80007ffe0ff */
[----:B------:R-:W-:Y:S02]  /*1a470*/  ISETP.LT.AND P4, PT, R12, c[0x0][0x17c], !P0 ;  /* 0x00005f000c007a0c */ /* 0x000fe40004781270 */
[----:B0-----:R-:W-:Y:S02]  /*1a480*/  IADD3 R9, R22, 0x4f, RZ ;  /* 0x0000004f16097810 */ /* 0x001fe40007ffe0ff */
[----:B------:R-:W-:Y:S01]  /*1a490*/  LEA R8, P6, R3, R2, 0x1 ;  /* 0x0000000203087211 */ /* 0x000fe200078c08ff */
[----:B--2---:R0:W-:Y:S01]  /*1a4a0*/  @P1 STG.E.U16 [R4.64], R24 ;  /* 0x0000001804001986 */ /* 0x0041e2000c101504 */
[----:B------:R-:W-:Y:S02]  /*1a4b0*/  PRMT R10, R24, 0x7632, R10 ;  /* 0x00007632180a7816 */ /* 0x000fe4000000000a */
[----:B------:R-:W-:Y:S02]  /*1a4c0*/  ISETP.LT.AND P1, PT, R9, c[0x0][0x17c], !P0 ;  /* 0x00005f0009007a0c */ /* 0x000fe40004721270 */
[----:B------:R-:W-:-:S02]  /*1a4d0*/  LEA.HI.X.SX32 R9, R3, R0, 0x1, P6 ;  /* 0x0000000003097211 */ /* 0x000fc400030f0eff */
        /* <DEDUP_REMOVED lines=10> */
[----:B------:R-:W-:Y:S01]  /*1a580*/  IADD3 R9, R22, 0x51, RZ ;  /* 0x0000005116097810 */ /* 0x000fe20007ffe0ff */
[----:B------:R-:W4:Y:S01]  /*1a590*/  LDL.LU R26, [R1+0x78] ;  /* 0x00007800011a7983 */ /* 0x000f220000300800 */
[C---:B------:R-:W-:Y:S02]  /*1a5a0*/  LEA R8, P6, R3.reuse, R2, 0x1 ;  /* 0x0000000203087211 */ /* 0x040fe400078c08ff */
        /* <DEDUP_REMOVED lines=19> */
[C---:B------:R-:W-:Y:S02]  /*1a6e0*/  IADD3 R10, R22.reuse, 0x54, RZ ;  /* 0x00000054160a7810 */ /* 0x040fe40007ffe0ff */
[----:B------:R-:W-:Y:S01]  /*1a6f0*/  LEA.HI.X.SX32 R5, R5, R0, 0x1, P6 ;  /* 0x0000000005057211 */ /* 0x000fe200030f0eff */
[----:B------:R0:W-:Y:S01]  /*1a700*/  @P1 STG.E.U16 [R8.64], R14 ;  /* 0x0000000e08001986 */ /* 0x0001e2000c101504 */
[----:B------:R-:W-:-:S02]  /*1a710*/  IADD3 R12, R22, 0x52, RZ ;  /* 0x00000052160c7810 */ /* 0x000fc40007ffe0ff */
[----:B------:R-:W-:Y:S02]  /*1a720*/  ISETP.LT.AND P1, PT, R10, c[0x0][0x17c], !P0 ;  /* 0x00005f000a007a0c */ /* 0x000fe40004721270 */
[----:B------:R-:W-:Y:S02]  /*1a730*/  ISETP.LT.AND P3, PT, R12, c[0x0][0x17c], !P0 ;  /* 0x00005f000c007a0c */ /* 0x000fe40004761270 */
        /* <DEDUP_REMOVED lines=15> */
[----:B------:R-:W-:Y:S02]  /*1a830*/  IADD3 R9, R22, 0x57, RZ ;  /* 0x0000005716097810 */ /* 0x000fe40007ffe0ff */
[C---:B------:R-:W-:Y:S02]  /*1a840*/  LEA R8, P6, R3.reuse, R2, 0x1 ;  /* 0x0000000203087211 */ /* 0x040fe400078c08ff */
[----:B------:R-:W-:Y:S02]  /*1a850*/  IADD3 R5, R3, c[0x0][0x198], RZ ;  /* 0x0000660003057a10 */ /* 0x000fe40007ffe0ff */
[----:B------:R-:W-:Y:S02]  /*1a860*/  ISETP.LT.AND P3, PT, R9, c[0x0][0x17c], !P0 ;  /* 0x00005f0009007a0c */ /* 0x000fe40004761270 */
[----:B------:R-:W-:Y:S02]  /*1a870*/  LEA.HI.X.SX32 R9, R3, R0, 0x1, P6 ;  /* 0x0000000003097211 */ /* 0x000fe400030f0eff */
[----:B------:R-:W-:-:S02]  /*1a880*/  LEA R4, P6, R5, R2, 0x1 ;  /* 0x0000000205047211 */ /* 0x000fc400078c08ff */
        /* <DEDUP_REMOVED lines=14> */
[----:B------:R-:W-:Y:S02]  /*1a970*/  LEA.HI.X.SX32 R5, R5, R0, 0x1, P6 ;  /* 0x0000000005057211 */ /* 0x000fe400030f0eff */
[----:B------:R-:W-:Y:S01]  /*1a980*/  IADD3 R12, R22, 0x58, RZ ;  /* 0x00000058160c7810 */ /* 0x000fe20007ffe0ff */
[----:B------:R0:W-:Y:S03]  /*1a990*/  @P5 STG.E.U16 [R8.64], R6 ;  /* 0x0000000608005986 */ /* 0x0001e6000c101504 */
[----:B------:R-:W-:Y:S01]  /*1a9a0*/  ISETP.LT.AND P2, PT, R12, c[0x0][0x17c], !P0 ;  /* 0x00005f000c007a0c */ /* 0x000fe20004741270 */
[----:B------:R1:W-:Y:S01]  /*1a9b0*/  @P4 STG.E.U16 [R4.64], R18 ;  /* 0x0000001204004986 */ /* 0x0003e2000c101504 */
[----:B0-----:R-:W-:-:S02]  /*1a9c0*/  LEA R8, P6, R3, R2, 0x1 ;  /* 0x0000000203087211 */ /* 0x001fc400078c08ff */
[C---:B-1----:R-:W-:Y:S02]  /*1a9d0*/  IADD3 R5, R3.reuse, c[0x0][0x198], RZ ;  /* 0x0000660003057a10 */ /* 0x042fe40007ffe0ff */
[----:B------:R-:W-:Y:S02]  /*1a9e0*/  LEA.HI.X.SX32 R9, R3, R0, 0x1, P6 ;  /* 0x0000000003097211 */ /* 0x000fe400030f0eff */
[C---:B------:R-:W-:Y:S02]  /*1a9f0*/  LEA R4, P6, R5.reuse, R2, 0x1 ;  /* 0x0000000205047211 */ /* 0x040fe400078c08ff */
[----:B------:R-:W-:Y:S02]  /*1aa00*/  IADD3 R6, R22, 0x5b, RZ ;  /* 0x0000005b16067810 */ /* 0x000fe40007ffe0ff */
[----:B------:R-:W-:Y:S02]  /*1aa10*/  PRMT R18, R18, 0x7632, R18 ;  /* 0x0000763212127816 */ /* 0x000fe40000000012 */
[----:B------:R-:W-:-:S02]  /*1aa20*/  IADD3 R3, R5, c[0x0][0x198], RZ ;  /* 0x0000660005037a10 */ /* 0x000fc40007ffe0ff */
[----:B------:R-:W-:Y:S02]  /*1aa30*/  LEA.HI.X.SX32 R5, R5, R0, 0x1, P6 ;  /* 0x0000000005057211 */ /* 0x000fe400030f0eff */
[----:B------:R-:W-:Y:S02]  /*1aa40*/  IADD3 R10, R22, 0x5a, RZ ;  /* 0x0000005a160a7810 */ /* 0x000fe40007ffe0ff */
[----:B------:R-:W-:Y:S01]  /*1aa50*/  ISETP.LT.AND P4, PT, R6, c[0x0][0x17c], !P0 ;  /* 0x00005f0006007a0c */ /* 0x000fe20004781270 */
[----:B------:R0:W-:Y:S01]  /*1aa60*/  @P3 STG.E.U16 [R8.64], R18 ;  /* 0x0000001208003986 */ /* 0x0001e2000c101504 */
[----:B------:R-:W-:Y:S02]  /*1aa70*/  IADD3 R6, R22, 0x5c, RZ ;  /* 0x0000005c16067810 */ /* 0x000fe40007ffe0ff */
[----:B------:R-:W-:Y:S01]  /*1aa80*/  ISETP.LT.AND P5, PT, R10, c[0x0][0x17c], !P0 ;  /* 0x00005f000a007a0c */ /* 0x000fe200047a1270 */
[----:B----4-:R1:W-:Y:S01]  /*1aa90*/  @P2 STG.E.U16 [R4.64], R26 ;  /* 0x0000001a04002986 */ /* 0x0103e2000c101504 */
[----:B------:R-:W-:-:S02]  /*1aaa0*/  ISETP.LT.AND P3, PT, R6, c[0x0][0x17c], !P0 ;  /* 0x00005f0006007a0c */ /* 0x000fc40004761270 */
[----:B------:R-:W-:Y:S02]  /*1aab0*/  IADD3 R6, R22, 0x5d, RZ ;  /* 0x0000005d16067810 */ /* 0x000fe40007ffe0ff */
[C---:B0-----:R-:W-:Y:S02]  /*1aac0*/  LEA R8, P6, R3.reuse, R2, 0x1 ;  /* 0x0000000203087211 */ /* 0x041fe400078c08ff */
[C---:B-1----:R-:W-:Y:S02]  /*1aad0*/  IADD3 R5, R3.reuse, c[0x0][0x198], RZ ;  /* 0x0000660003057a10 */ /* 0x042fe40007ffe0ff */
[----:B------:R-:W-:Y:S02]  /*1aae0*/  LEA.HI.X.SX32 R9, R3, R0, 0x1, P6 ;  /* 0x0000000003097211 */ /* 0x000fe400030f0eff */
[----:B------:R-:W-:Y:S02]  /*1aaf0*/  LEA R4, P6, R5, R2, 0x1 ;  /* 0x0000000205047211 */ /* 0x000fe400078c08ff */
[----:B------:R-:W-:-:S02]  /*1ab00*/  ISETP.LT.AND P2, PT, R6, c[0x0][0x17c], !P0 ;  /* 0x00005f0006007a0c */ /* 0x000fc40004741270 */
[----:B------:R-:W-:Y:S02]  /*1ab10*/  PRMT R6, R26, 0x7632, R6 ;  /* 0x000076321a067816 */ /* 0x000fe40000000006 */
[C---:B------:R-:W-:Y:S01]  /*1ab20*/  IADD3 R3, R5.reuse, c[0x0][0x198], RZ ;  /* 0x0000660005037a10 */ /* 0x040fe20007ffe0ff */
[----:B------:R-:W4:Y:S01]  /*1ab30*/  LDL.LU R26, [R1+0x4c] ;  /* 0x00004c00011a7983 */ /* 0x000f220000300800 */
[----:B------:R-:W-:-:S03]  /*1ab40*/  LEA.HI.X.SX32 R5, R5, R0, 0x1, P6 ;  /* 0x0000000005057211 */ /* 0x000fc600030f0eff */
[----:B------:R0:W-:Y:S01]  /*1ab50*/  @P1 STG.E.U16 [R8.64], R6 ;  /* 0x0000000608001986 */ /* 0x0001e2000c101504 */
[C---:B------:R-:W-:Y:S02]  /*1ab60*/  IADD3 R10, R22.reuse, 0x5e, RZ ;  /* 0x0000005e160a7810 */ /* 0x040fe40007ffe0ff */
[C---:B0-----:R-:W-:Y:S02]  /*1ab70*/  LEA R8, P6, R3.reuse, R2, 0x1 ;  /* 0x0000000203087211 */ /* 0x041fe400078c08ff */
[----:B------:R-:W-:Y:S02]  /*1ab80*/  IADD3 R6, R22, 0x5f, RZ ;  /* 0x0000005f16067810 */ /* 0x000fe40007ffe0ff */
[----:B------:R-:W-:Y:S02]  /*1ab90*/  LEA.HI.X.SX32 R9, R3, R0, 0x1, P6 ;  /* 0x0000000003097211 */ /* 0x000fe400030f0eff */
[----:B------:R-:W-:Y:S01]  /*1aba0*/  ISETP.LT.AND P1, PT, R10, c[0x0][0x17c], !P0 ;  /* 0x00005f000a007a0c */ /* 0x000fe20004721270 */
[----:B--2---:R0:W-:Y:S01]  /*1abb0*/  @P5 STG.E.U16 [R4.64], R24 ;  /* 0x0000001804005986 */ /* 0x0041e2000c101504 */
[----:B------:R-:W-:-:S02]  /*1abc0*/  ISETP.LT.AND P5, PT, R6, c[0x0][0x17c], !P0 ;  /* 0x00005f0006007a0c */ /* 0x000fc400047a1270 */
[----:B------:R-:W-:Y:S02]  /*1abd0*/  PRMT R6, R24, 0x7632, R6 ;  /* 0x0000763218067816 */ /* 0x000fe40000000006 */
[----:B0-----:R-:W-:Y:S01]  /*1abe0*/  IADD3 R5, R3, c[0x0][0x198], RZ ;  /* 0x0000660003057a10 */ /* 0x001fe20007ffe0ff */
[----:B------:R-:W2:Y:S03]  /*1abf0*/  LDL.LU R24, [R1+0x5c] ;  /* 0x00005c0001187983 */ /* 0x000ea60000300800 */
[C---:B------:R-:W-:Y:S02]  /*1ac00*/  LEA R4, P6, R5.reuse, R2, 0x1 ;  /* 0x0000000205047211 */ /* 0x040fe400078c08ff */
[C---:B------:R-:W-:Y:S02]  /*1ac10*/  IADD3 R3, R5.reuse, c[0x0][0x198], RZ ;  /* 0x0000660005037a10 */ /* 0x040fe40007ffe0ff */
[----:B------:R-:W-:Y:S01]  /*1ac20*/  LEA.HI.X.SX32 R5, R5, R0, 0x1, P6 ;  /* 0x0000000005057211 */ /* 0x000fe200030f0eff */
[----:B------:R0:W-:Y:S02]  /*1ac30*/  @P4 STG.E.U16 [R8.64], R6 ;  /* 0x0000000608004986 */ /* 0x0001e4000c101504 */
[----:B0-----:R-:W-:-:S02]  /*1ac40*/  IADD3 R6, R22, 0x61, RZ ;  /* 0x0000006116067810 */ /* 0x001fc40007ffe0ff */
[----:B------:R-:W-:-:S04]  /*1ac50*/  LEA R8, P6, R3, R2, 0x1 ;  /* 0x0000000203087211 */ /* 0x000fc800078c08ff */
[----:B------:R-:W-:Y:S01]  /*1ac60*/  LEA.HI.X.SX32 R9, R3, R0, 0x1, P6 ;  /* 0x0000000003097211 */ /* 0x000fe200030f0eff */
[----:B---3--:R0:W-:Y:S01]  /*1ac70*/  @P3 STG.E.U16 [R4.64], R25 ;  /* 0x0000001904003986 */ /* 0x0081e2000c101504 */
[----:B------:R-:W-:Y:S02]  /*1ac80*/  ISETP.LT.AND P3, PT, R6, c[0x0][0x17c], !P0 ;  /* 0x00005f0006007a0c */ /* 0x000fe40004761270 */
[----:B------:R-:W-:Y:S02]  /*1ac90*/  PRMT R6, R25, 0x7632, R6 ;  /* 0x0000763219067816 */ /* 0x000fe40000000006 */
[----:B0-----:R-:W-:-:S04]  /*1aca0*/  IADD3 R5, R3, c[0x0][0x198], RZ ;  /* 0x0000660003057a10 */ /* 0x001fc80007ffe0ff */
[C---:B------:R-:W-:Y:S02]  /*1acb0*/  LEA R4, P6, R5.reuse, R2, 0x1 ;  /* 0x0000000205047211 */ /* 0x040fe400078c08ff */
[C---:B------:R-:W-:Y:S01]  /*1acc0*/  IADD3 R3, R5.reuse, c[0x0][0x198], RZ ;  /* 0x0000660005037a10 */ /* 0x040fe20007ffe0ff */
        /* <DEDUP_REMOVED lines=8> */
[----:B------:R-:W-:Y:S02]  /*1ad50*/  IADD3 R10, R22, 0x60, RZ ;  /* 0x00000060160a7810 */ /* 0x000fe40007ffe0ff */
[----:B------:R-:W-:-:S02]  /*1ad60*/  LEA R8, P6, R3, R2, 0x1 ;  /* 0x0000000203087211 */ /* 0x000fc400078c08ff */
[----:B------:R-:W-:Y:S02]  /*1ad70*/  ISETP.LT.AND P4, PT, R10, c[0x0][0x17c], !P0 ;  /* 0x00005f000a007a0c */ /* 0x000fe40004781270 */
[C---:B------:R-:W-:Y:S02]  /*1ad80*/  IADD3 R5, R3.reuse, c[0x0][0x198], RZ ;  /* 0x0000660003057a10 */ /* 0x040fe40007ffe0ff */
[----:B------:R-:W-:Y:S02]  /*1ad90*/  LEA.HI.X.SX32 R9, R3, R0, 0x1, P6 ;  /* 0x0000000003097211 */ /* 0x000fe400030f0eff */
[C---:B------:R-:W-:Y:S02]  /*1ada0*/  LEA R4, P6, R5.reuse, R2, 0x1 ;  /* 0x0000000205047211 */ /* 0x040fe400078c08ff */
[C---:B------:R-:W-:Y:S02]  /*1adb0*/  IADD3 R3, R5.reuse, c[0x0][0x198], RZ ;  /* 0x0000660005037a10 */ /* 0x040fe40007ffe0ff */
[----:B------:R-:W-:Y:S01]  /*1adc0*/  LEA.HI.X.SX32 R5, R5, R0, 0x1, P6 ;  /* 0x0000000005057211 */ /* 0x000fe200030f0eff */
[----:B------:R0:W-:Y:S01]  /*1add0*/  @P5 STG.E.U16 [R8.64], R6 ;  /* 0x0000000608005986 */ /* 0x0001e2000c101504 */
[----:B------:R-:W-:-:S04]  /*1ade0*/  IADD3 R10, R22, 0x62, RZ ;  /* 0x00000062160a7810 */ /* 0x000fc80007ffe0ff */
[----:B------:R-:W-:Y:S02]  /*1adf0*/  ISETP.LT.AND P2, PT, R10, c[0x0][0x17c], !P0 ;  /* 0x00005f000a007a0c */ /* 0x000fe40004741270 */
[C---:B------:R-:W-:Y:S02]  /*1ae00*/  IADD3 R10, R22.reuse, 0x64, RZ ;  /* 0x00000064160a7810 */ /* 0x040fe40007ffe0ff */
[----:B0-----:R-:W-:Y:S02]  /*1ae10*/  IADD3 R6, R22, 0x65, RZ ;  /* 0x0000006516067810 */ /* 0x001fe40007ffe0ff */
[----:B------:R-:W-:-:S04]  /*1ae20*/  LEA R8, P6, R3, R2, 0x1 ;  /* 0x0000000203087211 */ /* 0x000fc800078c08ff */
[C---:B------:R-:W-:Y:S02]  /*1ae30*/  LEA.HI.X.SX32 R9, R3.reuse, R0, 0x1, P6 ;  /* 0x0000000003097211 */ /* 0x040fe400030f0eff */
[----:B------:R-:W-:Y:S02]  /*1ae40*/  ISETP.LT.AND P5, PT, R10, c[0x0][0x17c], !P0 ;  /* 0x00005f000a007a0c */ /* 0x000fe400047a1270 */
[----:B------:R-:W-:Y:S01]  /*1ae50*/  IADD3 R10, R22, 0x66, RZ ;  /* 0x00000066160a7810 */ /* 0x000fe20007ffe0ff */
[----:B----4-:R0:W-:Y:S01]  /*1ae60*/  @P4 STG.E.U16 [R4.64], R26 ;  /* 0x0000001a04004986 */ /* 0x0101e2000c101504 */
[----:B------:R-:W-:Y:S02]  /*1ae70*/  ISETP.LT.AND P4, PT, R6, c[0x0][0x17c], !P0 ;  /* 0x00005f0006007a0c */ /* 0x000fe40004781270 */
[----:B------:R-:W-:Y:S02]  /*1ae80*/  PRMT R6, R26, 0x7632, R6 ;  /* 0x000076321a067816 */ /* 0x000fe40000000006 */
[----:B0-----:R-:W-:-:S04]  /*1ae90*/  IADD3 R5, R3, c[0x0][0x198], RZ ;  /* 0x0000660003057a10 */ /* 0x001fc80007ffe0ff */
[C---:B------:R-:W-:Y:S02]  /*1aea0*/  LEA R4, P6, R5.reuse, R2, 0x1 ;  /* 0x0000000205047211 */ /* 0x040fe400078c08ff */
[C---:B------:R-:W-:Y:S01]  /*1aeb0*/  IADD3 R3, R5.reuse, c[0x0][0x198], RZ ;  /* 0x0000660005037a10 */ /* 0x040fe20007ffe0ff */
[----:B------:R0:W-:Y:S01]  /*1aec0*/  @P3 STG.E.U16 [R8.64], R6 ;  /* 0x0000000608003986 */ /* 0x0001e2000c101504 */
[----:B------:R-:W-:Y:S02]  /*1aed0*/  LEA.HI.X.SX32 R5, R5, R0, 0x1, P6 ;  /* 0x0000000005057211 */ /* 0x000fe400030f0eff */
[----:B------:R-:W-:Y:S02]  /*1aee0*/  IADD3 R13, R3, c[0x0][0x198], RZ ;  /* 0x00006600030d7a10 */ /* 0x000fe40007ffe0ff */
[----:B------:R-:W-:Y:S02]  /*1aef0*/  ISETP.LT.AND P3, PT, R10, c[0x0][0x17c], !P0 ;  /* 0x00005f000a007a0c */ /* 0x000fe40004761270 */
[----:B------:R-:W-:-:S02]  /*1af00*/  IADD3 R10, R22, 0x67, RZ ;  /* 0x00000067160a7810 */ /* 0x000fc40007ffe0ff */
[----:B0-----:R-:W-:-:S04]  /*1af10*/  LEA R8, P6, R3, R2, 0x1 ;  /* 0x0000000203087211 */ /* 0x001fc800078c08ff */
[----:B------:R-:W-:Y:S01]  /*1af20*/  LEA.HI.X.SX32 R9, R3, R0, 0x1, P6 ;  /* 0x0000000003097211 */ /* 0x000fe200030f0eff */
[----:B--2---:R0:W-:Y:S01]  /*1af30*/  @P2 STG.E.U16 [R4.64], R24 ;  /* 0x0000001804002986 */ /* 0x0041e2000c101504 */
[----:B------:R-:W-:Y:S02]  /*1af40*/  PRMT R12, R24, 0x7632, R12 ;  /* 0x00007632180c7816 */ /* 0x000fe4000000000c */
[----:B------:R-:W-:Y:S02]  /*1af50*/  ISETP.LT.AND P2, PT, R10, c[0x0][0x17c], !P0 ;  /* 0x00005f000a007a0c */ /* 0x000fe40004741270 */
[----:B------:R-:W-:Y:S01]  /*1af60*/  IADD3 R10, R22, 0x68, RZ ;  /* 0x00000068160a7810 */ /* 0x000fe20007ffe0ff */
[----:B0-----:R-:W2:Y:S01]  /*1af70*/  LDL.LU R24, [R1+0x8c] ;  /* 0x00008c0001187983 */ /* 0x001ea20000300800 */
[----:B------:R-:W-:-:S04]  /*1af80*/  LEA R4, P6, R13, R2, 0x1 ;  /* 0x000000020d047211 */ /* 0x000fc800078c08ff */
[----:B------:R-:W-:Y:S01]  /*1af90*/  LEA.HI.X.SX32 R5, R13, R0, 0x1, P6 ;  /* 0x000000000d057211 */ /* 0x000fe200030f0eff */
[----:B------:R-:W-:Y:S01]  /*1afa0*/  @P1 STG.E.U16 [R8.64], R12 ;  /* 0x0000000c08001986 */ /* 0x000fe2000c101504 */
[----:B------:R-:W-:-:S03]  /*1afb0*/  ISETP.LT.AND P1, PT, R10, c[0x0][0x17c], !P0 ;  /* 0x00005f000a007a0c */ /* 0x000fc60004721270 */
[----:B---3--:R0:W-:Y:S01]  /*1afc0*/  @P5 STG.E.U16 [R4.64], R25 ;  /* 0x0000001904005986 */ /* 0x0081e2000c101504 */
[----:B------:R-:W-:-:S03]  /*1afd0*/  PRMT R10, R25, 0x7632, R10 ;  /* 0x00007632190a7816 */ /* 0x000fc6000000000a */
[----:B0-----:R-:W3:Y:S01]  /*1afe0*/  LDL.LU R25, [R1+0x6c] ;  /* 0x00006c0001197983 */ /* 0x001ee20000300800 */
[----:B------:R-:W-:Y:S02]  /*1aff0*/  IADD3 R3, R13, c[0x0][0x198], RZ ;  /* 0x000066000d037a10 */ /* 0x000fe40007ffe0ff */
[----:B------:R-:W-:Y:S02]  /*1b000*/  IADD3 R6, R22, 0x69, RZ ;  /* 0x0000006916067810 */ /* 0x000fe40007ffe0ff */
[C---:B------:R-:W-:Y:S02]  /*1b010*/  LEA R8, P6, R3.reuse, R2, 0x1 ;  /* 0x0000000203087211 */ /* 0x040fe400078c08ff */
[C---:B------:R-:W-:Y:S02]  /*1b020*/  IADD3 R13, R3.reuse, c[0x0][0x198], RZ ;  /* 0x00006600030d7a10 */ /* 0x040fe40007ffe0ff */
[----:B------:R-:W-:Y:S02]  /*1b030*/  LEA.HI.X.SX32 R9, R3, R0, 0x1, P6 ;  /* 0x0000000003097211 */ /* 0x000fe400030f0eff */
[----:B------:R-:W-:-:S02]  /*1b040*/  ISETP.LT.AND P5, PT, R6, c[0x0][0x17c], !P0 ;  /* 0x00005f0006007a0c */ /* 0x000fc400047a1270 */
[C---:B------:R-:W-:Y:S02]  /*1b050*/  LEA R4, P6, R13.reuse, R2, 0x1 ;  /* 0x000000020d047211 */ /* 0x040fe400078c08ff */
[----:B------:R-:W-:Y:S02]  /*1b060*/  IADD3 R6, R22, 0x6a, RZ ;  /* 0x0000006a16067810 */ /* 0x000fe40007ffe0ff */
[C---:B------:R-:W-:Y:S01]  /*1b070*/  IADD3 R3, R13.reuse, c[0x0][0x198], RZ ;  /* 0x000066000d037a10 */ /* 0x040fe20007ffe0ff */
[----:B------:R0:W-:Y:S01]  /*1b080*/  @P4 STG.E.U16 [R8.64], R10 ;  /* 0x0000000a08004986 */ /* 0x0001e2000c101504 */
[----:B------:R-:W-:Y:S02]  /*1b090*/  LEA.HI.X.SX32 R5, R13, R0, 0x1, P6 ;  /* 0x000000000d057211 */ /* 0x000fe400030f0eff */
[----:B------:R-:W-:Y:S02]  /*1b0a0*/  ISETP.LT.AND P4, PT, R6, c[0x0][0x17c], !P0 ;  /* 0x00005f0006007a0c */ /* 0x000fe40004781270 */
[----:B------:R-:W-:-:S02]  /*1b0b0*/  IADD3 R6, R22, 0x6b, RZ ;  /* 0x0000006b16067810 */ /* 0x000fc40007ffe0ff */
[C---:B------:R-:W-:Y:S01]  /*1b0c0*/  IADD3 R13, R3.reuse, c[0x0][0x198], RZ ;  /* 0x00006600030d7a10 */ /* 0x040fe20007ffe0ff */
[----:B------:R1:W-:Y:S01]  /*1b0d0*/  @P3 STG.E.U16 [R4.64], R11 ;  /* 0x0000000b04003986 */ /* 0x0003e2000c101504 */
[----:B0-----:R-:W-:Y:S02]  /*1b0e0*/  LEA R8, P6, R3, R2, 0x1 ;  /* 0x0000000203087211 */ /* 0x001fe400078c08ff */
[----:B------:R-:W-:Y:S02]  /*1b0f0*/  PRMT R12, R11, 0x7632, R12 ;  /* 0x000076320b0c7816 */ /* 0x000fe4000000000c */
[----:B------:R-:W-:Y:S02]  /*1b100*/  LEA.HI.X.SX32 R9, R3, R0, 0x1, P6 ;  /* 0x0000000003097211 */ /* 0x000fe400030f0eff */
[----:B------:R-:W-:Y:S02]  /*1b110*/  ISETP.LT.AND P3, PT, R6, c[0x0][0x17c], !P0 ;  /* 0x00005f0006007a0c */ /* 0x000fe40004761270 */
[----:B-1----:R-:W-:-:S02]  /*1b120*/  LEA R4, P6, R13, R2, 0x1 ;  /* 0x000000020d047211 */ /* 0x002fc400078c08ff */
[----:B------:R-:W-:Y:S02]  /*1b130*/  IADD3 R6, R22, 0x6c, RZ ;  /* 0x0000006c16067810 */ /* 0x000fe40007ffe0ff */
[C---:B------:R-:W-:Y:S01]  /*1b140*/  IADD3 R3, R13.reuse, c[0x0][0x198], RZ ;  /* 0x000066000d037a10 */ /* 0x040fe20007ffe0ff */
[----:B------:R0:W-:Y:S01]  /*1b150*/  @P2 STG.E.U16 [R8.64], R12 ;  /* 0x0000000c08002986 */ /* 0x0001e2000c101504 */
[----:B------:R-:W-:Y:S02]  /*1b160*/  LEA.HI.X.SX32 R5, R13, R0, 0x1, P6 ;  /* 0x000000000d057211 */ /* 0x000fe400030f0eff */
[----:B------:R-:W-:Y:S02]  /*1b170*/  ISETP.LT.AND P2, PT, R6, c[0x0][0x17c], !P0 ;  /* 0x00005f0006007a0c */ /* 0x000fe40004741270 */
[----:B------:R-:W-:Y:S02]  /*1b180*/  IADD3 R6, R22, 0x6d, RZ ;  /* 0x0000006d16067810 */ /* 0x000fe40007ffe0ff */
[----:B------:R-:W-:-:S02]  /*1b190*/  IADD3 R11, R3, c[0x0][0x198], RZ ;  /* 0x00006600030b7a10 */ /* 0x000fc40007ffe0ff */
[----:B0-----:R-:W-:-:S04]  /*1b1a0*/  LEA R8, P6, R3, R2, 0x1 ;  /* 0x0000000203087211 */ /* 0x001fc800078c08ff */
[----:B------:R-:W-:Y:S02]  /*1b1b0*/  LEA.HI.X.SX32 R9, R3, R0, 0x1, P6 ;  /* 0x0000000003097211 */ /* 0x000fe400030f0eff */
[C---:B------:R-:W-:Y:S01]  /*1b1c0*/  IADD3 R3, R11.reuse, c[0x0][0x198], RZ ;  /* 0x000066000b037a10 */ /* 0x040fe20007ffe0ff */
[----:B--2---:R0:W-:Y:S01]  /*1b1d0*/  @P1 STG.E.U16 [R4.64], R24 ;  /* 0x0000001804001986 */ /* 0x0041e2000c101504 */
[----:B------:R-:W-:Y:S02]  /*1b1e0*/  PRMT R10, R24, 0x7632, R10 ;  /* 0x00007632180a7816 */ /* 0x000fe4000000000a */
[----:B------:R-:W-:Y:S02]  /*1b1f0*/  ISETP.LT.AND P1, PT, R6, c[0x0][0x17c], !P0 ;  /* 0x00005f0006007a0c */ /* 0x000fe40004721270 */
[----:B------:R-:W-:Y:S01]  /*1b200*/  IADD3 R6, R22, 0x6e, RZ ;  /* 0x0000006e16067810 */ /* 0x000fe20007ffe0ff */
[----:B------:R1:W-:Y:S01]  /*1b210*/  @P5 STG.E.U16 [R8.64], R10 ;  /* 0x0000000a08005986 */ /* 0x0003e2000c101504 */
[----:B0-----:R-:W-:-:S02]  /*1b220*/  LEA R4, P6, R11, R2, 0x1 ;  /* 0x000000020b047211 */ /* 0x001fc400078c08ff */
[----:B------:R-:W-:Y:S02]  /*1b230*/  ISETP.LT.AND P5, PT, R6, c[0x0][0x17c], !P0 ;  /* 0x00005f0006007a0c */ /* 0x000fe400047a1270 */
[----:B------:R-:W-:Y:S02]  /*1b240*/  LEA.HI.X.SX32 R5, R11, R0, 0x1, P6 ;  /* 0x000000000b057211 */ /* 0x000fe400030f0eff */
[----:B------:R-:W-:Y:S02]  /*1b250*/  IADD3 R6, R22, 0x6f, RZ ;  /* 0x0000006f16067810 */ /* 0x000fe40007ffe0ff */
[C---:B-1----:R-:W-:Y:S02]  /*1b260*/  LEA R8, P6, R3.reuse, R2, 0x1 ;  /* 0x0000000203087211 */ /* 0x042fe400078c08ff */
[C---:B------:R-:W-:Y:S02]  /*1b270*/  IADD3 R11, R3.reuse, c[0x0][0x198], RZ ;  /* 0x00006600030b7a10 */ /* 0x040fe40007ffe0ff */
[----:B------:R-:W-:-:S02]  /*1b280*/  LEA.HI.X.SX32 R9, R3, R0, 0x1, P6 ;  /* 0x0000000003097211 */ /* 0x000fc400030f0eff */
[----:B------:R-:W-:Y:S01]  /*1b290*/  PRMT R10, R28, 0x7632, R10 ;  /* 0x000076321c0a7816 */ /* 0x000fe2000000000a */
[----:B---3--:R0:W-:Y:S01]  /*1b2a0*/  @P4 STG.E.U16 [R4.64], R25 ;  /* 0x0000001904004986 */ /* 0x0081e2000c101504 */
[----:B------:R-:W-:Y:S02]  /*1b2b0*/  ISETP.LT.AND P4, PT, R6, c[0x0][0x17c], !P0 ;  /* 0x00005f0006007a0c */ /* 0x000fe40004781270 */
[----:B------:R-:W-:Y:S02]  /*1b2c0*/  PRMT R6, R25, 0x7632, R6 ;  /* 0x0000763219067816 */ /* 0x000fe40000000006 */
[----:B0-----:R-:W2:Y:S01]  /*1b2d0*/  LDL.LU R25, [R1+0x9c] ;  /* 0x00009c0001197983 */ /* 0x001ea20000300800 */
[----:B------:R-:W-:-:S04]  /*1b2e0*/  LEA R4, P6, R11, R2, 0x1 ;  /* 0x000000020b047211 */ /* 0x000fc800078c08ff */
[C---:B------:R-:W-:Y:S01]  /*1b2f0*/  LEA.HI.X.SX32 R5, R11.reuse, R0, 0x1, P6 ;  /* 0x000000000b057211 */ /* 0x040fe200030f0eff */
[----:B------:R-:W-:Y:S04]  /*1b300*/  @P3 STG.E.U16 [R8.64], R6 ;  /* 0x0000000608003986 */ /* 0x000fe8000c101504 */
[----:B------:R0:W-:Y:S04]  /*1b310*/  @P2 STG.E.U16 [R4.64], R28 ;  /* 0x0000001c04002986 */ /* 0x0001e8000c101504 */
[----:B0-----:R-:W3:Y:S01]  /*1b320*/  LDL.LU R28, [R1+0x6e8] ;  /* 0x0006e800011c7983 */ /* 0x001ee20000300800 */
[----:B------:R-:W-:-:S04]  /*1b330*/  IADD3 R13, R11, c[0x0][0x198], RZ ;  /* 0x000066000b0d7a10 */ /* 0x000fc80007ffe0ff */
[C---:B------:R-:W-:Y:S02]  /*1b340*/  LEA R8, P6, R13.reuse, R2, 0x1 ;  /* 0x000000020d087211 */ /* 0x040fe400078c08ff */
[C---:B------:R-:W-:Y:S02]  /*1b350*/  IADD3 R11, R13.reuse, c[0x0][0x198], RZ ;  /* 0x000066000d0b7a10 */ /* 0x040fe40007ffe0ff */
[----:B------:R-:W-:Y:S02]  /*1b360*/  LEA.HI.X.SX32 R9, R13, R0, 0x1, P6 ;  /* 0x000000000d097211 */ /* 0x000fe400030f0eff */
[C---:B------:R-:W-:Y:S02]  /*1b370*/  LEA R4, P6, R11.reuse, R2, 0x1 ;  /* 0x000000020b047211 */ /* 0x040fe400078c08ff */
[C---:B------:R-:W-:Y:S02]  /*1b380*/  IADD3 R13, R11.reuse, c[0x0][0x198], RZ ;  /* 0x000066000b0d7a10 */ /* 0x040fe40007ffe0ff */
[----:B------:R-:W-:Y:S01]  /*1b390*/  IADD3 R3, R22, 0x70, RZ ;  /* 0x0000007016037810 */ /* 0x000fe20007ffe0ff */
[----:B------:R0:W-:Y:S01]  /*1b3a0*/  @P1 STG.E.U16 [R8.64], R10 ;  /* 0x0000000a08001986 */ /* 0x0001e2000c101504 */
[----:B------:R-:W-:-:S02]  /*1b3b0*/  LEA.HI.X.SX32 R5, R11, R0, 0x1, P6 ;  /* 0x000000000b057211 */ /* 0x000fc400030f0eff */
[----:B------:R-:W-:Y:S02]  /*1b3c0*/  ISETP.LT.AND P3, PT, R3, c[0x0][0x17c], !P0 ;  /* 0x00005f0003007a0c */ /* 0x000fe40004761270 */
[C---:B------:R-:W-:Y:S02]  /*1b3d0*/  IADD3 R11, R13.reuse, c[0x0][0x198], RZ ;  /* 0x000066000d0b7a10 */ /* 0x040fe40007ffe0ff */
[----:B------:R-:W-:Y:S01]  /*1b3e0*/  IADD3 R3, R22, 0x71, RZ ;  /* 0x0000007116037810 */ /* 0x000fe20007ffe0ff */
[----:B------:R1:W-:Y:S01]  /*1b3f0*/  @P5 STG.E.U16 [R4.64], R15 ;  /* 0x0000000f04005986 */ /* 0x0003e2000c101504 */
[----:B0-----:R-:W-:Y:S02]  /*1b400*/  LEA R8, P6, R13, R2, 0x1 ;  /* 0x000000020d087211 */ /* 0x001fe400078c08ff */
[----:B------:R-:W-:Y:S02]  /*1b410*/  PRMT R6, R15, 0x7632, R6 ;  /* 0x000076320f067816 */ /* 0x000fe40000000006 */
[----:B------:R-:W-:-:S02]  /*1b420*/  LEA.HI.X.SX32 R9, R13, R0, 0x1, P6 ;  /* 0x000000000d097211 */ /* 0x000fc400030f0eff */
[----:B------:R-:W-:Y:S02]  /*1b430*/  ISETP.LT.AND P2, PT, R3, c[0x0][0x17c], !P0 ;  /* 0x00005f0003007a0c */ /* 0x000fe40004741270 */
[C---:B-1----:R-:W-:Y:S02]  /*1b440*/  LEA R4, P6, R11.reuse, R2, 0x1 ;  /* 0x000000020b047211 */ /* 0x042fe400078c08ff */
[C---:B------:R-:W-:Y:S02]  /*1b450*/  IADD3 R13, R11.reuse, c[0x0][0x198], RZ ;  /* 0x000066000b0d7a10 */ /* 0x040fe40007ffe0ff */
[----:B------:R-:W-:Y:S01]  /*1b460*/  IADD3 R3, R22, 0x72, RZ ;  /* 0x0000007216037810 */ /* 0x000fe20007ffe0ff */
[----:B------:R0:W-:Y:S01]  /*1b470*/  @P4 STG.E.U16 [R8.64], R6 ;  /* 0x0000000608004986 */ /* 0x0001e2000c101504 */
[----:B------:R-:W-:Y:S02]  /*1b480*/  LEA.HI.X.SX32 R5, R11, R0, 0x1, P6 ;  /* 0x000000000b057211 */ /* 0x000fe400030f0eff */
[----:B------:R-:W-:-:S02]  /*1b490*/  ISETP.LT.AND P1, PT, R3, c[0x0][0x17c], !P0 ;  /* 0x00005f0003007a0c */ /* 0x000fc40004721270 */
[C---:B------:R-:W-:Y:S02]  /*1b4a0*/  IADD3 R11, R13.reuse, c[0x0][0x198], RZ ;  /* 0x000066000d0b7a10 */ /* 0x040fe40007ffe0ff */
[----:B0-----:R-:W-:-:S04]  /*1b4b0*/  LEA R8, P6, R13, R2, 0x1 ;  /* 0x000000020d087211 */ /* 0x001fc800078c08ff */
[----:B------:R-:W-:Y:S01]  /*1b4c0*/  LEA.HI.X.SX32 R9, R13, R0, 0x1, P6 ;  /* 0x000000000d097211 */ /* 0x000fe200030f0eff */
[----:B--2---:R0:W-:Y:S01]  /*1b4d0*/  @P3 STG.E.U16 [R4.64], R25 ;  /* 0x0000001904003986 */ /* 0x0041e2000c101504 */
[----:B------:R-:W-:Y:S02]  /*1b4e0*/  PRMT R10, R25, 0x7632, R10 ;  /* 0x00007632190a7816 */ /* 0x000fe4000000000a */
[----:B0-----:R-:W-:-:S04]  /*1b4f0*/  LEA R4, P6, R11, R2, 0x1 ;  /* 0x000000020b047211 */ /* 0x001fc800078c08ff */
[----:B------:R-:W-:Y:S01]  /*1b500*/  LEA.HI.X.SX32 R5, R11, R0, 0x1, P6 ;  /* 0x000000000b057211 */ /* 0x000fe200030f0eff */
[----:B------:R-:W-:Y:S04]  /*1b510*/  @P2 STG.E.U16 [R8.64], R10 ;  /* 0x0000000a08002986 */ /* 0x000fe8000c101504 */
[----:B---3--:R0:W-:Y:S01]  /*1b520*/  @P1 STG.E.U16 [R4.64], R28 ;  /* 0x0000001c04001986 */ /* 0x0081e2000c101504 */
[----:B------:R-:W-:-:S03]  /*1b530*/  PRMT R6, R28, 0x7632, R6 ;  /* 0x000076321c067816 */ /* 0x000fc60000000006 */
[----:B0-----:R-:W2:Y:S04]  /*1b540*/  LDL.LU R28, [R1+0x6e4] ;  /* 0x0006e400011c7983 */ /* 0x001ea80000300800 */
[----:B------:R-:W3:Y:S04]  /*1b550*/  LDL.LU R26, [R1+0x7c] ;  /* 0x00007c00011a7983 */ /* 0x000ee80000300800 */
[----:B------:R-:W4:Y:S04]  /*1b560*/  LDL.LU R24, [R1+0x2c] ;  /* 0x00002c0001187983 */ /* 0x000f280000300800 */
[----:B------:R-:W4:Y:S01]  /*1b570*/  LDL.LU R25, [R1+0xbc] ;  /* 0x0000bc0001197983 */ /* 0x000f220000300800 */
[----:B------:R-:W-:-:S02]  /*1b580*/  IADD3 R3, R22, 0x73, RZ ;  /* 0x0000007316037810 */ /* 0x000fc40007ffe0ff */
[----:B------:R-:W-:Y:S02]  /*1b590*/  IADD3 R13, R11, c[0x0][0x198], RZ ;  /* 0x000066000b0d7a10 */ /* 0x000fe40007ffe0ff */
[----:B------:R-:W-:Y:S02]  /*1b5a0*/  ISETP.LT.AND P5, PT, R3, c[0x0][0x17c], !P0 ;  /* 0x00005f0003007a0c */ /* 0x000fe400047a1270 */
[----:B------:R-:W-:Y:S02]  /*1b5b0*/  IADD3 R3, R22, 0x74, RZ ;  /* 0x0000007416037810 */ /* 0x000fe40007ffe0ff */
[----:B------:R-:W-:Y:S02]  /*1b5c0*/  LEA R8, P6, R13, R2, 0x1 ;  /* 0x000000020d087211 */ /* 0x000fe400078c08ff */
[----:B------:R-:W-:Y:S02]  /*1b5d0*/  ISETP.LT.AND P4, PT, R3, c[0x0][0x17c], !P0 ;  /* 0x00005f0003007a0c */ /* 0x000fe40004781270 */
[----:B------:R-:W-:-:S02]  /*1b5e0*/  IADD3 R11, R13, c[0x0][0x198], RZ ;  /* 0x000066000d0b7a10 */ /* 0x000fc40007ffe0ff */
[C---:B------:R-:W-:Y:S02]  /*1b5f0*/  IADD3 R3, R22.reuse, 0x75, RZ ;  /* 0x0000007516037810 */ /* 0x040fe40007ffe0ff */
[----:B------:R-:W-:Y:S02]  /*1b600*/  LEA.HI.X.SX32 R9, R13, R0, 0x1, P6 ;  /* 0x000000000d097211 */ /* 0x000fe400030f0eff */
[----:B------:R-:W-:Y:S02]  /*1b610*/  LEA R4, P6, R11, R2, 0x1 ;  /* 0x000000020b047211 */ /* 0x000fe400078c08ff */
[----:B------:R-:W-:Y:S02]  /*1b620*/  ISETP.LT.AND P3, PT, R3, c[0x0][0x17c], !P0 ;  /* 0x00005f0003007a0c */ /* 0x000fe40004761270 */
[C---:B------:R-:W-:Y:S02]  /*1b630*/  IADD3 R13, R11.reuse, c[0x0][0x198], RZ ;  /* 0x000066000b0d7a10 */ /* 0x040fe40007ffe0ff */
[----:B------:R-:W-:Y:S01]  /*1b640*/  IADD3 R3, R22, 0x76, RZ ;  /* 0x0000007616037810 */ /* 0x000fe20007ffe0ff */
[----:B------:R0:W-:Y:S01]  /*1b650*/  @P5 STG.E.U16 [R8.64], R6 ;  /* 0x0000000608005986 */ /* 0x0001e2000c101504 */
[----:B------:R-:W-:-:S02]  /*1b660*/  LEA.HI.X.SX32 R5, R11, R0, 0x1, P6 ;  /* 0x000000000b057211 */ /* 0x000fc400030f0eff */
[----:B------:R-:W-:Y:S02]  /*1b670*/  ISETP.LT.AND P2, PT, R3, c[0x0][0x17c], !P0 ;  /* 0x00005f0003007a0c */ /* 0x000fe40004741270 */
[C---:B------:R-:W-:Y:S02]  /*1b680*/  IADD3 R11, R13.reuse, c[0x0][0x198], RZ ;  /* 0x000066000d0b7a10 */ /* 0x040fe40007ffe0ff */
[----:B------:R-:W-:Y:S02]  /*1b690*/  IADD3 R3, R22, 0x77, RZ ;  /* 0x0000007716037810 */ /* 0x000fe40007ffe0ff */
[----:B0-----:R-:W-:Y:S01]  /*1b6a0*/  LEA R8, P6, R13, R2, 0x1 ;  /* 0x000000020d087211 */ /* 0x001fe200078c08ff */
[----:B------:R0:W-:Y:S01]  /*1b6b0*/  @P4 STG.E.U16 [R4.64], R7 ;  /* 0x0000000704004986 */ /* 0x0001e2000c101504 */
[----:B------:R-:W-:Y:S02]  /*1b6c0*/  ISETP.LT.AND P1, PT, R3, c[0x0][0x17c], !P0 ;  /* 0x00005f0003007a0c */ /* 0x000fe40004721270 */
[----:B------:R-:W-:-:S02]  /*1b6d0*/  LEA.HI.X.SX32 R9, R13, R0, 0x1, P6 ;  /* 0x000000000d097211 */ /* 0x000fc400030f0eff */
[C---:B------:R-:W-:Y:S02]  /*1b6e0*/  LEA R10, P6, R11.reuse, R2, 0x1 ;  /* 0x000000020b0a7211 */ /* 0x040fe400078c08ff */
[C---:B------:R-:W-:Y:S02]  /*1b6f0*/  IADD3 R13, R11.reuse, c[0x0][0x198], RZ ;  /* 0x000066000b0d7a10 */ /* 0x040fe40007ffe0ff */
[----:B------:R-:W-:Y:S02]  /*1b700*/  IADD3 R3, R22, 0x78, RZ ;  /* 0x0000007816037810 */ /* 0x000fe40007ffe0ff */
[----:B------:R-:W-:Y:S02]  /*1b710*/  LEA.HI.X.SX32 R11, R11, R0, 0x1, P6 ;  /* 0x000000000b0b7211 */ /* 0x000fe400030f0eff */
[----:B0-----:R-:W-:Y:S02]  /*1b720*/  PRMT R5, R7, 0x7632, R5 ;  /* 0x0000763207057816 */ /* 0x001fe40000000005 */
[----:B------:R-:W-:-:S02]  /*1b730*/  LEA R4, P6, R13, R2, 0x1 ;  /* 0x000000020d047211 */ /* 0x000fc400078c08ff */
[----:B------:R-:W-:Y:S02]  /*1b740*/  ISETP.LT.AND P5, PT, R3, c[0x0][0x17c], !P0 ;  /* 0x00005f0003007a0c */ /* 0x000fe400047a1270 */
[----:B------:R-:W-:Y:S01]  /*1b750*/  IADD3 R7, R13, c[0x0][0x198], RZ ;  /* 0x000066000d077a10 */ /* 0x000fe20007ffe0ff */
[----:B------:R0:W-:Y:S01]  /*1b760*/  @P3 STG.E.U16 [R8.64], R5 ;  /* 0x0000000508003986 */ /* 0x0001e2000c101504 */
[----:B------:R-:W-:-:S04]  /*1b770*/  IADD3 R3, R22, 0x79, RZ ;  /* 0x0000007916037810 */ /* 0x000fc80007ffe0ff */
[----:B------:R-:W-:Y:S02]  /*1b780*/  ISETP.LT.AND P4, PT, R3, c[0x0][0x17c], !P0 ;  /* 0x00005f0003007a0c */ /* 0x000fe40004781270 */
[----:B------:R-:W-:Y:S02]  /*1b790*/  IADD3 R3, R22, 0x7a, RZ ;  /* 0x0000007a16037810 */ /* 0x000fe40007ffe0ff */
[----:B0-----:R-:W-:Y:S02]  /*1b7a0*/  LEA.HI.X.SX32 R5, R13, R0, 0x1, P6 ;  /* 0x000000000d057211 */ /* 0x001fe400030f0eff */
[C---:B------:R-:W-:Y:S02]  /*1b7b0*/  LEA R6, P6, R7.reuse, R2, 0x1 ;  /* 0x0000000207067211 */ /* 0x040fe400078c08ff */
[----:B------:R-:W-:Y:S02]  /*1b7c0*/  IADD3 R9, R7, c[0x0][0x198], RZ ;  /* 0x0000660007097a10 */ /* 0x000fe40007ffe0ff */
[----:B------:R-:W-:Y:S01]  /*1b7d0*/  PRMT R13, R19, 0x7632, R13 ;  /* 0x00007632130d7816 */ /* 0x000fe2000000000d */
[----:B------:R0:W-:Y:S01]  /*1b7e0*/  @P2 STG.E.U16 [R10.64], R19 ;  /* 0x000000130a002986 */ /* 0x0001e2000c101504 */
[----:B------:R-:W-:-:S02]  /*1b7f0*/  LEA.HI.X.SX32 R7, R7, R0, 0x1, P6 ;  /* 0x0000000007077211 */ /* 0x000fc400030f0eff */
[----:B------:R-:W-:Y:S02]  /*1b800*/  LEA R12, P6, R9, R2, 0x1 ;  /* 0x00000002090c7211 */ /* 0x000fe400078c08ff */
[----:B------:R-:W-:Y:S01]  /*1b810*/  ISETP.LT.AND P3, PT, R3, c[0x0][0x17c], !P0 ;  /* 0x00005f0003007a0c */ /* 0x000fe20004761270 */
[----:B------:R1:W-:Y:S01]  /*1b820*/  @P1 STG.E.U16 [R4.64], R13 ;  /* 0x0000000d04001986 */ /* 0x0003e2000c101504 */
[----:B------:R-:W-:Y:S02]  /*1b830*/  IADD3 R3, R22, 0x7b, RZ ;  /* 0x0000007b16037810 */ /* 0x000fe40007ffe0ff */
[----:B0-----:R-:W-:Y:S02]  /*1b840*/  IADD3 R11, R9, c[0x0][0x198], RZ ;  /* 0x00006600090b7a10 */ /* 0x001fe40007ffe0ff */
[----:B------:R-:W-:Y:S02]  /*1b850*/  ISETP.LT.AND P2, PT, R3, c[0x0][0x17c], !P0 ;  /* 0x00005f0003007a0c */ /* 0x000fe40004741270 */
[----:B-1----:R-:W-:-:S02]  /*1b860*/  LEA.HI.X.SX32 R13, R9, R0, 0x1, P6 ;  /* 0x00000000090d7211 */ /* 0x002fc400030f0eff */
[C---:B------:R-:W-:Y:S02]  /*1b870*/  LEA R10, P6, R11.reuse, R2, 0x1 ;  /* 0x000000020b0a7211 */ /* 0x040fe400078c08ff */
[C---:B------:R-:W-:Y:S02]  /*1b880*/  IADD3 R5, R11.reuse, c[0x0][0x198], RZ ;  /* 0x000066000b057a10 */ /* 0x040fe40007ffe0ff */
[----:B------:R-:W-:Y:S02]  /*1b890*/  IADD3 R3, R22, 0x7c, RZ ;  /* 0x0000007c16037810 */ /* 0x000fe40007ffe0ff */
[----:B------:R-:W-:Y:S02]  /*1b8a0*/  LEA.HI.X.SX32 R11, R11, R0, 0x1, P6 ;  /* 0x000000000b0b7211 */ /* 0x000fe400030f0eff */
[----:B------:R-:W-:Y:S02]  /*1b8b0*/  ISETP.LT.AND P1, PT, R3, c[0x0][0x17c], !P0 ;  /* 0x00005f0003007a0c */ /* 0x000fe40004721270 */
[----:B------:R-:W-:Y:S01]  /*1b8c0*/  IADD3 R15, R5, c[0x0][0x198], RZ ;  /* 0x00006600050f7a10 */ /* 0x000fe20007ffe0ff */
[----:B------:R-:W-:Y:S04]  /*1b8d0*/  STL [R1+0x6d8], R17 ;  /* 0x0006d81101007387 */ /* 0x000fe80000100800 */
[----:B--2---:R-:W0:Y:S04]  /*1b8e0*/  LDS.128 R16, [R28] ;  /* 0x000000001c107984 */ /* 0x004e280000000c00 */
[----:B---3--:R1:W-:Y:S02]  /*1b8f0*/  @P5 STG.E.U16 [R6.64], R26 ;  /* 0x0000001a06005986 */ /* 0x0083e4000c101504 */
[----:B-1----:R-:W-:-:S02]  /*1b900*/  PRMT R7, R26, 0x7632, R7 ;  /* 0x000076321a077816 */ /* 0x002fc40000000007 */
[----:B------:R-:W-:-:S03]  /*1b910*/  LEA R6, P6, R5, R2, 0x1 ;  /* 0x0000000205067211 */ /* 0x000fc600078c08ff */
[----:B------:R1:W-:Y:S04]  /*1b920*/  @P4 STG.E.U16 [R12.64], R7 ;  /* 0x000000070c004986 */ /* 0x0003e8000c101504 */
[----:B----4-:R2:W-:Y:S01]  /*1b930*/  @P3 STG.E.U16 [R10.64], R24 ;  /* 0x000000180a003986 */ /* 0x0105e2000c101504 */
[----:B-1----:R-:W-:Y:S02]  /*1b940*/  LEA.HI.X.SX32 R7, R5, R0, 0x1, P6 ;  /* 0x0000000005077211 */ /* 0x002fe400030f0eff */
[C---:B------:R-:W-:Y:S02]  /*1b950*/  LEA R8, P6, R15.reuse, R2, 0x1 ;  /* 0x000000020f087211 */ /* 0x040fe400078c08ff */
[----:B------:R-:W-:Y:S02]  /*1b960*/  PRMT R5, R24, 0x7632, R5 ;  /* 0x0000763218057816 */ /* 0x000fe40000000005 */
[----:B------:R-:W-:-:S02]  /*1b970*/  LEA.HI.X.SX32 R9, R15, R0, 0x1, P6 ;  /* 0x000000000f097211 */ /* 0x000fc400030f0eff */
[----:B--2---:R-:W-:Y:S01]  /*1b980*/  PRMT R10, R25, 0x7632, R10 ;  /* 0x00007632190a7816 */ /* 0x004fe2000000000a */
[----:B------:R-:W-:Y:S04]  /*1b990*/  @P2 STG.E.U16 [R6.64], R5 ;  /* 0x0000000506002986 */ /* 0x000fe8000c101504 */
[----:B------:R-:W-:Y:S04]  /*1b9a0*/  @P1 STG.E.U16 [R8.64], R25 ;  /* 0x0000001908001986 */ /* 0x000fe8000c101504 */
[----:B------:R-:W1:Y:S04]  /*1b9b0*/  LDS.128 R24, [R29] ;  /* 0x000000001d187984 */ /* 0x000e680000000c00 */
[----:B0-----:R-:W-:Y:S04]  /*1b9c0*/  STL [R1+0x44], R17 ;  /* 0x0000441101007387 */ /* 0x001fe80000100800 */
[----:B------:R-:W-:Y:S04]  /*1b9d0*/  STL.64 [R1+0x48], R18 ;  /* 0x0000481201007387 */ /* 0x000fe80000100a00 */
[----:B-1----:R-:W-:Y:S04]  /*1b9e0*/  STL [R1+0x54], R25 ;  /* 0x0000541901007387 */ /* 0x002fe80000100800 */
[----:B------:R0:W-:Y:S04]  /*1b9f0*/  STL.64 [R1+0x58], R26 ;  /* 0x0000581a01007387 */ /* 0x0001e80000100a00 */
[----:B0-----:R-:W2:Y:S01]  /*1ba00*/  LDL.LU R27, [R1+0x6e0] ;  /* 0x0006e000011b7983 */ /* 0x001ea20000300800 */
[----:B------:R-:W-:-:S02]  /*1ba10*/  IADD3 R3, R22, 0x7d, RZ ;  /* 0x0000007d16037810 */ /* 0x000fc40007ffe0ff */
[----:B------:R-:W-:Y:S02]  /*1ba20*/  IADD3 R15, R15, c[0x0][0x198], RZ ;  /* 0x000066000f0f7a10 */ /* 0x000fe40007ffe0ff */
[----:B------:R-:W-:Y:S02]  /*1ba30*/  ISETP.LT.AND P5, PT, R3, c[0x0][0x17c], !P0 ;  /* 0x00005f0003007a0c */ /* 0x000fe400047a1270 */
[----:B------:R-:W-:Y:S02]  /*1ba40*/  IADD3 R3, R22, 0x7e, RZ ;  /* 0x0000007e16037810 */ /* 0x000fe40007ffe0ff */
[----:B------:R-:W-:Y:S02]  /*1ba50*/  LEA R4, P6, R15, R2, 0x1 ;  /* 0x000000020f047211 */ /* 0x000fe400078c08ff */
[----:B------:R-:W-:Y:S02]  /*1ba60*/  ISETP.LT.AND P4, PT, R3, c[0x0][0x17c], !P0 ;  /* 0x00005f0003007a0c */ /* 0x000fe40004781270 */
[----:B------:R-:W-:-:S02]  /*1ba70*/  IADD3 R11, R15, c[0x0][0x198], RZ ;  /* 0x000066000f0b7a10 */ /* 0x000fc40007ffe0ff */
[----:B------:R-:W-:Y:S02]  /*1ba80*/  LEA.HI.X.SX32 R5, R15, R0, 0x1, P6 ;  /* 0x000000000f057211 */ /* 0x000fe400030f0eff */
[C---:B------:R-:W-:Y:S02]  /*1ba90*/  LEA R6, P6, R11.reuse, R2, 0x1 ;  /* 0x000000020b067211 */ /* 0x040fe400078c08ff */
[----:B------:R-:W-:Y:S02]  /*1baa0*/  LOP3.LUT R23, R28, 0x40, RZ, 0x3c, !PT ;  /* 0x000000401c177812 */ /* 0x000fe400078e3cff */
[----:B------:R-:W-:Y:S01]  /*1bab0*/  LEA.HI.X.SX32 R7, R11, R0, 0x1, P6 ;  /* 0x000000000b077211 */ /* 0x000fe200030f0eff */
[----:B------:R-:W-:Y:S01]  /*1bac0*/  @P5 STG.E.U16 [R4.64], R10 ;  /* 0x0000000a04005986 */ /* 0x000fe2000c101504 */
[----:B------:R-:W-:-:S03]  /*1bad0*/  IMAD.MOV.U32 R14, RZ, RZ, R24 ;  /* 0x000000ffff0e7224 */ /* 0x000fc600078e0018 */
[----:B--2---:R-:W-:Y:S01]  /*1bae0*/  @P4 STG.E.U16 [R6.64], R27 ;  /* 0x0000001b06004986 */ /* 0x004fe2000c101504 */
[----:B------:R-:W-:-:S03]  /*1baf0*/  PRMT R8, R27, 0x7632, R8 ;  /* 0x000076321b087816 */ /* 0x000fc60000000008 */
[----:B------:R-:W0:Y:S04]  /*1bb00*/  LDS.128 R24, [R23] ;  /* 0x0000000017187984 */ /* 0x000e280000000c00 */
[----:B0-----:R-:W-:Y:S04]  /*1bb10*/  STL [R1+0x24], R25 ;  /* 0x0000241901007387 */ /* 0x001fe80000100800 */
        /* <DEDUP_REMOVED lines=10> */
[----:B------:R-:W-:-:S04]  /*1bbc0*/  LEA R6, P6, R9, R2, 0x1 ;  /* 0x0000000209067211 */ /* 0x000fc800078c08ff */
[C---:B------:R-:W-:Y:S01]  /*1bbd0*/  LEA.HI.X.SX32 R7, R9.reuse, R0, 0x1, P6 ;  /* 0x0000000009077211 */ /* 0x040fe200030f0eff */
[----:B------:R-:W-:Y:S01]  /*1bbe0*/  @P3 STG.E.U16 [R4.64], R8 ;  /* 0x0000000804003986 */ /* 0x000fe2000c101504 */
[----:B------:R-:W-:Y:S02]  /*1bbf0*/  IADD3 R11, R9, c[0x0][0x198], RZ ;  /* 0x00006600090b7a10 */ /* 0x000fe40007ffe0ff */
[----:B------:R-:W-:Y:S01]  /*1bc00*/  PRMT R9, R16, 0x7632, R9 ;  /* 0x0000763210097816 */ /* 0x000fe20000000009 */
[----:B------:R0:W-:Y:S01]  /*1bc10*/  @P2 STG.E.U16 [R6.64], R16 ;  /* 0x0000001006002986 */ /* 0x0001e2000c101504 */
[----:B------:R-:W-:-:S04]  /*1bc20*/  IADD3 R3, R22, 0x81, RZ ;  /* 0x0000008116037810 */ /* 0x000fc80007ffe0ff */
[----:B------:R-:W-:Y:S02]  /*1bc30*/  ISETP.LT.AND P1, PT, R3, c[0x0][0x17c], !P0 ;  /* 0x00005f0003007a0c */ /* 0x000fe40004721270 */
[----:B------:R-:W-:-:S04]  /*1bc40*/  IADD3 R3, R22, 0x82, RZ ;  /* 0x0000008216037810 */ /* 0x000fc80007ffe0ff */
[----:B------:R-:W-:Y:S02]  /*1bc50*/  ISETP.LT.AND P5, PT, R3, c[0x0][0x17c], !P0 ;  /* 0x00005f0003007a0c */ /* 0x000fe400047a1270 */
[----:B------:R-:W-:-:S04]  /*1bc60*/  IADD3 R3, R22, 0x83, RZ ;  /* 0x0000008316037810 */ /* 0x000fc80007ffe0ff */
[----:B------:R-:W-:Y:S02]  /*1bc70*/  ISETP.LT.AND P4, PT, R3, c[0x0][0x17c], !P0 ;  /* 0x00005f0003007a0c */ /* 0x000fe40004781270 */
[C---:B------:R-:W-:Y:S02]  /*1bc80*/  IADD3 R3, R22.reuse, 0x84, RZ ;  /* 0x0000008416037810 */ /* 0x040fe40007ffe0ff */
[----:B0-----:R-:W-:Y:S02]  /*1bc90*/  LEA R6, P6, R11, R2, 0x1 ;  /* 0x000000020b067211 */ /* 0x001fe400078c08ff */
[----:B------:R-:W-:Y:S02]  /*1bca0*/  ISETP.LT.AND P3, PT, R3, c[0x0][0x17c], !P0 ;  /* 0x00005f0003007a0c */ /* 0x000fe40004761270 */
[----:B------:R-:W-:Y:S02]  /*1bcb0*/  IADD3 R3, R22, 0x85, RZ ;  /* 0x0000008516037810 */ /* 0x000fe40007ffe0ff */
[----:B------:R-:W-:-:S02]  /*1bcc0*/  LEA.HI.X.SX32 R7, R11, R0, 0x1, P6 ;  /* 0x000000000b077211 */ /* 0x000fc400030f0eff */
[----:B------:R-:W-:Y:S02]  /*1bcd0*/  ISETP.LT.AND P2, PT, R3, c[0x0][0x17c], !P0 ;  /* 0x00005f0003007a0c */ /* 0x000fe40004741270 */
[----:B------:R-:W-:-:S04]  /*1bce0*/  IADD3 R3, R11, c[0x0][0x198], RZ ;  /* 0x000066000b037a10 */ /* 0x000fc80007ffe0ff */
[C---:B------:R-:W-:Y:S02]  /*1bcf0*/  LEA R4, P6, R3.reuse, R2, 0x1 ;  /* 0x0000000203047211 */ /* 0x040fe400078c08ff */
[C---:B------:R-:W-:Y:S01]  /*1bd00*/  IADD3 R8, R3.reuse, c[0x0][0x198], RZ ;  /* 0x0000660003087a10 */ /* 0x040fe20007ffe0ff */
[----:B------:R0:W-:Y:S01]  /*1bd10*/  @P1 STG.E.U16 [R6.64], R9 ;  /* 0x0000000906001986 */ /* 0x0001e2000c101504 */
[----:B------:R-:W-:Y:S02]  /*1bd20*/  LEA.HI.X.SX32 R5, R3, R0, 0x1, P6 ;  /* 0x0000000003057211 */ /* 0x000fe400030f0eff */
[----:B------:R-:W-:-:S03]  /*1bd30*/  IADD3 R3, R8, c[0x0][0x198], RZ ;  /* 0x0000660008037a10 */ /* 0x000fc60007ffe0ff */
[----:B------:R1:W-:Y:S01]  /*1bd40*/  @P5 STG.E.U16 [R4.64], R14 ;  /* 0x0000000e04005986 */ /* 0x0003e2000c101504 */
[----:B0-----:R-:W-:-:S04]  /*1bd50*/  LEA R6, P6, R8, R2, 0x1 ;  /* 0x0000000208067211 */ /* 0x001fc800078c08ff */
[----:B------:R-:W-:Y:S02]  /*1bd60*/  LEA.HI.X.SX32 R7, R8, R0, 0x1, P6 ;  /* 0x0000000008077211 */ /* 0x000fe400030f0eff */
[----:B------:R-:W-:Y:S02]  /*1bd70*/  PRMT R8, R14, 0x7632, R8 ;  /* 0x000076320e087816 */ /* 0x000fe40000000008 */
[C---:B-1----:R-:W-:Y:S01]  /*1bd80*/  LEA R4, P6, R3.reuse, R2, 0x1 ;  /* 0x0000000203047211 */ /* 0x042fe200078c08ff */
[----:B------:R-:W-:Y:S01]  /*1bd90*/  IMAD.MOV.U32 R13, RZ, RZ, R24 ;  /* 0x000000ffff0d7224 */ /* 0x000fe200078e0018 */
[----:B------:R-:W-:Y:S02]  /*1bda0*/  IADD3 R9, R22, 0x88, RZ ;  /* 0x0000008816097810 */ /* 0x000fe40007ffe0ff */
[----:B------:R-:W-:Y:S01]  /*1bdb0*/  LEA.HI.X.SX32 R5, R3, R0, 0x1, P6 ;  /* 0x0000000003057211 */ /* 0x000fe200030f0eff */
[----:B------:R0:W-:Y:S01]  /*1bdc0*/  @P4 STG.E.U16 [R6.64], R8 ;  /* 0x0000000806004986 */ /* 0x0001e2000c101504 */
[----:B------:R-:W-:-:S02]  /*1bdd0*/  ISETP.LT.AND P4, PT, R9, c[0x0][0x17c], !P0 ;  /* 0x00005f0009007a0c */ /* 0x000fc40004781270 */
[----:B------:R-:W-:Y:S01]  /*1bde0*/  PRMT R9, R13, 0x7632, R9 ;  /* 0x000076320d097816 */ /* 0x000fe20000000009 */
[----:B------:R1:W-:Y:S01]  /*1bdf0*/  @P3 STG.E.U16 [R4.64], R13 ;  /* 0x0000000d04003986 */ /* 0x0003e2000c101504 */
[C---:B------:R-:W-:Y:S02]  /*1be00*/  IADD3 R10, R22.reuse, 0x86, RZ ;  /* 0x00000086160a7810 */ /* 0x040fe40007ffe0ff */
[----:B0-----:R-:W-:Y:S02]  /*1be10*/  IADD3 R7, R3, c[0x0][0x198], RZ ;  /* 0x0000660003077a10 */ /* 0x001fe40007ffe0ff */
[----:B------:R-:W-:Y:S02]  /*1be20*/  IADD3 R3, R22, 0x89, RZ ;  /* 0x0000008916037810 */ /* 0x000fe40007ffe0ff */
[----:B------:R-:W-:Y:S02]  /*1be30*/  LEA R6, P6, R7, R2, 0x1 ;  /* 0x0000000207067211 */ /* 0x000fe400078c08ff */
[----:B------:R-:W-:-:S02]  /*1be40*/  ISETP.LT.AND P3, PT, R3, c[0x0][0x17c], !P0 ;  /* 0x00005f0003007a0c */ /* 0x000fc40004761270 */
[----:B------:R-:W-:Y:S02]  /*1be50*/  ISETP.LT.AND P1, PT, R10, c[0x0][0x17c], !P0 ;  /* 0x00005f000a007a0c */ /* 0x000fe40004721270 */
[C---:B------:R-:W-:Y:S02]  /*1be60*/  IADD3 R3, R7.reuse, c[0x0][0x198], RZ ;  /* 0x0000660007037a10 */ /* 0x040fe40007ffe0ff */
[----:B------:R-:W-:Y:S02]  /*1be70*/  LEA.HI.X.SX32 R7, R7, R0, 0x1, P6 ;  /* 0x0000000007077211 */ /* 0x000fe400030f0eff */
[C---:B-1----:R-:W-:Y:S02]  /*1be80*/  LEA R4, P6, R3.reuse, R2, 0x1 ;  /* 0x0000000203047211 */ /* 0x042fe400078c08ff */
[C---:B------:R-:W-:Y:S01]  /*1be90*/  IADD3 R8, R3.reuse, c[0x0][0x198], RZ ;  /* 0x0000660003087a10 */ /* 0x040fe20007ffe0ff */
[----:B------:R0:W-:Y:S01]  /*1bea0*/  @P2 STG.E.U16 [R6.64], R9 ;  /* 0x0000000906002986 */ /* 0x0001e2000c101504 */
[----:B------:R-:W-:-:S02]  /*1beb0*/  LEA.HI.X.SX32 R5, R3, R0, 0x1, P6 ;  /* 0x0000000003057211 */ /* 0x000fc400030f0eff */
[----:B------:R-:W-:Y:S02]  /*1bec0*/  IADD3 R3, R8, c[0x0][0x198], RZ ;  /* 0x0000660008037a10 */ /* 0x000fe40007ffe0ff */
[----:B0-----:R-:W-:Y:S02]  /*1bed0*/  IADD3 R7, R22, 0x8b, RZ ;  /* 0x0000008b16077810 */ /* 0x001fe40007ffe0ff */
[----:B------:R-:W-:Y:S01]  /*1bee0*/  LEA R6, P6, R8, R2, 0x1 ;  /* 0x0000000208067211 */ /* 0x000fe200078c08ff */
[----:B--2---:R-:W0:Y:S04]  /*1bef0*/  LDS.128 R16, [R26] ;  /* 0x000000001a107984 */ /* 0x004e280000000c00 */
[----:B0-----:R-:W-:Y:S01]  /*1bf00*/  STL [R1+0x74], R17 ;  /* 0x0000741101007387 */ /* 0x001fe20000100800 */
[----:B------:R-:W-:-:S03]  /*1bf10*/  IMAD.MOV.U32 R11, RZ, RZ, R16 ;  /* 0x000000ffff0b7224 */ /* 0x000fc600078e0010 */
[----:B------:R-:W-:Y:S04]  /*1bf20*/  STL.64 [R1+0x78], R18 ;  /* 0x0000781201007387 */ /* 0x000fe80000100a00 */
[----:B------:R-:W0:Y:S04]  /*1bf30*/  LDS.128 R16, [R28+0x800] ;  /* 0x000800001c107984 */ /* 0x000e280000000c00 */
        /* <DEDUP_REMOVED lines=8> */
[----:B------:R1:W-:Y:S01]  /*1bfc0*/  @P1 STG.E.U16 [R4.64], R11 ;  /* 0x0000000b04001986 */ /* 0x0003e2000c101504 */
[----:B------:R-:W-:Y:S02]  /*1bfd0*/  ISETP.LT.AND P1, PT, R7, c[0x0][0x17c], !P0 ;  /* 0x00005f0007007a0c */ /* 0x000fe40004721270 */
[----:B------:R-:W-:-:S02]  /*1bfe0*/  LEA.HI.X.SX32 R7, R8, R0, 0x1, P6 ;  /* 0x0000000008077211 */ /* 0x000fc400030f0eff */
[----:B------:R-:W-:Y:S02]  /*1bff0*/  PRMT R8, R11, 0x7632, R8 ;  /* 0x000076320b087816 */ /* 0x000fe40000000008 */
[----:B------:R-:W-:Y:S01]  /*1c000*/  IADD3 R10, R22, 0x87, RZ ;  /* 0x00000087160a7810 */ /* 0x000fe20007ffe0ff */
[----:B0-----:R-:W-:Y:S01]  /*1c010*/  STL [R1+0x84], R17 ;  /* 0x0000841101007387 */ /* 0x001fe20000100800 */
[----:B-1----:R-:W-:-:S03]  /*1c020*/  IMAD.MOV.U32 R11, RZ, RZ, R16 ;  /* 0x000000ffff0b7224 */ /* 0x002fc600078e0010 */
[----:B------:R-:W-:Y:S04]  /*1c030*/  STL.64 [R1+0x88], R18 ;  /* 0x0000881201007387 */ /* 0x000fe80000100a00 */
[----:B------:R-:W0:Y:S01]  /*1c040*/  LDS.128 R16, [R26+0x800] ;  /* 0x000800001a107984 */ /* 0x000e220000000c00 */
[----:B------:R-:W-:Y:S02]  /*1c050*/  ISETP.LT.AND P5, PT, R10, c[0x0][0x17c], !P0 ;  /* 0x00005f000a007a0c */ /* 0x000fe400047a1270 */
[C---:B------:R-:W-:Y:S01]  /*1c060*/  LEA R4, P6, R3.reuse, R2, 0x1 ;  /* 0x0000000203047211 */ /* 0x040fe200078c08ff */
[----:B------:R-:W-:Y:S01]  /*1c070*/  LDS.128 R24, [R26+0x1000] ;  /* 0x001000001a187984 */ /* 0x000fe20000000c00 */
[----:B------:R-:W-:Y:S02]  /*1c080*/  IADD3 R9, R22, 0x8c, RZ ;  /* 0x0000008c16097810 */ /* 0x000fe40007ffe0ff */
[----:B------:R-:W-:-:S07]  /*1c090*/  LEA.HI.X.SX32 R5, R3, R0, 0x1, P6 ;  /* 0x0000000003057211 */ /* 0x000fce00030f0eff */
[----:B------:R-:W-:Y:S01]  /*1c0a0*/  @P5 STG.E.U16 [R6.64], R8 ;  /* 0x0000000806005986 */ /* 0x000fe2000c101504 */
[----:B------:R-:W-:Y:S02]  /*1c0b0*/  ISETP.LT.AND P5, PT, R9, c[0x0][0x17c], !P0 ;  /* 0x00005f0009007a0c */ /* 0x000fe400047a1270 */
[----:B------:R-:W-:Y:S01]  /*1c0c0*/  PRMT R9, R14, 0x7632, R9 ;  /* 0x000076320e097816 */ /* 0x000fe20000000009 */
[----:B------:R1:W-:Y:S04]  /*1c0d0*/  @P4 STG.E.U16 [R4.64], R14 ;  /* 0x0000000e04004986 */ /* 0x0003e8000c101504 */
[----:B0-----:R-:W-:Y:S01]  /*1c0e0*/  STL [R1+0x4], R17 ;  /* 0x0000041101007387 */ /* 0x001fe20000100800 */
[----:B-1----:R-:W-:-:S03]  /*1c0f0*/  IMAD.MOV.U32 R14, RZ, RZ, R16 ;  /* 0x000000ffff0e7224 */ /* 0x002fc600078e0010 */
[----:B------:R-:W-:Y:S04]  /*1c100*/  STL.64 [R1+0x8], R18 ;  /* 0x0000081201007387 */ /* 0x000fe80000100a00 */
[----:B------:R-:W0:Y:S01]  /*1c110*/  LDS.128 R16, [R28+0x1000] ;  /* 0x001000001c107984 */ /* 0x000e220000000c00 */
[----:B------:R-:W-:Y:S02]  /*1c120*/  IADD3 R7, R3, c[0x0][0x198], RZ ;  /* 0x0000660003077a10 */ /* 0x000fe40007ffe0ff */
[C---:B------:R-:W-:Y:S02]  /*1c130*/  IADD3 R3, R22.reuse, 0x8d, RZ ;  /* 0x0000008d16037810 */ /* 0x040fe40007ffe0ff */
[----:B------:R-:W-:Y:S02]  /*1c140*/  IADD3 R10, R22, 0x8a, RZ ;  /* 0x0000008a160a7810 */ /* 0x000fe40007ffe0ff */
[----:B------:R-:W-:-:S02]  /*1c150*/  LEA R6, P6, R7, R2, 0x1 ;  /* 0x0000000207067211 */ /* 0x000fc400078c08ff */
[----:B------:R-:W-:Y:S02]  /*1c160*/  ISETP.LT.AND P4, PT, R3, c[0x0][0x17c], !P0 ;  /* 0x00005f0003007a0c */ /* 0x000fe40004781270 */
[----:B------:R-:W-:Y:S02]  /*1c170*/  ISETP.LT.AND P2, PT, R10, c[0x0][0x17c], !P0 ;  /* 0x00005f000a007a0c */ /* 0x000fe40004741270 */
[C---:B------:R-:W-:Y:S02]  /*1c180*/  IADD3 R3, R7.reuse, c[0x0][0x198], RZ ;  /* 0x0000660007037a10 */ /* 0x040fe40007ffe0ff */
[----:B------:R-:W-:Y:S02]  /*1c190*/  LEA.HI.X.SX32 R7, R7, R0, 0x1, P6 ;  /* 0x0000000007077211 */ /* 0x000fe400030f0eff */
[C---:B------:R-:W-:Y:S02]  /*1c1a0*/  LEA R4, P6, R3.reuse, R2, 0x1 ;  /* 0x0000000203047211 */ /* 0x040fe400078c08ff */
[C---:B------:R-:W-:Y:S01]  /*1c1b0*/  IADD3 R8, R3.reuse, c[0x0][0x198], RZ ;  /* 0x0000660003087a10 */ /* 0x040fe20007ffe0ff */
[----:B------:R1:W-:Y:S01]  /*1c1c0*/  @P3 STG.E.U16 [R6.64], R9 ;  /* 0x0000000906003986 */ /* 0x0003e2000c101504 */
[----:B------:R-:W-:-:S02]  /*1c1d0*/  LEA.HI.X.SX32 R5, R3, R0, 0x1, P6 ;  /* 0x0000000003057211 */ /* 0x000fc400030f0eff */
[----:B------:R-:W-:-:S03]  /*1c1e0*/  IADD3 R3, R8, c[0x0][0x198], RZ ;  /* 0x0000660008037a10 */ /* 0x000fc60007ffe0ff */
[----:B------:R2:W-:Y:S01]  /*1c1f0*/  @P2 STG.E.U16 [R4.64], R13 ;  /* 0x0000000d04002986 */ /* 0x0005e2000c101504 */
[----:B-1----:R-:W-:Y:S02]  /*1c200*/  IADD3 R7, R22, 0x8f, RZ ;  /* 0x0000008f16077810 */ /* 0x002fe40007ffe0ff */
[C---:B------:R-:W-:Y:S02]  /*1c210*/  LEA R6, P6, R8.reuse, R2, 0x1 ;  /* 0x0000000208067211 */ /* 0x040fe400078c08ff */
[----:B------:R-:W-:Y:S02]  /*1c220*/  ISETP.LT.AND P2, PT, R7, c[0x0][0x17c], !P0 ;  /* 0x00005f0007007a0c */ /* 0x000fe40004741270 */
[----:B------:R-:W-:Y:S02]  /*1c230*/  LEA.HI.X.SX32 R7, R8, R0, 0x1, P6 ;  /* 0x0000000008077211 */ /* 0x000fe400030f0eff */
[----:B------:R-:W-:Y:S01]  /*1c240*/  PRMT R8, R13, 0x7632, R8 ;  /* 0x000076320d087816 */ /* 0x000fe20000000008 */
[----:B0-----:R-:W-:Y:S01]  /*1c250*/  STL [R1+0x64], R17 ;  /* 0x0000641101007387 */ /* 0x001fe20000100800 */
[----:B--2---:R-:W-:-:S03]  /*1c260*/  IMAD.MOV.U32 R13, RZ, RZ, R16 ;  /* 0x000000ffff0d7224 */ /* 0x004fc600078e0010 */
[----:B------:R-:W-:Y:S04]  /*1c270*/  STL.64 [R1+0x68], R18 ;  /* 0x0000681201007387 */ /* 0x000fe80000100a00 */
[----:B------:R-:W0:Y:S01]  /*1c280*/  LDS.128 R16, [R29+0x1000] ;  /* 0x001000001d107984 */ /* 0x000e220000000c00 */
[C---:B------:R-:W-:Y:S02]  /*1c290*/  LEA R4, P6, R3.reuse, R2, 0x1 ;  /* 0x0000000203047211 */ /* 0x040fe400078c08ff */
[C---:B------:R-:W-:Y:S01]  /*1c2a0*/  IADD3 R9, R22.reuse, 0x90, RZ ;  /* 0x0000009016097810 */ /* 0x040fe20007ffe0ff */
[----:B------:R1:W-:Y:S01]  /*1c2b0*/  @P1 STG.E.U16 [R6.64], R8 ;  /* 0x0000000806001986 */ /* 0x0003e2000c101504 */
[----:B------:R-:W-:Y:S02]  /*1c2c0*/  LEA.HI.X.SX32 R5, R3, R0, 0x1, P6 ;  /* 0x0000000003057211 */ /* 0x000fe400030f0eff */
[----:B------:R-:W-:-:S02]  /*1c2d0*/  IADD3 R10, R22, 0x8e, RZ ;  /* 0x0000008e160a7810 */ /* 0x000fc40007ffe0ff */
[----:B------:R-:W-:Y:S01]  /*1c2e0*/  ISETP.LT.AND P1, PT, R9, c[0x0][0x17c], !P0 ;  /* 0x00005f0009007a0c */ /* 0x000fe20004721270 */
[----:B------:R2:W-:Y:S01]  /*1c2f0*/  @P5 STG.E.U16 [R4.64], R11 ;  /* 0x0000000b04005986 */ /* 0x0005e2000c101504 */
[----:B------:R-:W-:Y:S02]  /*1c300*/  PRMT R9, R11, 0x7632, R9 ;  /* 0x000076320b097816 */ /* 0x000fe40000000009 */
[----:B-1----:R-:W-:Y:S02]  /*1c310*/  IADD3 R6, R3, c[0x0][0x198], RZ ;  /* 0x0000660003067a10 */ /* 0x002fe40007ffe0ff */
[----:B------:R-:W-:Y:S02]  /*1c320*/  IADD3 R3, R22, 0x91, RZ ;  /* 0x0000009116037810 */ /* 0x000fe40007ffe0ff */
[----:B------:R-:W-:Y:S02]  /*1c330*/  ISETP.LT.AND P3, PT, R10, c[0x0][0x17c], !P0 ;  /* 0x00005f000a007a0c */ /* 0x000fe40004761270 */
[----:B--2---:R-:W-:-:S02]  /*1c340*/  LEA R4, P6, R6, R2, 0x1 ;  /* 0x0000000206047211 */ /* 0x004fc400078c08ff */
[----:B------:R-:W-:Y:S02]  /*1c350*/  ISETP.LT.AND P5, PT, R3, c[0x0][0x17c], !P0 ;  /* 0x00005f0003007a0c */ /* 0x000fe400047a1270 */
[C---:B------:R-:W-:Y:S02]  /*1c360*/  IADD3 R3, R6.reuse, c[0x0][0x198], RZ ;  /* 0x0000660006037a10 */ /* 0x040fe40007ffe0ff */
[----:B------:R-:W-:Y:S02]  /*1c370*/  LEA.HI.X.SX32 R5, R6, R0, 0x1, P6 ;  /* 0x0000000006057211 */ /* 0x000fe400030f0eff */
[C---:B------:R-:W-:Y:S02]  /*1c380*/  LEA R6, P6, R3.reuse, R2, 0x1 ;  /* 0x0000000203067211 */ /* 0x040fe400078c08ff */
[----:B------:R-:W-:Y:S01]  /*1c390*/  IADD3 R8, R3, c[0x0][0x198], RZ ;  /* 0x0000660003087a10 */ /* 0x000fe20007ffe0ff */
[----:B0-----:R-:W-:Y:S01]  /*1c3a0*/  STL [R1+0x34], R17 ;  /* 0x0000341101007387 */ /* 0x001fe20000100800 */
[----:B------:R-:W-:-:S03]  /*1c3b0*/  IMAD.MOV.U32 R11, RZ, RZ, R16 ;  /* 0x000000ffff0b7224 */ /* 0x000fc600078e0010 */
[----:B------:R-:W-:Y:S04]  /*1c3c0*/  STL.64 [R1+0x38], R18 ;  /* 0x0000381201007387 */ /* 0x000fe80000100a00 */
[----:B------:R-:W0:Y:S01]  /*1c3d0*/  LDS.128 R16, [R23+0x1000] ;  /* 0x0010000017107984 */ /* 0x000e220000000c00 */
[----:B------:R-:W-:-:S03]  /*1c3e0*/  LEA.HI.X.SX32 R7, R3, R0, 0x1, P6 ;  /* 0x0000000003077211 */ /* 0x000fc600030f0eff */
[----:B------:R1:W-:Y:S01]  /*1c3f0*/  @P4 STG.E.U16 [R4.64], R9 ;  /* 0x0000000904004986 */ /* 0x0003e2000c101504 */
[----:B------:R-:W-:-:S03]  /*1c400*/  IADD3 R3, R8, c[0x0][0x198], RZ ;  /* 0x0000660008037a10 */ /* 0x000fc60007ffe0ff */
[----:B------:R2:W-:Y:S01]  /*1c410*/  @P3 STG.E.U16 [R6.64], R14 ;  /* 0x0000000e06003986 */ /* 0x0005e2000c101504 */
[----:B-1----:R-:W-:Y:S02]  /*1c420*/  IADD3 R5, R22, 0x93, RZ ;  /* 0x0000009316057810 */ /* 0x002fe40007ffe0ff */
[C---:B------:R-:W-:Y:S02]  /*1c430*/  LEA R4, P6, R8.reuse, R2, 0x1 ;  /* 0x0000000208047211 */ /* 0x040fe400078c08ff */
[----:B------:R-:W-:Y:S02]  /*1c440*/  ISETP.LT.AND P3, PT, R5, c[0x0][0x17c], !P0 ;  /* 0x00005f0005007a0c */ /* 0x000fe40004761270 */
[----:B------:R-:W-:Y:S02]  /*1c450*/  LEA.HI.X.SX32 R5, R8, R0, 0x1, P6 ;  /* 0x0000000008057211 */ /* 0x000fe400030f0eff */
[----:B------:R-:W-:Y:S02]  /*1c460*/  PRMT R8, R14, 0x7632, R8 ;  /* 0x000076320e087816 */ /* 0x000fe40000000008 */
[----:B--2---:R-:W-:-:S03]  /*1c470*/  LEA R6, P6, R3, R2, 0x1 ;  /* 0x0000000203067211 */ /* 0x004fc600078c08ff */
[----:B------:R1:W-:Y:S01]  /*1c480*/  @P2 STG.E.U16 [R4.64], R8 ;  /* 0x0000000804002986 */ /* 0x0003e2000c101504 */
[----:B------:R-:W-:Y:S02]  /*1c490*/  LEA.HI.X.SX32 R7, R3, R0, 0x1, P6 ;  /* 0x0000000003077211 */ /* 0x000fe400030f0eff */
[----:B------:R-:W-:-:S03]  /*1c4a0*/  IADD3 R10, R22, 0x92, RZ ;  /* 0x00000092160a7810 */ /* 0x000fc60007ffe0ff */
[----:B------:R2:W-:Y:S01]  /*1c4b0*/  @P1 STG.E.U16 [R6.64], R13 ;  /* 0x0000000d06001986 */ /* 0x0005e2000c101504 */
[----:B-1----:R-:W-:Y:S02]  /*1c4c0*/  IADD3 R4, R3, c[0x0][0x198], RZ ;  /* 0x0000660003047a10 */ /* 0x002fe40007ffe0ff */
[----:B------:R-:W-:Y:S02]  /*1c4d0*/  IADD3 R3, R22, 0x95, RZ ;  /* 0x0000009516037810 */ /* 0x000fe40007ffe0ff */
[----:B------:R-:W-:Y:S02]  /*1c4e0*/  ISETP.LT.AND P4, PT, R10, c[0x0][0x17c], !P0 ;  /* 0x00005f000a007a0c */ /* 0x000fe40004781270 */
[C---:B--2---:R-:W-:Y:S02]  /*1c4f0*/  LEA R6, P6, R4.reuse, R2, 0x1 ;  /* 0x0000000204067211 */ /* 0x044fe400078c08ff */
[----:B------:R-:W-:Y:S02]  /*1c500*/  ISETP.LT.AND P1, PT, R3, c[0x0][0x17c], !P0 ;  /* 0x00005f0003007a0c */ /* 0x000fe40004721270 */
[----:B------:R-:W-:-:S02]  /*1c510*/  IADD3 R3, R4, c[0x0][0x198], RZ ;  /* 0x0000660004037a10 */ /* 0x000fc40007ffe0ff */
[----:B------:R-:W-:Y:S02]  /*1c520*/  PRMT R8, R13, 0x7632, R8 ;  /* 0x000076320d087816 */ /* 0x000fe40000000008 */
[----:B------:R-:W-:Y:S02]  /*1c530*/  LEA.HI.X.SX32 R7, R4, R0, 0x1, P6 ;  /* 0x0000000004077211 */ /* 0x000fe400030f0eff */
[----:B------:R-:W-:-:S03]  /*1c540*/  LEA R4, P6, R3, R2, 0x1 ;  /* 0x0000000203047211 */ /* 0x000fc600078c08ff */
[----:B------:R1:W-:Y:S01]  /*1c550*/  @P5 STG.E.U16 [R6.64], R8 ;  /* 0x0000000806005986 */ /* 0x0003e2000c101504 */
[----:B------:R-:W-:-:S03]  /*1c560*/  LEA.HI.X.SX32 R5, R3, R0, 0x1, P6 ;  /* 0x0000000003057211 */ /* 0x000fc600030f0eff */
[----:B0-----:R0:W-:Y:S04]  /*1c570*/  STL [R1+0x14], R17 ;  /* 0x0000141101007387 */ /* 0x0011e80000100800 */
[----:B------:R-:W-:Y:S01]  /*1c580*/  @P4 STG.E.U16 [R4.64], R11 ;  /* 0x0000000b04004986 */ /* 0x000fe2000c101504 */
[----:B-1----:R-:W-:-:S03]  /*1c590*/  IADD3 R6, R22, 0x97, RZ ;  /* 0x0000009716067810 */ /* 0x002fc60007ffe0ff */
[----:B------:R-:W-:Y:S01]  /*1c5a0*/  STL.64 [R1+0x18], R18 ;  /* 0x0000181201007387 */ /* 0x000fe20000100a00 */
[----:B------:R-:W-:-:S03]  /*1c5b0*/  ISETP.LT.AND P4, PT, R6, c[0x0][0x17c], !P0 ;  /* 0x00005f0006007a0c */ /* 0x000fc60004781270 */
[----:B0-----:R-:W2:Y:S04]  /*1c5c0*/  LDL.LU R17, [R1+0x6d8] ;  /* 0x0006d80001117983 */ /* 0x001ea80000300800 */
[----:B------:R0:W1:Y:S04]  /*1c5d0*/  LDS.128 R4, [R28+0x1800] ;  /* 0x001800001c047984 */ /* 0x0000680000000c00 */
[----:B0-----:R-:W3:Y:S01]  /*1c5e0*/  LDL.LU R28, [R1+0x460] ;  /* 0x00046000011c7983 */ /* 0x001ee20000300800 */
[----:B------:R-:W-:-:S04]  /*1c5f0*/  IADD3 R9, R22, 0x94, RZ ;  /* 0x0000009416097810 */ /* 0x000fc80007ffe0ff */
[----:B------:R-:W-:Y:S02]  /*1c600*/  ISETP.LT.AND P2, PT, R9, c[0x0][0x17c], !P0 ;  /* 0x00005f0009007a0c */ /* 0x000fe40004741270 */
[----:B------:R-:W-:Y:S02]  /*1c610*/  IADD3 R9, R3, c[0x0][0x198], RZ ;  /* 0x0000660003097a10 */ /* 0x000fe40007ffe0ff */
[----:B------:R-:W-:Y:S02]  /*1c620*/  IADD3 R10, R22, 0x96, RZ ;  /* 0x00000096160a7810 */ /* 0x000fe40007ffe0ff */
[C---:B------:R-:W-:Y:S02]  /*1c630*/  LEA R8, P6, R9.reuse, R2, 0x1 ;  /* 0x0000000209087211 */ /* 0x040fe400078c08ff */
[----:B------:R-:W-:Y:S02]  /*1c640*/  IADD3 R3, R9, c[0x0][0x198], RZ ;  /* 0x0000660009037a10 */ /* 0x000fe40007ffe0ff */
[----:B------:R-:W-:-:S02]  /*1c650*/  ISETP.LT.AND P5, PT, R10, c[0x0][0x17c], !P0 ;  /* 0x00005f000a007a0c */ /* 0x000fc400047a1270 */
[----:B------:R-:W-:Y:S02]  /*1c660*/  LEA.HI.X.SX32 R9, R9, R0, 0x1, P6 ;  /* 0x0000000009097211 */ /* 0x000fe400030f0eff */
[----:B------:R-:W-:Y:S02]  /*1c670*/  PRMT R12, R11, 0x7632, R12 ;  /* 0x000076320b0c7816 */ /* 0x000fe4000000000c */
[----:B------:R-:W-:-:S03]  /*1c680*/  LEA R10, P6, R3, R2, 0x1 ;  /* 0x00000002030a7211 */ /* 0x000fc600078c08ff */
[----:B------:R0:W-:Y:S01]  /*1c690*/  @P3 STG.E.U16 [R8.64], R12 ;  /* 0x0000000c08003986 */ /* 0x0001e2000c101504 */
[----:B------:R-:W-:-:S05]  /*1c6a0*/  LEA.HI.X.SX32 R11, R3, R0, 0x1, P6 ;  /* 0x00000000030b7211 */ /* 0x000fca00030f0eff */
[----:B------:R-:W-:Y:S01]  /*1c6b0*/  @P2 STG.E.U16 [R10.64], R16 ;  /* 0x000000100a002986 */ /* 0x000fe2000c101504 */
[----:B0-----:R-:W-:-:S04]  /*1c6c0*/  IADD3 R8, R3, c[0x0][0x198], RZ ;  /* 0x0000660003087a10 */ /* 0x001fc80007ffe0ff */
[----:B------:R-:W-:Y:S02]  /*1c6d0*/  LEA R14, P6, R8, R2, 0x1 ;  /* 0x00000002080e7211 */ /* 0x000fe400078c08ff */
[----:B------:R-:W-:Y:S02]  /*1c6e0*/  IADD3 R13, R22, 0x98, RZ ;  /* 0x00000098160d7810 */ /* 0x000fe40007ffe0ff */
[----:B------:R-:W-:Y:S02]  /*1c6f0*/  LEA.HI.X.SX32 R15, R8, R0, 0x1, P6 ;  /* 0x00000000080f7211 */ /* 0x000fe400030f0eff */
[----:B------:R-:W-:Y:S02]  /*1c700*/  ISETP.LT.AND P3, PT, R13, c[0x0][0x17c], !P0 ;  /* 0x00005f000d007a0c */ /* 0x000fe40004761270 */
[----:B--2---:R-:W-:Y:S02]  /*1c710*/  PRMT R17, R16, 0x7632, R17 ;  /* 0x0000763210117816 */ /* 0x004fe40000000011 */
[----:B---3--:R-:W-:-:S04]  /*1c720*/  IADD3 R3, R28, 0x99, RZ ;  /* 0x000000991c037810 */ /* 0x008fc80007ffe0ff */
[----:B------:R-:W-:Y:S02]  /*1c730*/  ISETP.LT.AND P2, PT, R3, c[0x0][0x17c], !P0 ;  /* 0x00005f0003007a0c */ /* 0x000fe40004741270 */
[----:B------:R-:W-:Y:S01]  /*1c740*/  IADD3 R3, R8, c[0x0][0x198], RZ ;  /* 0x0000660008037a10 */ /* 0x000fe20007ffe0ff */
[----:B------:R0:W-:Y:S03]  /*1c750*/  @P1 STG.E.U16 [R14.64], R17 ;  /* 0x000000110e001986 */ /* 0x0001e6000c101504 */
[C---:B------:R-:W-:Y:S01]  /*1c760*/  LEA R12, P6, R3.reuse, R2, 0x1 ;  /* 0x00000002030c7211 */ /* 0x040fe200078c08ff */
[----:B------:R-:W2:Y:S03]  /*1c770*/  LDS.128 R8, [R29+0x1800] ;  /* 0x001800001d087984 */ /* 0x000ea60000000c00 */
[----:B------:R-:W-:-:S02]  /*1c780*/  LEA.HI.X.SX32 R13, R3, R0, 0x1, P6 ;  /* 0x00000000030d7211 */ /* 0x000fc400030f0eff */
[----:B0-----:R-:W-:-:S03]  /*1c790*/  IADD3 R14, R28, 0x9b, RZ ;  /* 0x0000009b1c0e7810 */ /* 0x001fc60007ffe0ff */
[----:B------:R-:W-:Y:S01]  /*1c7a0*/  @P5 STG.E.U16 [R12.64], R24 ;  /* 0x000000180c005986 */ /* 0x000fe2000c101504 */
[----:B------:R-:W-:-:S03]  /*1c7b0*/  ISETP.LT.AND P5, PT, R14, c[0x0][0x17c], !P0 ;  /* 0x00005f000e007a0c */ /* 0x000fc600047a1270 */
[----:B------:R0:W2:Y:S04]  /*1c7c0*/  LDS.128 R12, [R23+0x1800] ;  /* 0x00180000170c7984 */ /* 0x0000a80000000c00 */
[----:B0-----:R-:W0:Y:S01]  /*1c7d0*/  S2R R23, SR_TID.X ;  /* 0x0000000000177919 */ /* 0x001e220000002100 */
[----:B------:R-:W-:Y:S02]  /*1c7e0*/  IADD3 R18, R28, 0x9a, RZ ;  /* 0x0000009a1c127810 */ /* 0x000fe40007ffe0ff */
[----:B------:R-:W-:Y:S02]  /*1c7f0*/  IADD3 R16, R3, c[0x0][0x198], RZ ;  /* 0x0000660003107a10 */ /* 0x000fe40007ffe0ff */
[----:B------:R-:W-:Y:S02]  /*1c800*/  ISETP.LT.AND P1, PT, R18, c[0x0][0x17c], !P0 ;  /* 0x00005f0012007a0c */ /* 0x000fe40004721270 */
[----:B------:R-:W-:-:S02]  /*1c810*/  LEA R18, P6, R16, R2, 0x1 ;  /* 0x0000000210127211 */ /* 0x000fc400078c08ff */
[C---:B------:R-:W-:Y:S02]  /*1c820*/  IADD3 R3, R16.reuse, c[0x0][0x198], RZ ;  /* 0x0000660010037a10 */ /* 0x040fe40007ffe0ff */
[----:B------:R-:W-:Y:S02]  /*1c830*/  LEA.HI.X.SX32 R19, R16, R0, 0x1, P6 ;  /* 0x0000000010137211 */ /* 0x000fe400030f0eff */
[C---:B------:R-:W-:Y:S02]  /*1c840*/  LEA R16, P6, R3.reuse, R2, 0x1 ;  /* 0x0000000203107211 */ /* 0x040fe400078c08ff */
[----:B------:R-:W-:Y:S02]  /*1c850*/  PRMT R24, R24, 0x7632, R24 ;  /* 0x0000763218187816 */ /* 0x000fe40000000018 */
[----:B------:R-:W-:Y:S01]  /*1c860*/  LEA.HI.X.SX32 R17, R3, R0, 0x1, P6 ;  /* 0x0000000003117211 */ /* 0x000fe200030f0eff */
[C---:B0-----:R-:W-:Y:S01]  /*1c870*/  IMAD.SHL.U32 R29, R23.reuse, 0x1000, RZ ;  /* 0x00001000171d7824 */ /* 0x041fe200078e00ff */
[----:B------:R-:W-:-:S04]  /*1c880*/  LOP3.LUT R21, R23, 0x7f, RZ, 0xc0, !PT ;  /* 0x0000007f17157812 */ /* 0x000fc800078ec0ff */
[----:B------:R-:W-:Y:S02]  /*1c890*/  LOP3.LUT R29, R29, 0x6000, RZ, 0xc0, !PT ;  /* 0x000060001d1d7812 */ /* 0x000fe400078ec0ff */
[----:B------:R-:W-:-:S03]  /*1c8a0*/  IADD3 R3, R3, c[0x0][0x198], RZ ;  /* 0x0000660003037a10 */ /* 0x000fc60007ffe0ff */
[----:B------:R-:W-:Y:S01]  /*1c8b0*/  IMAD R29, R21, 0x10, R29 ;  /* 0x00000010151d7824 */ /* 0x000fe200078e021d */
[----:B------:R-:W-:Y:S01]  /*1c8c0*/  LEA R22, P6, R3, R2, 0x1 ;  /* 0x0000000203167211 */ /* 0x000fe200078c08ff */
[----:B------:R0:W-:Y:S03]  /*1c8d0*/  @P4 STG.E.U16 [R18.64], R24 ;  /* 0x0000001812004986 */ /* 0x0001e6000c101504 */
[----:B------:R-:W-:Y:S02]  /*1c8e0*/  LOP3.LUT R29, R29, 0x60, RZ, 0x3c, !PT ;  /* 0x000000601d1d7812 */ /* 0x000fe400078e3cff */
[----:B------:R-:W-:Y:S01]  /*1c8f0*/  LEA.HI.X.SX32 R23, R3, R0, 0x1, P6 ;  /* 0x0000000003177211 */ /* 0x000fe200030f0eff */
[----:B-1----:R-:W-:Y:S01]  /*1c900*/  @P3 STG.E.U16 [R16.64], R4 ;  /* 0x0000000410003986 */ /* 0x002fe2000c101504 */
[----:B0-----:R-:W-:Y:S02]  /*1c910*/  IADD3 R18, R28, 0x9d, RZ ;  /* 0x0000009d1c127810 */ /* 0x001fe40007ffe0ff */
[----:B------:R-:W-:-:S02]  /*1c920*/  PRMT R24, R4, 0x7632, R24 ;  /* 0x0000763204187816 */ /* 0x000fc40000000018 */
[----:B------:R-:W-:Y:S02]  /*1c930*/  ISETP.LT.AND P3, PT, R18, c[0x0][0x17c], !P0 ;  /* 0x00005f0012007a0c */ /* 0x000fe40004761270 */
[----:B------:R0:W1:Y:S04]  /*1c940*/  LDS.128 R16, [R29+0x1800] ;  /* 0x001800001d107984 */ /* 0x0000680000000c00 */
[----:B------:R4:W-:Y:S04]  /*1c950*/  @P2 STG.E.U16 [R22.64], R24 ;  /* 0x0000001816002986 */ /* 0x0009e8000c101504 */
[----:B0-----:R-:W3:Y:S04]  /*1c960*/  LDL.LU R29, [R1+0x54] ;  /* 0x00005400011d7983 */ /* 0x001ee80000300800 */
[----:B----4-:R-:W4:Y:S01]  /*1c970*/  LDL.LU R24, [R1+0x44] ;  /* 0x0000440001187983 */ /* 0x010f220000300800 */
[----:B------:R-:W-:-:S02]  /*1c980*/  IADD3 R20, R28, 0x9c, RZ ;  /* 0x0000009c1c147810 */ /* 0x000fc40007ffe0ff */
[----:B------:R-:W-:Y:S02]  /*1c990*/  IADD3 R21, R3, c[0x0][0x198], RZ ;  /* 0x0000660003157a10 */ /* 0x000fe40007ffe0ff */
[----:B------:R-:W-:Y:S02]  /*1c9a0*/  ISETP.LT.AND P4, PT, R20, c[0x0][0x17c], !P0 ;  /* 0x00005f0014007a0c */ /* 0x000fe40004781270 */
[C---:B------:R-:W-:Y:S02]  /*1c9b0*/  LEA R20, P6, R21.reuse, R2, 0x1 ;  /* 0x0000000215147211 */ /* 0x040fe400078c08ff */
[C---:B------:R-:W-:Y:S02]  /*1c9c0*/  IADD3 R3, R21.reuse, c[0x0][0x198], RZ ;  /* 0x0000660015037a10 */ /* 0x040fe40007ffe0ff */
[----:B------:R-:W-:Y:S02]  /*1c9d0*/  LEA.HI.X.SX32 R21, R21, R0, 0x1, P6 ;  /* 0x0000000015157211 */ /* 0x000fe400030f0eff */
[----:B------:R-:W-:-:S02]  /*1c9e0*/  IADD3 R4, R28, 0x9e, RZ ;  /* 0x0000009e1c047810 */ /* 0x000fc40007ffe0ff */
[C---:B------:R-:W-:Y:S01]  /*1c9f0*/  LEA R22, P6, R3.reuse, R2, 0x1 ;  /* 0x0000000203167211 */ /* 0x040fe200078c08ff */
[----:B--2---:R0:W-:Y:S01]  /*1ca00*/  @P1 STG.E.U16 [R20.64], R8 ;  /* 0x0000000814001986 */ /* 0x0041e2000c101504 */
[----:B------:R-:W-:Y:S02]  /*1ca10*/  ISETP.LT.AND P2, PT, R4, c[0x0][0x17c], !P0 ;  /* 0x00005f0004007a0c */ /* 0x000fe40004741270 */
[C---:B------:R-:W-:Y:S02]  /*1ca20*/  LEA.HI.X.SX32 R23, R3.reuse, R0, 0x1, P6 ;  /* 0x0000000003177211 */ /* 0x040fe400030f0eff */
[----:B------:R-:W-:Y:S02]  /*1ca30*/  IADD3 R4, R3, c[0x0][0x198], RZ ;  /* 0x0000660003047a10 */ /* 0x000fe40007ffe0ff */
[----:B0-----:R-:W-:Y:S02]  /*1ca40*/  IADD3 R20, R28, 0x9f, RZ ;  /* 0x0000009f1c147810 */ /* 0x001fe40007ffe0ff */
[----:B------:R-:W-:-:S02]  /*1ca50*/  PRMT R8, R8, 0x7632, R8 ;  /* 0x0000763208087816 */ /* 0x000fc40000000008 */
[----:B------:R-:W-:Y:S02]  /*1ca60*/  ISETP.LT.AND P1, PT, R20, c[0x0][0x17c], !P0 ;  /* 0x00005f0014007a0c */ /* 0x000fe40004721270 */
[----:B------:R-:W-:Y:S01]  /*1ca70*/  LEA R20, P6, R4, R2, 0x1 ;  /* 0x0000000204147211 */ /* 0x000fe200078c08ff */
[----:B------:R0:W-:Y:S01]  /*1ca80*/  @P5 STG.E.U16 [R22.64], R8 ;  /* 0x0000000816005986 */ /* 0x0001e2000c101504 */
[----:B------:R-:W-:Y:S02]  /*1ca90*/  IADD3 R3, R28, 0xa0, RZ ;  /* 0x000000a01c037810 */ /* 0x000fe40007ffe0ff */
[C---:B------:R-:W-:Y:S02]  /*1caa0*/  LEA.HI.X.SX32 R21, R4.reuse, R0, 0x1, P6 ;  /* 0x0000000004157211 */ /* 0x040fe400030f0eff */
[----:B------:R-:W-:Y:S02]  /*1cab0*/  ISETP.LT.AND P5, PT, R3, c[0x0][0x17c], !P0 ;  /* 0x00005f0003007a0c */ /* 0x000fe400047a1270 */
[----:B0-----:R-:W-:-:S02]  /*1cac0*/  IADD3 R8, R4, c[0x0][0x198], RZ ;  /* 0x0000660004087a10 */ /* 0x001fc40007ffe0ff */
[----:B------:R-:W-:Y:S02]  /*1cad0*/  IADD3 R4, R28, 0xa1, RZ ;  /* 0x000000a11c047810 */ /* 0x000fe40007ffe0ff */
[C---:B------:R-:W-:Y:S02]  /*1cae0*/  LEA R22, P6, R8.reuse, R2, 0x1 ;  /* 0x0000000208167211 */ /* 0x040fe400078c08ff */
[C---:B------:R-:W-:Y:S01]  /*1caf0*/  IADD3 R3, R8.reuse, c[0x0][0x198], RZ ;  /* 0x0000660008037a10 */ /* 0x040fe20007ffe0ff */
[----:B------:R0:W-:Y:S01]  /*1cb00*/  @P4 STG.E.U16 [R20.64], R12 ;  /* 0x0000000c14004986 */ /* 0x0001e2000c101504 */
[----:B------:R-:W-:Y:S02]  /*1cb10*/  LEA.HI.X.SX32 R23, R8, R0, 0x1, P6 ;  /* 0x0000000008177211 */ /* 0x000fe400030f0eff */
[----:B------:R-:W-:Y:S02]  /*1cb20*/  ISETP.LT.AND P4, PT, R4, c[0x0][0x17c], !P0 ;  /* 0x00005f0004007a0c */ /* 0x000fe40004781270 */
[----:B------:R-:W-:-:S02]  /*1cb30*/  IADD3 R4, R3, c[0x0][0x198], RZ ;  /* 0x0000660003047a10 */ /* 0x000fc40007ffe0ff */
[C---:B0-----:R-:W-:Y:S02]  /*1cb40*/  LEA R20, P6, R3.reuse, R2, 0x1 ;  /* 0x0000000203147211 */ /* 0x041fe400078c08ff */
[----:B------:R-:W-:Y:S02]  /*1cb50*/  PRMT R12, R12, 0x7632, R12 ;  /* 0x000076320c0c7816 */ /* 0x000fe4000000000c */
[----:B------:R-:W-:-:S03]  /*1cb60*/  LEA.HI.X.SX32 R21, R3, R0, 0x1, P6 ;  /* 0x0000000003157211 */ /* 0x000fc600030f0eff */
[----:B------:R0:W-:Y:S04]  /*1cb70*/  @P3 STG.E.U16 [R22.64], R12 ;  /* 0x0000000c16003986 */ /* 0x0001e8000c101504 */
[----:B-1----:R1:W-:Y:S01]  /*1cb80*/  @P2 STG.E.U16 [R20.64], R16 ;  /* 0x0000001014002986 */ /* 0x0023e2000c101504 */
[C---:B------:R-:W-:Y:S02]  /*1cb90*/  IADD3 R3, R4.reuse, c[0x0][0x198], RZ ;  /* 0x0000660004037a10 */ /* 0x040fe40007ffe0ff */
[----:B0-----:R-:W-:-:S04]  /*1cba0*/  LEA R22, P6, R4, R2, 0x1 ;  /* 0x0000000204167211 */ /* 0x001fc800078c08ff */
[----:B------:R-:W-:Y:S02]  /*1cbb0*/  LEA.HI.X.SX32 R23, R4, R0, 0x1, P6 ;  /* 0x0000000004177211 */ /* 0x000fe400030f0eff */
[----:B-1----:R-:W-:Y:S02]  /*1cbc0*/  PRMT R16, R16, 0x7632, R16 ;  /* 0x0000763210107816 */ /* 0x002fe40000000010 */
[----:B------:R-:W-:-:S03]  /*1cbd0*/  LEA R20, P6, R3, R2, 0x1 ;  /* 0x0000000203147211 */ /* 0x000fc600078c08ff */
[----:B------:R0:W-:Y:S01]  /*1cbe0*/  @P1 STG.E.U16 [R22.64], R16 ;  /* 0x0000001016001986 */ /* 0x0001e2000c101504 */
[C---:B------:R-:W-:Y:S02]  /*1cbf0*/  IADD3 R4, R3.reuse, c[0x0][0x198], RZ ;  /* 0x0000660003047a10 */ /* 0x040fe40007ffe0ff */
[----:B------:R-:W-:Y:S02]  /*1cc00*/  LEA.HI.X.SX32 R21, R3, R0, 0x1, P6 ;  /* 0x0000000003157211 */ /* 0x000fe400030f0eff */
[----:B------:R-:W-:Y:S01]  /*1cc10*/  IADD3 R8, R28, 0xa2, RZ ;  /* 0x000000a21c087810 */ /* 0x000fe20007ffe0ff */
[----:B0-----:R-:W2:Y:S01]  /*1cc20*/  LDL.LU R16, [R1+0x24] ;  /* 0x0000240001107983 */ /* 0x001ea20000300800 */
[C---:B------:R-:W-:Y:S02]  /*1cc30*/  LEA R22, P6, R4.reuse, R2, 0x1 ;  /* 0x0000000204167211 */ /* 0x040fe400078c08ff */
[----:B------:R-:W-:Y:S02]  /*1cc40*/  IADD3 R3, R4, c[0x0][0x198], RZ ;  /* 0x0000660004037a10 */ /* 0x000fe40007ffe0ff */
[----:B------:R-:W-:-:S02]  /*1cc50*/  ISETP.LT.AND P3, PT, R8, c[0x0][0x17c], !P0 ;  /* 0x00005f0008007a0c */ /* 0x000fc40004761270 */
[----:B------:R-:W-:Y:S02]  /*1cc60*/  LEA.HI.X.SX32 R23, R4, R0, 0x1, P6 ;  /* 0x0000000004177211 */ /* 0x000fe400030f0eff */
[----:B------:R-:W-:Y:S01]  /*1cc70*/  IADD3 R4, R3, c[0x0][0x198], RZ ;  /* 0x0000660003047a10 */ /* 0x000fe20007ffe0ff */
[----:B----4-:R0:W-:Y:S01]  /*1cc80*/  @P5 STG.E.U16 [R20.64], R24 ;  /* 0x0000001814005986 */ /* 0x0101e2000c101504 */
[----:B------:R-:W-:-:S03]  /*1cc90*/  PRMT R12, R24, 0x7632, R12 ;  /* 0x00007632180c7816 */ /* 0x000fc6000000000c */
[----:B0-----:R-:W4:Y:S01]  /*1cca0*/  LDL.LU R24, [R1+0x74] ;  /* 0x0000740001187983 */ /* 0x001f220000300800 */
[----:B------:R-:W-:-:S03]  /*1ccb0*/  LEA R20, P6, R3, R2, 0x1 ;  /* 0x0000000203147211 */ /* 0x000fc600078c08ff */
[----:B------:R0:W-:Y:S01]  /*1ccc0*/  @P4 STG.E.U16 [R22.64], R12 ;  /* 0x0000000c16004986 */ /* 0x0001e2000c101504 */
[----:B------:R-:W-:Y:S02]  /*1ccd0*/  LEA.HI.X.SX32 R21, R3, R0, 0x1, P6 ;  /* 0x0000000003157211 */ /* 0x000fe400030f0eff */
[----:B------:R-:W-:-:S03]  /*1cce0*/  IADD3 R3, R4, c[0x0][0x198], RZ ;  /* 0x0000660004037a10 */ /* 0x000fc60007ffe0ff */
[----:B---3--:R1:W-:Y:S01]  /*1ccf0*/  @P3 STG.E.U16 [R20.64], R29 ;  /* 0x0000001d14003986 */ /* 0x0083e2000c101504 */
[----:B0-----:R-:W-:-:S04]  /*1cd00*/  LEA R22, P6, R4, R2, 0x1 ;  /* 0x0000000204167211 */ /* 0x001fc800078c08ff */
[----:B------:R-:W-:Y:S02]  /*1cd10*/  LEA.HI.X.SX32 R23, R4, R0, 0x1, P6 ;  /* 0x0000000004177211 */ /* 0x000fe400030f0eff */
[----:B------:R-:W-:Y:S02]  /*1cd20*/  PRMT R4, R29, 0x7632, R4 ;  /* 0x000076321d047816 */ /* 0x000fe40000000004 */
[----:B-1----:R-:W3:Y:S01]  /*1cd30*/  LDL.LU R29, [R1+0xa4] ;  /* 0x0000a400011d7983 */ /* 0x002ee20000300800 */
[----:B------:R-:W-:-:S04]  /*1cd40*/  IADD3 R8, R28, 0xa3, RZ ;  /* 0x000000a31c087810 */ /* 0x000fc80007ffe0ff */
[----:B------:R-:W-:Y:S02]  /*1cd50*/  ISETP.LT.AND P2, PT, R8, c[0x0][0x17c], !P0 ;  /* 0x00005f0008007a0c */ /* 0x000fe40004741270 */
[----:B------:R-:W-:-:S04]  /*1cd60*/  IADD3 R8, R28, 0xa4, RZ ;  /* 0x000000a41c087810 */ /* 0x000fc80007ffe0ff */
[----:B------:R-:W-:Y:S02]  /*1cd70*/  ISETP.LT.AND P1, PT, R8, c[0x0][0x17c], !P0 ;  /* 0x00005f0008007a0c */ /* 0x000fe40004721270 */
[----:B------:R-:W-:Y:S02]  /*1cd80*/  IADD3 R8, R28, 0xa5, RZ ;  /* 0x000000a51c087810 */ /* 0x000fe40007ffe0ff */
[C---:B------:R-:W-:Y:S02]  /*1cd90*/  LEA R20, P6, R3.reuse, R2, 0x1 ;  /* 0x0000000203147211 */ /* 0x040fe400078c08ff */
[----:B------:R-:W-:Y:S01]  /*1cda0*/  ISETP.LT.AND P5, PT, R8, c[0x0][0x17c], !P0 ;  /* 0x00005f0008007a0c */ /* 0x000fe200047a1270 */
[----:B------:R0:W-:Y:S01]  /*1cdb0*/  @P2 STG.E.U16 [R22.64], R4 ;  /* 0x0000000416002986 */ /* 0x0001e2000c101504 */
[----:B------:R-:W-:Y:S02]  /*1cdc0*/  IADD3 R8, R28, 0xa6, RZ ;  /* 0x000000a61c087810 */ /* 0x000fe40007ffe0ff */
[----:B------:R-:W-:-:S02]  /*1cdd0*/  LEA.HI.X.SX32 R21, R3, R0, 0x1, P6 ;  /* 0x0000000003157211 */ /* 0x000fc400030f0eff */
[----:B------:R-:W-:Y:S02]  /*1cde0*/  ISETP.LT.AND P4, PT, R8, c[0x0][0x17c], !P0 ;  /* 0x00005f0008007a0c */ /* 0x000fe40004781270 */
[----:B0-----:R-:W-:-:S04]  /*1cdf0*/  IADD3 R4, R3, c[0x0][0x198], RZ ;  /* 0x0000660003047a10 */ /* 0x001fc80007ffe0ff */
[C---:B------:R-:W-:Y:S02]  /*1ce00*/  LEA R22, P6, R4.reuse, R2, 0x1 ;  /* 0x0000000204167211 */ /* 0x040fe400078c08ff */
[C---:B------:R-:W-:Y:S02]  /*1ce10*/  IADD3 R3, R4.reuse, c[0x0][0x198], RZ ;  /* 0x0000660004037a10 */ /* 0x040fe40007ffe0ff */
[----:B------:R-:W-:Y:S02]  /*1ce20*/  LEA.HI.X.SX32 R23, R4, R0, 0x1, P6 ;  /* 0x0000000004177211 */ /* 0x000fe400030f0eff */
[----:B------:R-:W-:Y:S02]  /*1ce30*/  IADD3 R4, R3, c[0x0][0x198], RZ ;  /* 0x0000660003047a10 */ /* 0x000fe40007ffe0ff */
[----:B------:R-:W-:-:S04]  /*1ce40*/  IADD3 R8, R28, 0xa7, RZ ;  /* 0x000000a71c087810 */ /* 0x000fc80007ffe0ff */
[----:B------:R-:W-:Y:S02]  /*1ce50*/  ISETP.LT.AND P3, PT, R8, c[0x0][0x17c], !P0 ;  /* 0x00005f0008007a0c */ /* 0x000fe40004761270 */
[----:B------:R-:W-:-:S04]  /*1ce60*/  IADD3 R8, R28, 0xa8, RZ ;  /* 0x000000a81c087810 */ /* 0x000fc80007ffe0ff */
[----:B------:R-:W-:Y:S01]  /*1ce70*/  ISETP.LT.AND P2, PT, R8, c[0x0][0x17c], !P0 ;  /* 0x00005f0008007a0c */ /* 0x000fe20004741270 */
[----:B--2---:R0:W-:Y:S01]  /*1ce80*/  @P1 STG.E.U16 [R20.64], R16 ;  /* 0x0000001014001986 */ /* 0x0041e2000c101504 */
[----:B------:R-:W-:-:S05]  /*1ce90*/  PRMT R12, R16, 0x7632, R12 ;  /* 0x00007632100c7816 */ /* 0x000fca000000000c */
[----:B------:R1:W-:Y:S01]  /*1cea0*/  @P5 STG.E.U16 [R22.64], R12 ;  /* 0x0000000c16005986 */ /* 0x0003e2000c101504 */
[----:B0-----:R-:W-:-:S03]  /*1ceb0*/  LEA R20, P6, R3, R2, 0x1 ;  /* 0x0000000203147211 */ /* 0x001fc600078c08ff */
[----:B------:R-:W2:Y:S01]  /*1cec0*/  LDL.LU R16, [R1+0x94] ;  /* 0x0000940001107983 */ /* 0x000ea20000300800 */
[----:B------:R-:W-:Y:S02]  /*1ced0*/  LEA.HI.X.SX32 R21, R3, R0, 0x1, P6 ;  /* 0x0000000003157211 */ /* 0x000fe400030f0eff */
[C---:B-1----:R-:W-:Y:S02]  /*1cee0*/  LEA R22, P6, R4.reuse, R2, 0x1 ;  /* 0x0000000204167211 */ /* 0x042fe400078c08ff */
[C---:B------:R-:W-:Y:S02]  /*1cef0*/  IADD3 R3, R4.reuse, c[0x0][0x198], RZ ;  /* 0x0000660004037a10 */ /* 0x040fe40007ffe0ff */
[----:B------:R-:W-:Y:S01]  /*1cf00*/  LEA.HI.X.SX32 R23, R4, R0, 0x1, P6 ;  /* 0x0000000004177211 */ /* 0x000fe200030f0eff */
[----:B----4-:R0:W-:Y:S01]  /*1cf10*/  @P4 STG.E.U16 [R20.64], R24 ;  /* 0x0000001814004986 */ /* 0x0101e2000c101504 */
[----:B------:R-:W-:-:S03]  /*1cf20*/  PRMT R4, R24, 0x7632, R4 ;  /* 0x0000763218047816 */ /* 0x000fc60000000004 */
[----:B0-----:R-:W4:Y:S01]  /*1cf30*/  LDL.LU R24, [R1+0x84] ;  /* 0x0000840001187983 */ /* 0x001f220000300800 */
[----:B------:R-:W-:-:S04]  /*1cf40*/  LEA R20, P6, R3, R2, 0x1 ;  /* 0x0000000203147211 */ /* 0x000fc800078c08ff */
[----:B------:R-:W-:Y:S01]  /*1cf50*/  LEA.HI.X.SX32 R21, R3, R0, 0x1, P6 ;  /* 0x0000000003157211 */ /* 0x000fe200030f0eff */
[----:B------:R-:W-:Y:S04]  /*1cf60*/  @P3 STG.E.U16 [R22.64], R4 ;  /* 0x0000000416003986 */ /* 0x000fe8000c101504 */
[----:B---3--:R0:W-:Y:S01]  /*1cf70*/  @P2 STG.E.U16 [R20.64], R29 ;  /* 0x0000001d14002986 */ /* 0x0081e2000c101504 */
[----:B------:R-:W-:-:S03]  /*1cf80*/  PRMT R12, R29, 0x7632, R12 ;  /* 0x000076321d0c7816 */ /* 0x000fc6000000000c */
[----:B0-----:R-:W3:Y:S01]  /*1cf90*/  LDL.LU R29, [R1+0x4] ;  /* 0x00000400011d7983 */ /* 0x001ee20000300800 */
[----:B------:R-:W-:Y:S02]  /*1cfa0*/  IADD3 R8, R28, 0xa9, RZ ;  /* 0x000000a91c087810 */ /* 0x000fe40007ffe0ff */
[----:B------:R-:W-:Y:S02]  /*1cfb0*/  IADD3 R4, R3, c[0x0][0x198], RZ ;  /* 0x0000660003047a10 */ /* 0x000fe40007ffe0ff */
[----:B------:R-:W-:Y:S02]  /*1cfc0*/  ISETP.LT.AND P1, PT, R8, c[0x0][0x17c], !P0 ;  /* 0x00005f0008007a0c */ /* 0x000fe40004721270 */
[----:B------:R-:W-:Y:S02]  /*1cfd0*/  IADD3 R8, R28, 0xaa, RZ ;  /* 0x000000aa1c087810 */ /* 0x000fe40007ffe0ff */
[C---:B------:R-:W-:Y:S02]  /*1cfe0*/  LEA R22, P6, R4.reuse, R2, 0x1 ;  /* 0x0000000204167211 */ /* 0x040fe400078c08ff */
[----:B------:R-:W-:-:S02]  /*1cff0*/  IADD3 R3, R4, c[0x0][0x198], RZ ;  /* 0x0000660004037a10 */ /* 0x000fc40007ffe0ff */
[----:B------:R-:W-:Y:S02]  /*1d000*/  ISETP.LT.AND P5, PT, R8, c[0x0][0x17c], !P0 ;  /* 0x00005f0008007a0c */ /* 0x000fe400047a1270 */
[----:B------:R-:W-:Y:S02]  /*1d010*/  IADD3 R8, R28, 0xab, RZ ;  /* 0x000000ab1c087810 */ /* 0x000fe40007ffe0ff */
[----:B------:R-:W-:Y:S02]  /*1d020*/  LEA.HI.X.SX32 R23, R4, R0, 0x1, P6 ;  /* 0x0000000004177211 */ /* 0x000fe400030f0eff */
[C---:B------:R-:W-:Y:S02]  /*1d030*/  LEA R20, P6, R3.reuse, R2, 0x1 ;  /* 0x0000000203147211 */ /* 0x040fe400078c08ff */
[----:B------:R-:W-:Y:S02]  /*1d040*/  IADD3 R4, R3, c[0x0][0x198], RZ ;  /* 0x0000660003047a10 */ /* 0x000fe40007ffe0ff */
[----:B------:R-:W-:Y:S01]  /*1d050*/  ISETP.LT.AND P4, PT, R8, c[0x0][0x17c], !P0 ;  /* 0x00005f0008007a0c */ /* 0x000fe20004781270 */
[----:B------:R0:W-:Y:S01]  /*1d060*/  @P1 STG.E.U16 [R22.64], R12 ;  /* 0x0000000c16001986 */ /* 0x0001e2000c101504 */
[----:B------:R-:W-:-:S02]  /*1d070*/  IADD3 R8, R28, 0xac, RZ ;  /* 0x000000ac1c087810 */ /* 0x000fc40007ffe0ff */
[----:B------:R-:W-:Y:S02]  /*1d080*/  LEA.HI.X.SX32 R21, R3, R0, 0x1, P6 ;  /* 0x0000000003157211 */ /* 0x000fe400030f0eff */
[----:B------:R-:W-:Y:S02]  /*1d090*/  ISETP.LT.AND P3, PT, R8, c[0x0][0x17c], !P0 ;  /* 0x00005f0008007a0c */ /* 0x000fe40004761270 */
[C---:B------:R-:W-:Y:S02]  /*1d0a0*/  IADD3 R3, R4.reuse, c[0x0][0x198], RZ ;  /* 0x0000660004037a10 */ /* 0x040fe40007ffe0ff */
[----:B0-----:R-:W-:-:S04]  /*1d0b0*/  LEA R22, P6, R4, R2, 0x1 ;  /* 0x0000000204167211 */ /* 0x001fc800078c08ff */
[----:B------:R-:W-:Y:S02]  /*1d0c0*/  LEA.HI.X.SX32 R23, R4, R0, 0x1, P6 ;  /* 0x0000000004177211 */ /* 0x000fe400030f0eff */
[----:B------:R-:W-:-:S04]  /*1d0d0*/  IADD3 R8, R28, 0xad, RZ ;  /* 0x000000ad1c087810 */ /* 0x000fc80007ffe0ff */
[----:B------:R-:W-:Y:S02]  /*1d0e0*/  ISETP.LT.AND P2, PT, R8, c[0x0][0x17c], !P0 ;  /* 0x00005f0008007a0c */ /* 0x000fe40004741270 */
[----:B------:R-:W-:-:S04]  /*1d0f0*/  IADD3 R8, R28, 0xae, RZ ;  /* 0x000000ae1c087810 */ /* 0x000fc80007ffe0ff */
[----:B------:R-:W-:Y:S01]  /*1d100*/  ISETP.LT.AND P1, PT, R8, c[0x0][0x17c], !P0 ;  /* 0x00005f0008007a0c */ /* 0x000fe20004721270 */
[----:B--2---:R0:W-:Y:S01]  /*1d110*/  @P5 STG.E.U16 [R20.64], R16 ;  /* 0x0000001014005986 */ /* 0x0041e2000c101504 */
[----:B------:R-:W-:-:S05]  /*1d120*/  PRMT R4, R16, 0x7632, R4 ;  /* 0x0000763210047816 */ /* 0x000fca0000000004 */
[----:B------:R1:W-:Y:S04]  /*1d130*/  @P4 STG.E.U16 [R22.64], R4 ;  /* 0x0000000416004986 */ /* 0x0003e8000c101504 */
[----:B0-----:R-:W2:Y:S01]  /*1d140*/  LDL.LU R16, [R1+0x64] ;  /* 0x0000640001107983 */ /* 0x001ea20000300800 */
[----:B------:R-:W-:-:S04]  /*1d150*/  LEA R20, P6, R3, R2, 0x1 ;  /* 0x0000000203147211 */ /* 0x000fc800078c08ff */
[C---:B------:R-:W-:Y:S02]  /*1d160*/  LEA.HI.X.SX32 R21, R3.reuse, R0, 0x1, P6 ;  /* 0x0000000003157211 */ /* 0x040fe400030f0eff */
[----:B-1----:R-:W-:-:S04]  /*1d170*/  IADD3 R4, R3, c[0x0][0x198], RZ ;  /* 0x0000660003047a10 */ /* 0x002fc80007ffe0ff */
[C---:B------:R-:W-:Y:S02]  /*1d180*/  LEA R22, P6, R4.reuse, R2, 0x1 ;  /* 0x0000000204167211 */ /* 0x040fe400078c08ff */
[C---:B------:R-:W-:Y:S02]  /*1d190*/  IADD3 R3, R4.reuse, c[0x0][0x198], RZ ;  /* 0x0000660004037a10 */ /* 0x040fe40007ffe0ff */
        /* <DEDUP_REMOVED lines=8> */
[C---:B------:R-:W-:Y:S02]  /*1d220*/  IADD3 R3, R4.reuse, c[0x0][0x198], RZ ;  /* 0x0000660004037a10 */ /* 0x040fe40007ffe0ff */
[C---:B0-----:R-:W-:Y:S01]  /*1d230*/  LEA R22, P6, R4.reuse, R2, 0x1 ;  /* 0x0000000204167211 */ /* 0x041fe200078c08ff */
[----:B---3--:R0:W-:Y:S03]  /*1d240*/  @P1 STG.E.U16 [R20.64], R29 ;  /* 0x0000001d14001986 */ /* 0x0081e6000c101504 */
[----:B------:R-:W-:Y:S02]  /*1d250*/  LEA.HI.X.SX32 R23, R4, R0, 0x1, P6 ;  /* 0x0000000004177211 */ /* 0x000fe400030f0eff */
[----:B------:R-:W-:-:S02]  /*1d260*/  PRMT R4, R29, 0x7632, R4 ;  /* 0x000076321d047816 */ /* 0x000fc40000000004 */
[----:B0-----:R-:W3:Y:S01]  /*1d270*/  LDL.LU R29, [R1+0x14] ;  /* 0x00001400011d7983 */ /* 0x001ee20000300800 */
        /* <DEDUP_REMOVED lines=23> */
[----:B0-----:R-:W-:-:S04]  /*1d3f0*/  LEA R20, P6, R3, R2, 0x1 ;  /* 0x0000000203147211 */ /* 0x001fc800078c08ff */
[----:B------:R-:W-:Y:S02]  /*1d400*/  LEA.HI.X.SX32 R21, R3, R0, 0x1, P6 ;  /* 0x0000000003157211 */ /* 0x000fe400030f0eff */
[C---:B-1----:R-:W-:Y:S02]  /*1d410*/  LEA R22, P6, R4.reuse, R2, 0x1 ;  /* 0x0000000204167211 */ /* 0x042fe400078c08ff */
[C---:B------:R-:W-:Y:S02]  /*1d420*/  IADD3 R3, R4.reuse, c[0x0][0x198], RZ ;  /* 0x0000660004037a10 */ /* 0x040fe40007ffe0ff */
[----:B------:R-:W-:Y:S01]  /*1d430*/  LEA.HI.X.SX32 R23, R4, R0, 0x1, P6 ;  /* 0x0000000004177211 */ /* 0x000fe200030f0eff */
[----:B----4-:R0:W-:Y:S01]  /*1d440*/  @P2 STG.E.U16 [R20.64], R24 ;  /* 0x0000001814002986 */ /* 0x0101e2000c101504 */
[----:B------:R-:W-:-:S03]  /*1d450*/  PRMT R4, R24, 0x7632, R4 ;  /* 0x0000763218047816 */ /* 0x000fc60000000004 */
[----:B0-----:R-:W2:Y:S01]  /*1d460*/  LDL.LU R24, [R1+0x48] ;  /* 0x0000480001187983 */ /* 0x001ea20000300800 */
[----:B------:R-:W-:-:S04]  /*1d470*/  LEA R20, P6, R3, R2, 0x1 ;  /* 0x0000000203147211 */ /* 0x000fc800078c08ff */
[----:B------:R-:W-:Y:S01]  /*1d480*/  LEA.HI.X.SX32 R21, R3, R0, 0x1, P6 ;  /* 0x0000000003157211 */ /* 0x000fe200030f0eff */
[----:B------:R-:W-:Y:S04]  /*1d490*/  @P1 STG.E.U16 [R22.64], R4 ;  /* 0x0000000416001986 */ /* 0x000fe8000c101504 */
[----:B---3--:R0:W-:Y:S01]  /*1d4a0*/  @P5 STG.E.U16 [R20.64], R29 ;  /* 0x0000001d14005986 */ /* 0x0081e2000c101504 */
[----:B------:R-:W-:-:S03]  /*1d4b0*/  PRMT R12, R29, 0x7632, R12 ;  /* 0x000076321d0c7816 */ /* 0x000fc6000000000c */
[----:B0-----:R-:W3:Y:S01]  /*1d4c0*/  LDL.LU R29, [R1+0x58] ;  /* 0x00005800011d7983 */ /* 0x001ee20000300800 */
[----:B------:R-:W-:-:S04]  /*1d4d0*/  IADD3 R8, R28, 0xb5, RZ ;  /* 0x000000b51c087810 */ /* 0x000fc80007ffe0ff */
[----:B------:R-:W-:Y:S02]  /*1d4e0*/  ISETP.LT.AND P4, PT, R8, c[0x0][0x17c], !P0 ;  /* 0x00005f0008007a0c */ /* 0x000fe40004781270 */
[----:B------:R-:W-:-:S04]  /*1d4f0*/  IADD3 R8, R28, 0xb6, RZ ;  /* 0x000000b61c087810 */ /* 0x000fc80007ffe0ff */
[----:B------:R-:W-:Y:S02]  /*1d500*/  ISETP.LT.AND P3, PT, R8, c[0x0][0x17c], !P0 ;  /* 0x00005f0008007a0c */ /* 0x000fe40004761270 */
[----:B------:R-:W-:Y:S02]  /*1d510*/  IADD3 R8, R28, 0xb7, RZ ;  /* 0x000000b71c087810 */ /* 0x000fe40007ffe0ff */
[----:B------:R-:W-:Y:S02]  /*1d520*/  IADD3 R4, R3, c[0x0][0x198], RZ ;  /* 0x0000660003047a10 */ /* 0x000fe40007ffe0ff */
[----:B------:R-:W-:Y:S02]  /*1d530*/  ISETP.LT.AND P2, PT, R8, c[0x0][0x17c], !P0 ;  /* 0x00005f0008007a0c */ /* 0x000fe40004741270 */
[----:B------:R-:W-:Y:S02]  /*1d540*/  IADD3 R8, R28, 0xb8, RZ ;  /* 0x000000b81c087810 */ /* 0x000fe40007ffe0ff */
[----:B------:R-:W-:-:S02]  /*1d550*/  LEA R22, P6, R4, R2, 0x1 ;  /* 0x0000000204167211 */ /* 0x000fc400078c08ff */
[----:B------:R-:W-:Y:S02]  /*1d560*/  IADD3 R3, R4, c[0x0][0x198], RZ ;  /* 0x0000660004037a10 */ /* 0x000fe40007ffe0ff */
[----:B------:R-:W-:Y:S02]  /*1d570*/  ISETP.LT.AND P1, PT, R8, c[0x0][0x17c], !P0 ;  /* 0x00005f0008007a0c */ /* 0x000fe40004721270 */
[----:B------:R-:W-:Y:S02]  /*1d580*/  IADD3 R8, R28, 0xb9, RZ ;  /* 0x000000b91c087810 */ /* 0x000fe40007ffe0ff */
[----:B------:R-:W-:Y:S02]  /*1d590*/  LEA.HI.X.SX32 R23, R4, R0, 0x1, P6 ;  /* 0x0000000004177211 */ /* 0x000fe400030f0eff */
[----:B------:R-:W-:Y:S02]  /*1d5a0*/  LEA R20, P6, R3, R2, 0x1 ;  /* 0x0000000203147211 */ /* 0x000fe400078c08ff */
[----:B------:R-:W-:-:S02]  /*1d5b0*/  ISETP.LT.AND P5, PT, R8, c[0x0][0x17c], !P0 ;  /* 0x00005f0008007a0c */ /* 0x000fc400047a1270 */
[C---:B------:R-:W-:Y:S02]  /*1d5c0*/  IADD3 R4, R3.reuse, c[0x0][0x198], RZ ;  /* 0x0000660003047a10 */ /* 0x040fe40007ffe0ff */
[----:B------:R-:W-:Y:S01]  /*1d5d0*/  IADD3 R8, R28, 0xba, RZ ;  /* 0x000000ba1c087810 */ /* 0x000fe20007ffe0ff */
[----:B------:R0:W-:Y:S01]  /*1d5e0*/  @P4 STG.E.U16 [R22.64], R12 ;  /* 0x0000000c16004986 */ /* 0x0001e2000c101504 */
[----:B------:R-:W-:Y:S02]  /*1d5f0*/  LEA.HI.X.SX32 R21, R3, R0, 0x1, P6 ;  /* 0x0000000003157211 */ /* 0x000fe400030f0eff */
[----:B------:R-:W-:Y:S02]  /*1d600*/  ISETP.LT.AND P4, PT, R8, c[0x0][0x17c], !P0 ;  /* 0x00005f0008007a0c */ /* 0x000fe40004781270 */
[----:B------:R-:W-:Y:S01]  /*1d610*/  IADD3 R3, R4, c[0x0][0x198], RZ ;  /* 0x0000660004037a10 */ /* 0x000fe20007ffe0ff */
[----:B------:R1:W-:Y:S01]  /*1d620*/  @P3 STG.E.U16 [R20.64], R25 ;  /* 0x0000001914003986 */ /* 0x0003e2000c101504 */
[----:B------:R-:W-:-:S02]  /*1d630*/  IADD3 R8, R28, 0xbb, RZ ;  /* 0x000000bb1c087810 */ /* 0x000fc40007ffe0ff */
[----:B0-----:R-:W-:Y:S02]  /*1d640*/  LEA R22, P6, R4, R2, 0x1 ;  /* 0x0000000204167211 */ /* 0x001fe400078c08ff */
[----:B------:R-:W-:Y:S02]  /*1d650*/  ISETP.LT.AND P3, PT, R8, c[0x0][0x17c], !P0 ;  /* 0x00005f0008007a0c */ /* 0x000fe40004761270 */
[----:B------:R-:W-:Y:S02]  /*1d660*/  LEA.HI.X.SX32 R23, R4, R0, 0x1, P6 ;  /* 0x0000000004177211 */ /* 0x000fe400030f0eff */
[----:B-1----:R-:W-:Y:S02]  /*1d670*/  PRMT R25, R25, 0x7632, R25 ;  /* 0x0000763219197816 */ /* 0x002fe40000000019 */
[C---:B------:R-:W-:Y:S02]  /*1d680*/  LEA R20, P6, R3.reuse, R2, 0x1 ;  /* 0x0000000203147211 */ /* 0x040fe400078c08ff */
[----:B------:R-:W-:-:S02]  /*1d690*/  IADD3 R4, R3, c[0x0][0x198], RZ ;  /* 0x0000660003047a10 */ /* 0x000fc40007ffe0ff */
[----:B------:R-:W-:Y:S01]  /*1d6a0*/  IADD3 R8, R28, 0xbc, RZ ;  /* 0x000000bc1c087810 */ /* 0x000fe20007ffe0ff */
[----:B------:R0:W-:Y:S01]  /*1d6b0*/  @P2 STG.E.U16 [R22.64], R25 ;  /* 0x0000001916002986 */ /* 0x0001e2000c101504 */
[----:B------:R-:W-:Y:S02]  /*1d6c0*/  LEA.HI.X.SX32 R21, R3, R0, 0x1, P6 ;  /* 0x0000000003157211 */ /* 0x000fe400030f0eff */
[----:B------:R-:W-:Y:S02]  /*1d6d0*/  ISETP.LT.AND P2, PT, R8, c[0x0][0x17c], !P0 ;  /* 0x00005f0008007a0c */ /* 0x000fe40004741270 */
[----:B------:R-:W-:Y:S02]  /*1d6e0*/  IADD3 R3, R4, c[0x0][0x198], RZ ;  /* 0x0000660004037a10 */ /* 0x000fe40007ffe0ff */
[----:B------:R-:W-:Y:S02]  /*1d6f0*/  IADD3 R8, R28, 0xbd, RZ ;  /* 0x000000bd1c087810 */ /* 0x000fe40007ffe0ff */
[----:B0-----:R-:W-:Y:S01]  /*1d700*/  LEA R22, P6, R4, R2, 0x1 ;  /* 0x0000000204167211 */ /* 0x001fe200078c08ff */
[----:B------:R0:W-:Y:S01]  /*1d710*/  @P1 STG.E.U16 [R20.64], R5 ;  /* 0x0000000514001986 */ /* 0x0001e2000c101504 */
[----:B------:R-:W-:-:S02]  /*1d720*/  ISETP.LT.AND P1, PT, R8, c[0x0][0x17c], !P0 ;  /* 0x00005f0008007a0c */ /* 0x000fc40004721270 */
[----:B------:R-:W-:Y:S01]  /*1d730*/  LEA.HI.X.SX32 R23, R4, R0, 0x1, P6 ;  /* 0x0000000004177211 */ /* 0x000fe200030f0eff */
[----:B------:R-:W4:Y:S01]  /*1d740*/  LDL.LU R25, [R1+0x28] ;  /* 0x0000280001197983 */ /* 0x000f220000300800 */
[C---:B------:R-:W-:Y:S02]  /*1d750*/  LEA R4, P6, R3.reuse, R2, 0x1 ;  /* 0x0000000203047211 */ /* 0x040fe400078c08ff */
[----:B------:R-:W-:Y:S02]  /*1d760*/  IADD3 R8, R3, c[0x0][0x198], RZ ;  /* 0x0000660003087a10 */ /* 0x000fe40007ffe0ff */
[----:B------:R-:W-:Y:S02]  /*1d770*/  PRMT R12, R5, 0x7632, R12 ;  /* 0x00007632050c7816 */ /* 0x000fe4000000000c */
[----:B0-----:R-:W-:Y:S02]  /*1d780*/  LEA.HI.X.SX32 R5, R3, R0, 0x1, P6 ;  /* 0x0000000003057211 */ /* 0x001fe400030f0eff */
[C---:B------:R-:W-:Y:S01]  /*1d790*/  LEA R20, P6, R8.reuse, R2, 0x1 ;  /* 0x0000000208147211 */ /* 0x040fe200078c08ff */
[----:B------:R-:W-:Y:S01]  /*1d7a0*/  @P5 STG.E.U16 [R22.64], R12 ;  /* 0x0000000c16005986 */ /* 0x000fe2000c101504 */
[----:B------:R-:W-:-:S02]  /*1d7b0*/  IADD3 R3, R8, c[0x0][0x198], RZ ;  /* 0x0000660008037a10 */ /* 0x000fc40007ffe0ff */
[----:B------:R-:W-:Y:S01]  /*1d7c0*/  LEA.HI.X.SX32 R21, R8, R0, 0x1, P6 ;  /* 0x0000000008157211 */ /* 0x000fe200030f0eff */
[----:B------:R0:W-:Y:S01]  /*1d7d0*/  @P4 STG.E.U16 [R4.64], R9 ;  /* 0x0000000904004986 */ /* 0x0001e2000c101504 */
[C---:B------:R-:W-:Y:S02]  /*1d7e0*/  IADD3 R8, R28.reuse, 0xc0, RZ ;  /* 0x000000c01c087810 */ /* 0x040fe40007ffe0ff */
[C---:B------:R-:W-:Y:S02]  /*1d7f0*/  IADD3 R16, R28.reuse, 0xbe, RZ ;  /* 0x000000be1c107810 */ /* 0x040fe40007ffe0ff */
[----:B0-----:R-:W-:Y:S02]  /*1d800*/  IADD3 R4, R28, 0xbf, RZ ;  /* 0x000000bf1c047810 */ /* 0x001fe40007ffe0ff */
[----:B------:R-:W-:Y:S02]  /*1d810*/  PRMT R9, R9, 0x7632, R9 ;  /* 0x0000763209097816 */ /* 0x000fe40000000009 */
[----:B------:R-:W-:-:S02]  /*1d820*/  ISETP.LT.AND P4, PT, R4, c[0x0][0x17c], !P0 ;  /* 0x00005f0004007a0c */ /* 0x000fc40004781270 */
[C---:B------:R-:W-:Y:S01]  /*1d830*/  LEA R4, P6, R3.reuse, R2, 0x1 ;  /* 0x0000000203047211 */ /* 0x040fe200078c08ff */
[----:B------:R0:W-:Y:S01]  /*1d840*/  @P3 STG.E.U16 [R20.64], R9 ;  /* 0x0000000914003986 */ /* 0x0001e2000c101504 */
[----:B------:R-:W-:Y:S02]  /*1d850*/  ISETP.LT.AND P3, PT, R8, c[0x0][0x17c], !P0 ;  /* 0x00005f0008007a0c */ /* 0x000fe40004761270 */
[C---:B------:R-:W-:Y:S02]  /*1d860*/  LEA.HI.X.SX32 R5, R3.reuse, R0, 0x1, P6 ;  /* 0x0000000003057211 */ /* 0x040fe400030f0eff */
[----:B------:R-:W-:Y:S02]  /*1d870*/  ISETP.LT.AND P5, PT, R16, c[0x0][0x17c], !P0 ;  /* 0x00005f0010007a0c */ /* 0x000fe400047a1270 */
[----:B0-----:R-:W-:-:S04]  /*1d880*/  IADD3 R9, R3, c[0x0][0x198], RZ ;  /* 0x0000660003097a10 */ /* 0x001fc80007ffe0ff */
[C---:B------:R-:W-:Y:S02]  /*1d890*/  LEA R8, P6, R9.reuse, R2, 0x1 ;  /* 0x0000000209087211 */ /* 0x040fe400078c08ff */
[C---:B------:R-:W-:Y:S01]  /*1d8a0*/  IADD3 R3, R9.reuse, c[0x0][0x198], RZ ;  /* 0x0000660009037a10 */ /* 0x040fe20007ffe0ff */
[----:B------:R0:W-:Y:S01]  /*1d8b0*/  @P2 STG.E.U16 [R4.64], R13 ;  /* 0x0000000d04002986 */ /* 0x0001e2000c101504 */
[----:B------:R-:W-:Y:S02]  /*1d8c0*/  LEA.HI.X.SX32 R9, R9, R0, 0x1, P6 ;  /* 0x0000000009097211 */ /* 0x000fe400030f0eff */
[----:B------:R-:W-:-:S04]  /*1d8d0*/  IADD3 R12, R28, 0xc1, RZ ;  /* 0x000000c11c0c7810 */ /* 0x000fc80007ffe0ff */
[----:B------:R-:W-:Y:S02]  /*1d8e0*/  ISETP.LT.AND P2, PT, R12, c[0x0][0x17c], !P0 ;  /* 0x00005f000c007a0c */ /* 0x000fe40004741270 */
[----:B0-----:R-:W-:Y:S02]  /*1d8f0*/  LEA R4, P6, R3, R2, 0x1 ;  /* 0x0000000203047211 */ /* 0x001fe400078c08ff */
[----:B------:R-:W-:Y:S02]  /*1d900*/  PRMT R13, R13, 0x7632, R13 ;  /* 0x000076320d0d7816 */ /* 0x000fe4000000000d */
[C---:B------:R-:W-:Y:S02]  /*1d910*/  LEA.HI.X.SX32 R5, R3.reuse, R0, 0x1, P6 ;  /* 0x0000000003057211 */ /* 0x040fe400030f0eff */
[----:B------:R-:W-:Y:S01]  /*1d920*/  IADD3 R12, R3, c[0x0][0x198], RZ ;  /* 0x00006600030c7a10 */ /* 0x000fe20007ffe0ff */
[----:B------:R0:W-:Y:S04]  /*1d930*/  @P1 STG.E.U16 [R8.64], R13 ;  /* 0x0000000d08001986 */ /* 0x0001e8000c101504 */
[----:B------:R1:W-:Y:S01]  /*1d940*/  @P5 STG.E.U16 [R4.64], R17 ;  /* 0x0000001104005986 */ /* 0x0003e2000c101504 */
[----:B------:R-:W-:-:S02]  /*1d950*/  IADD3 R3, R12, c[0x0][0x198], RZ ;  /* 0x000066000c037a10 */ /* 0x000fc40007ffe0ff */
[----:B0-----:R-:W-:Y:S02]  /*1d960*/  LEA R8, P6, R12, R2, 0x1 ;  /* 0x000000020c087211 */ /* 0x001fe400078c08ff */
[----:B-1----:R-:W-:Y:S02]  /*1d970*/  IADD3 R4, R28, 0xc3, RZ ;  /* 0x000000c31c047810 */ /* 0x002fe40007ffe0ff */
[----:B------:R-:W-:Y:S02]  /*1d980*/  LEA.HI.X.SX32 R9, R12, R0, 0x1, P6 ;  /* 0x000000000c097211 */ /* 0x000fe400030f0eff */
[----:B------:R-:W-:Y:S02]  /*1d990*/  PRMT R17, R17, 0x7632, R17 ;  /* 0x0000763211117816 */ /* 0x000fe40000000011 */
[----:B------:R-:W-:Y:S02]  /*1d9a0*/  ISETP.LT.AND P5, PT, R4, c[0x0][0x17c], !P0 ;  /* 0x00005f0004007a0c */ /* 0x000fe400047a1270 */
[----:B------:R-:W-:Y:S01]  /*1d9b0*/  LEA R4, P6, R3, R2, 0x1 ;  /* 0x0000000203047211 */ /* 0x000fe200078c08ff */
[----:B------:R0:W-:Y:S01]  /*1d9c0*/  @P4 STG.E.U16 [R8.64], R17 ;  /* 0x0000001108004986 */ /* 0x0001e2000c101504 */
[----:B------:R-:W-:-:S02]  /*1d9d0*/  IADD3 R16, R28, 0xc2, RZ ;  /* 0x000000c21c107810 */ /* 0x000fc40007ffe0ff */
[C---:B------:R-:W-:Y:S02]  /*1d9e0*/  LEA.HI.X.SX32 R5, R3.reuse, R0, 0x1, P6 ;  /* 0x0000000003057211 */ /* 0x040fe400030f0eff */
[----:B------:R-:W-:Y:S02]  /*1d9f0*/  ISETP.LT.AND P1, PT, R16, c[0x0][0x17c], !P0 ;  /* 0x00005f0010007a0c */ /* 0x000fe40004721270 */
[----:B0-----:R-:W-:-:S04]  /*1da00*/  IADD3 R9, R3, c[0x0][0x198], RZ ;  /* 0x0000660003097a10 */ /* 0x001fc80007ffe0ff */
[C---:B------:R-:W-:Y:S02]  /*1da10*/  LEA R8, P6, R9.reuse, R2, 0x1 ;  /* 0x0000000209087211 */ /* 0x040fe400078c08ff */
[C---:B------:R-:W-:Y:S02]  /*1da20*/  IADD3 R3, R9.reuse, c[0x0][0x198], RZ ;  /* 0x0000660009037a10 */ /* 0x040fe40007ffe0ff */
[----:B------:R-:W-:Y:S01]  /*1da30*/  LEA.HI.X.SX32 R9, R9, R0, 0x1, P6 ;  /* 0x0000000009097211 */ /* 0x000fe200030f0eff */
[----:B--2---:R0:W-:Y:S01]  /*1da40*/  @P3 STG.E.U16 [R4.64], R24 ;  /* 0x0000001804003986 */ /* 0x0041e2000c101504 */
[----:B------:R-:W-:-:S03]  /*1da50*/  PRMT R13, R24, 0x7632, R13 ;  /* 0x00007632180d7816 */ /* 0x000fc6000000000d */
[----:B0-----:R-:W2:Y:S01]  /*1da60*/  LDL.LU R24, [R1+0x78] ;  /* 0x0000780001187983 */ /* 0x001ea20000300800 */
[----:B------:R-:W-:-:S04]  /*1da70*/  LEA R4, P6, R3, R2, 0x1 ;  /* 0x0000000203047211 */ /* 0x000fc800078c08ff */
[----:B------:R-:W-:Y:S01]  /*1da80*/  LEA.HI.X.SX32 R5, R3, R0, 0x1, P6 ;  /* 0x0000000003057211 */ /* 0x000fe200030f0eff */
[----:B------:R-:W-:Y:S04]  /*1da90*/  @P2 STG.E.U16 [R8.64], R13 ;  /* 0x0000000d08002986 */ /* 0x000fe8000c101504 */
[----:B---3--:R0:W-:Y:S02]  /*1daa0*/  @P1 STG.E.U16 [R4.64], R29 ;  /* 0x0000001d04001986 */ /* 0x0081e4000c101504 */
[----:B0-----:R-:W-:Y:S02]  /*1dab0*/  PRMT R5, R29, 0x7632, R5 ;  /* 0x000076321d057816 */ /* 0x001fe40000000005 */
[----:B------:R-:W3:Y:S01]  /*1dac0*/  LDL.LU R29, [R1+0xa8] ;  /* 0x0000a800011d7983 */ /* 0x000ee20000300800 */
[----:B------:R-:W-:-:S04]  /*1dad0*/  IADD3 R12, R28, 0xc4, RZ ;  /* 0x000000c41c0c7810 */ /* 0x000fc80007ffe0ff */
[----:B------:R-:W-:Y:S02]  /*1dae0*/  ISETP.LT.AND P4, PT, R12, c[0x0][0x17c], !P0 ;  /* 0x00005f000c007a0c */ /* 0x000fe40004781270 */
[----:B------:R-:W-:-:S04]  /*1daf0*/  IADD3 R12, R28, 0xc5, RZ ;  /* 0x000000c51c0c7810 */ /* 0x000fc80007ffe0ff */
[----:B------:R-:W-:Y:S02]  /*1db00*/  ISETP.LT.AND P3, PT, R12, c[0x0][0x17c], !P0 ;  /* 0x00005f000c007a0c */ /* 0x000fe40004761270 */
[----:B------:R-:W-:Y:S02]  /*1db10*/  IADD3 R12, R3, c[0x0][0x198], RZ ;  /* 0x00006600030c7a10 */ /* 0x000fe40007ffe0ff */
[----:B------:R-:W-:Y:S02]  /*1db20*/  IADD3 R4, R28, 0xc7, RZ ;  /* 0x000000c71c047810 */ /* 0x000fe40007ffe0ff */
[C---:B------:R-:W-:Y:S02]  /*1db30*/  LEA R8, P6, R12.reuse, R2, 0x1 ;  /* 0x000000020c087211 */ /* 0x040fe400078c08ff */
[C---:B------:R-:W-:Y:S02]  /*1db40*/  IADD3 R3, R12.reuse, c[0x0][0x198], RZ ;  /* 0x000066000c037a10 */ /* 0x040fe40007ffe0ff */
[----:B------:R-:W-:-:S02]  /*1db50*/  LEA.HI.X.SX32 R9, R12, R0, 0x1, P6 ;  /* 0x000000000c097211 */ /* 0x000fc400030f0eff */
[----:B------:R-:W-:Y:S02]  /*1db60*/  ISETP.LT.AND P1, PT, R4, c[0x0][0x17c], !P0 ;  /* 0x00005f0004007a0c */ /* 0x000fe40004721270 */
[C---:B------:R-:W-:Y:S01]  /*1db70*/  LEA R4, P6, R3.reuse, R2, 0x1 ;  /* 0x0000000203047211 */ /* 0x040fe200078c08ff */
[----:B------:R0:W-:Y:S01]  /*1db80*/  @P5 STG.E.U16 [R8.64], R5 ;  /* 0x0000000508005986 */ /* 0x0001e2000c101504 */
[C---:B------:R-:W-:Y:S02]  /*1db90*/  IADD3 R16, R28.reuse, 0xc6, RZ ;  /* 0x000000c61c107810 */ /* 0x040fe40007ffe0ff */
[----:B------:R-:W-:Y:S02]  /*1dba0*/  IADD3 R12, R28, 0xc8, RZ ;  /* 0x000000c81c0c7810 */ /* 0x000fe40007ffe0ff */
[----:B------:R-:W-:Y:S02]  /*1dbb0*/  ISETP.LT.AND P2, PT, R16, c[0x0][0x17c], !P0 ;  /* 0x00005f0010007a0c */ /* 0x000fe40004741270 */
[----:B0-----:R-:W-:-:S02]  /*1dbc0*/  LEA.HI.X.SX32 R5, R3, R0, 0x1, P6 ;  /* 0x0000000003057211 */ /* 0x001fc400030f0eff */
[----:B------:R-:W-:-:S04]  /*1dbd0*/  IADD3 R9, R3, c[0x0][0x198], RZ ;  /* 0x0000660003097a10 */ /* 0x000fc80007ffe0ff */
[C---:B------:R-:W-:Y:S02]  /*1dbe0*/  LEA R8, P6, R9.reuse, R2, 0x1 ;  /* 0x0000000209087211 */ /* 0x040fe400078c08ff */
[C---:B------:R-:W-:Y:S02]  /*1dbf0*/  IADD3 R3, R9.reuse, c[0x0][0x198], RZ ;  /* 0x0000660009037a10 */ /* 0x040fe40007ffe0ff */
[----:B------:R-:W-:Y:S02]  /*1dc00*/  ISETP.LT.AND P5, PT, R12, c[0x0][0x17c], !P0 ;  /* 0x00005f000c007a0c */ /* 0x000fe400047a1270 */
[----:B------:R-:W-:Y:S02]  /*1dc10*/  LEA.HI.X.SX32 R9, R9, R0, 0x1, P6 ;  /* 0x0000000009097211 */ /* 0x000fe400030f0eff */
[----:B------:R-:W-:Y:S01]  /*1dc20*/  IADD3 R12, R28, 0xc9, RZ ;  /* 0x000000c91c0c7810 */ /* 0x000fe20007ffe0ff */
[----:B----4-:R0:W-:Y:S01]  /*1dc30*/  @P4 STG.E.U16 [R4.64], R25 ;  /* 0x0000001904004986 */ /* 0x0101e2000c101504 */
[----:B------:R-:W-:-:S02]  /*1dc40*/  PRMT R13, R25, 0x7632, R13 ;  /* 0x00007632190d7816 */ /* 0x000fc4000000000d */
[----:B------:R-:W-:Y:S01]  /*1dc50*/  ISETP.LT.AND P4, PT, R12, c[0x0][0x17c], !P0 ;  /* 0x00005f000c007a0c */ /* 0x000fe20004781270 */
[----:B0-----:R-:W4:Y:S01]  /*1dc60*/  LDL.LU R25, [R1+0x98] ;  /* 0x0000980001197983 */ /* 0x001f220000300800 */
[C---:B------:R-:W-:Y:S02]  /*1dc70*/  LEA R4, P6, R3.reuse, R2, 0x1 ;  /* 0x0000000203047211 */ /* 0x040fe400078c08ff */
[C---:B------:R-:W-:Y:S02]  /*1dc80*/  IADD3 R12, R3.reuse, c[0x0][0x198], RZ ;  /* 0x00006600030c7a10 */ /* 0x040fe40007ffe0ff */
[----:B------:R-:W-:Y:S01]  /*1dc90*/  LEA.HI.X.SX32 R5, R3, R0, 0x1, P6 ;  /* 0x0000000003057211 */ /* 0x000fe200030f0eff */
[----:B------:R0:W-:Y:S01]  /*1dca0*/  @P3 STG.E.U16 [R8.64], R13 ;  /* 0x0000000d08003986 */ /* 0x0001e2000c101504 */
[C---:B------:R-:W-:Y:S02]  /*1dcb0*/  IADD3 R3, R12.reuse, c[0x0][0x198], RZ ;  /* 0x000066000c037a10 */ /* 0x040fe40007ffe0ff */
[----:B0-----:R-:W-:-:S04]  /*1dcc0*/  LEA R8, P6, R12, R2, 0x1 ;  /* 0x000000020c087211 */ /* 0x001fc800078c08ff */
[----:B------:R-:W-:Y:S01]  /*1dcd0*/  LEA.HI.X.SX32 R9, R12, R0, 0x1, P6 ;  /* 0x000000000c097211 */ /* 0x000fe200030f0eff */
[----:B--2---:R0:W-:Y:S02]  /*1dce0*/  @P2 STG.E.U16 [R4.64], R24 ;  /* 0x0000001804002986 */ /* 0x0041e4000c101504 */
[----:B0-----:R-:W-:Y:S02]  /*1dcf0*/  IADD3 R4, R28, 0xcb, RZ ;  /* 0x000000cb1c047810 */ /* 0x001fe40007ffe0ff */
[----:B------:R-:W-:Y:S02]  /*1dd00*/  PRMT R5, R24, 0x7632, R5 ;  /* 0x0000763218057816 */ /* 0x000fe40000000005 */
[----:B------:R-:W2:Y:S01]  /*1dd10*/  LDL.LU R24, [R1+0x88] ;  /* 0x0000880001187983 */ /* 0x000ea20000300800 */
[----:B------:R-:W-:Y:S02]  /*1dd20*/  ISETP.LT.AND P2, PT, R4, c[0x0][0x17c], !P0 ;  /* 0x00005f0004007a0c */ /* 0x000fe40004741270 */
[C---:B------:R-:W-:Y:S01]  /*1dd30*/  LEA R4, P6, R3.reuse, R2, 0x1 ;  /* 0x0000000203047211 */ /* 0x040fe200078c08ff */
[----:B------:R0:W-:Y:S03]  /*1dd40*/  @P1 STG.E.U16 [R8.64], R5 ;  /* 0x0000000508001986 */ /* 0x0001e6000c101504 */
[----:B0-----:R-:W-:-:S02]  /*1dd50*/  LEA.HI.X.SX32 R5, R3, R0, 0x1, P6 ;  /* 0x0000000003057211 */ /* 0x001fc400030f0eff */
[----:B---3--:R-:W-:-:S03]  /*1dd60*/  PRMT R13, R29, 0x7632, R13 ;  /* 0x000076321d0d7816 */ /* 0x008fc6000000000d */
[----:B------:R0:W-:Y:S04]  /*1dd70*/  @P5 STG.E.U16 [R4.64], R29 ;  /* 0x0000001d04005986 */ /* 0x0001e8000c101504 */
[----:B0-----:R-:W3:Y:S01]  /*1dd80*/  LDL.LU R29, [R1+0x8] ;  /* 0x00000800011d7983 */ /* 0x001ee20000300800 */
[----:B------:R-:W-:Y:S02]  /*1dd90*/  IADD3 R9, R3, c[0x0][0x198], RZ ;  /* 0x0000660003097a10 */ /* 0x000fe40007ffe0ff */
[C---:B------:R-:W-:Y:S02]  /*1dda0*/  IADD3 R16, R28.reuse, 0xca, RZ ;  /* 0x000000ca1c107810 */ /* 0x040fe40007ffe0ff */
[----:B------:R-:W-:Y:S02]  /*1ddb0*/  IADD3 R12, R28, 0xcc, RZ ;  /* 0x000000cc1c0c7810 */ /* 0x000fe40007ffe0ff */
[----:B------:R-:W-:-:S02]  /*1ddc0*/  LEA R8, P6, R9, R2, 0x1 ;  /* 0x0000000209087211 */ /* 0x000fc400078c08ff */
[----:B------:R-:W-:Y:S02]  /*1ddd0*/  ISETP.LT.AND P3, PT, R16, c[0x0][0x17c], !P0 ;  /* 0x00005f0010007a0c */ /* 0x000fe40004761270 */
[C---:B------:R-:W-:Y:S02]  /*1dde0*/  IADD3 R3, R9.reuse, c[0x0][0x198], RZ ;  /* 0x0000660009037a10 */ /* 0x040fe40007ffe0ff */
[----:B------:R-:W-:Y:S02]  /*1ddf0*/  ISETP.LT.AND P1, PT, R12, c[0x0][0x17c], !P0 ;  /* 0x00005f000c007a0c */ /* 0x000fe40004721270 */
[----:B------:R-:W-:Y:S02]  /*1de00*/  LEA.HI.X.SX32 R9, R9, R0, 0x1, P6 ;  /* 0x0000000009097211 */ /* 0x000fe400030f0eff */
[----:B------:R-:W-:Y:S02]  /*1de10*/  IADD3 R12, R28, 0xcd, RZ ;  /* 0x000000cd1c0c7810 */ /* 0x000fe40007ffe0ff */
[----:B------:R-:W-:-:S02]  /*1de20*/  LEA R4, P6, R3, R2, 0x1 ;  /* 0x0000000203047211 */ /* 0x000fc400078c08ff */
[----:B------:R-:W-:Y:S02]  /*1de30*/  ISETP.LT.AND P5, PT, R12, c[0x0][0x17c], !P0 ;  /* 0x00005f000c007a0c */ /* 0x000fe400047a1270 */
[C---:B------:R-:W-:Y:S02]  /*1de40*/  LEA.HI.X.SX32 R5, R3.reuse, R0, 0x1, P6 ;  /* 0x0000000003057211 */ /* 0x040fe400030f0eff */
[----:B------:R-:W-:Y:S01]  /*1de50*/  IADD3 R12, R3, c[0x0][0x198], RZ ;  /* 0x00006600030c7a10 */ /* 0x000fe20007ffe0ff */
[----:B------:R0:W-:Y:S03]  /*1de60*/  @P4 STG.E.U16 [R8.64], R13 ;  /* 0x0000000d08004986 */ /* 0x0001e6000c101504 */
[C---:B------:R-:W-:Y:S02]  /*1de70*/  IADD3 R3, R12.reuse, c[0x0][0x198], RZ ;  /* 0x000066000c037a10 */ /* 0x040fe40007ffe0ff */
[----:B0-----:R-:W-:-:S04]  /*1de80*/  LEA R8, P6, R12, R2, 0x1 ;  /* 0x000000020c087211 */ /* 0x001fc800078c08ff */
[----:B------:R-:W-:Y:S02]  /*1de90*/  LEA.HI.X.SX32 R9, R12, R0, 0x1, P6 ;  /* 0x000000000c097211 */ /* 0x000fe400030f0eff */
[C---:B------:R-:W-:Y:S01]  /*1dea0*/  IADD3 R16, R28.reuse, 0xce, RZ ;  /* 0x000000ce1c107810 */ /* 0x040fe20007ffe0ff */
[----:B----4-:R0:W-:Y:S02]  /*1deb0*/  @P3 STG.E.U16 [R4.64], R25 ;  /* 0x0000001904003986 */ /* 0x0101e4000c101504 */
[----:B0-----:R-:W-:Y:S02]  /*1dec0*/  IADD3 R4, R28, 0xcf, RZ ;  /* 0x000000cf1c047810 */ /* 0x001fe40007ffe0ff */
[----:B------:R-:W-:Y:S02]  /*1ded0*/  PRMT R5, R25, 0x7632, R5 ;  /* 0x0000763219057816 */ /* 0x000fe40000000005 */
[----:B------:R-:W-:Y:S01]  /*1dee0*/  ISETP.LT.AND P3, PT, R4, c[0x0][0x17c], !P0 ;  /* 0x00005f0004007a0c */ /* 0x000fe20004761270 */
[----:B------:R-:W4:Y:S01]  /*1def0*/  LDL.LU R25, [R1+0x68] ;  /* 0x0000680001197983 */ /* 0x000f220000300800 */
[----:B------:R-:W-:-:S03]  /*1df00*/  LEA R4, P6, R3, R2, 0x1 ;  /* 0x0000000203047211 */ /* 0x000fc600078c08ff */
[----:B------:R0:W-:Y:S01]  /*1df10*/  @P2 STG.E.U16 [R8.64], R5 ;  /* 0x0000000508002986 */ /* 0x0001e2000c101504 */
[----:B------:R-:W-:Y:S02]  /*1df20*/  ISETP.LT.AND P4, PT, R16, c[0x0][0x17c], !P0 ;  /* 0x00005f0010007a0c */ /* 0x000fe40004781270 */
[C---:B0-----:R-:W-:Y:S02]  /*1df30*/  LEA.HI.X.SX32 R5, R3.reuse, R0, 0x1, P6 ;  /* 0x0000000003057211 */ /* 0x041fe400030f0eff */
[----:B------:R-:W-:-:S04]  /*1df40*/  IADD3 R9, R3, c[0x0][0x198], RZ ;  /* 0x0000660003097a10 */ /* 0x000fc80007ffe0ff */
        /* <DEDUP_REMOVED lines=16> */
[----:B------:R-:W-:-:S04]  /*1e050*/  IADD3 R12, R3, c[0x0][0x198], RZ ;  /* 0x00006600030c7a10 */ /* 0x000fc80007ffe0ff */
[----:B------:R-:W-:Y:S02]  /*1e060*/  LEA R8, P6, R12, R2, 0x1 ;  /* 0x000000020c087211 */ /* 0x000fe400078c08ff */
[----:B------:R-:W-:Y:S02]  /*1e070*/  IADD3 R4, R28, 0xd3, RZ ;  /* 0x000000d31c047810 */ /* 0x000fe40007ffe0ff */
[C---:B------:R-:W-:Y:S02]  /*1e080*/  LEA.HI.X.SX32 R9, R12.reuse, R0, 0x1, P6 ;  /* 0x000000000c097211 */ /* 0x040fe400030f0eff */
[----:B------:R-:W-:Y:S02]  /*1e090*/  IADD3 R3, R12, c[0x0][0x198], RZ ;  /* 0x000066000c037a10 */ /* 0x000fe40007ffe0ff */
[----:B------:R-:W-:Y:S01]  /*1e0a0*/  ISETP.LT.AND P4, PT, R4, c[0x0][0x17c], !P0 ;  /* 0x00005f0004007a0c */ /* 0x000fe20004781270 */
[----:B------:R0:W-:Y:S01]  /*1e0b0*/  @P3 STG.E.U16 [R8.64], R5 ;  /* 0x0000000508003986 */ /* 0x0001e2000c101504 */
[----:B------:R-:W-:-:S02]  /*1e0c0*/  LEA R4, P6, R3, R2, 0x1 ;  /* 0x0000000203047211 */ /* 0x000fc400078c08ff */
[C---:B------:R-:W-:Y:S02]  /*1e0d0*/  IADD3 R16, R28.reuse, 0xd2, RZ ;  /* 0x000000d21c107810 */ /* 0x040fe40007ffe0ff */
[----:B------:R-:W-:Y:S02]  /*1e0e0*/  IADD3 R12, R28, 0xd4, RZ ;  /* 0x000000d41c0c7810 */ /* 0x000fe40007ffe0ff */
[----:B------:R-:W-:Y:S02]  /*1e0f0*/  ISETP.LT.AND P5, PT, R16, c[0x0][0x17c], !P0 ;  /* 0x00005f0010007a0c */ /* 0x000fe400047a1270 */
[C---:B0-----:R-:W-:Y:S02]  /*1e100*/  IADD3 R9, R3.reuse, c[0x0][0x198], RZ ;  /* 0x0000660003097a10 */ /* 0x041fe40007ffe0ff */
[----:B------:R-:W-:Y:S02]  /*1e110*/  LEA.HI.X.SX32 R5, R3, R0, 0x1, P6 ;  /* 0x0000000003057211 */ /* 0x000fe400030f0eff */
[----:B------:R-:W-:-:S02]  /*1e120*/  LEA R8, P6, R9, R2, 0x1 ;  /* 0x0000000209087211 */ /* 0x000fc400078c08ff */
[C---:B------:R-:W-:Y:S02]  /*1e130*/  IADD3 R3, R9.reuse, c[0x0][0x198], RZ ;  /* 0x0000660009037a10 */ /* 0x040fe40007ffe0ff */
[----:B------:R-:W-:Y:S02]  /*1e140*/  ISETP.LT.AND P3, PT, R12, c[0x0][0x17c], !P0 ;  /* 0x00005f000c007a0c */ /* 0x000fe40004761270 */
[----:B------:R-:W-:Y:S02]  /*1e150*/  LEA.HI.X.SX32 R9, R9, R0, 0x1, P6 ;  /* 0x0000000009097211 */ /* 0x000fe400030f0eff */
[----:B------:R-:W-:Y:S01]  /*1e160*/  IADD3 R12, R28, 0xd5, RZ ;  /* 0x000000d51c0c7810 */ /* 0x000fe20007ffe0ff */
[----:B----4-:R0:W-:Y:S01]  /*1e170*/  @P2 STG.E.U16 [R4.64], R25 ;  /* 0x0000001904002986 */ /* 0x0101e2000c101504 */
[----:B------:R-:W-:Y:S02]  /*1e180*/  PRMT R13, R25, 0x7632, R13 ;  /* 0x00007632190d7816 */ /* 0x000fe4000000000d */
[----:B------:R-:W-:-:S02]  /*1e190*/  ISETP.LT.AND P2, PT, R12, c[0x0][0x17c], !P0 ;  /* 0x00005f000c007a0c */ /* 0x000fc40004741270 */
[C---:B------:R-:W-:Y:S02]  /*1e1a0*/  IADD3 R12, R3.reuse, c[0x0][0x198], RZ ;  /* 0x00006600030c7a10 */ /* 0x040fe40007ffe0ff */
[----:B0-----:R-:W-:-:S04]  /*1e1b0*/  LEA R4, P6, R3, R2, 0x1 ;  /* 0x0000000203047211 */ /* 0x001fc800078c08ff */
        /* <DEDUP_REMOVED lines=8> */
[----:B------:R-:W-:Y:S01]  /*1e240*/  ISETP.LT.AND P5, PT, R4, c[0x0][0x17c], !P0 ;  /* 0x00005f0004007a0c */ /* 0x000fe200047a1270 */
[----:B------:R-:W2:Y:S01]  /*1e250*/  LDL.LU R24, [R1+0x4c] ;  /* 0x00004c0001187983 */ /* 0x000ea20000300800 */
[----:B------:R-:W-:-:S03]  /*1e260*/  LEA R4, P6, R3, R2, 0x1 ;  /* 0x0000000203047211 */ /* 0x000fc600078c08ff */
[----:B------:R0:W-:Y:S02]  /*1e270*/  @P4 STG.E.U16 [R8.64], R5 ;  /* 0x0000000508004986 */ /* 0x0001e4000c101504 */
[----:B0-----:R-:W-:Y:S02]  /*1e280*/  LEA.HI.X.SX32 R5, R3, R0, 0x1, P6 ;  /* 0x0000000003057211 */ /* 0x001fe400030f0eff */
[----:B---3--:R-:W-:-:S03]  /*1e290*/  PRMT R13, R29, 0x7632, R13 ;  /* 0x000076321d0d7816 */ /* 0x008fc6000000000d */
[----:B------:R0:W-:Y:S04]  /*1e2a0*/  @P3 STG.E.U16 [R4.64], R29 ;  /* 0x0000001d04003986 */ /* 0x0001e8000c101504 */
[----:B0-----:R-:W3:Y:S01]  /*1e2b0*/  LDL.LU R29, [R1+0x5c] ;  /* 0x00005c00011d7983 */ /* 0x001ee20000300800 */
[----:B------:R-:W-:Y:S02]  /*1e2c0*/  IADD3 R9, R3, c[0x0][0x198], RZ ;  /* 0x0000660003097a10 */ /* 0x000fe40007ffe0ff */
[C---:B------:R-:W-:Y:S01]  /*1e2d0*/  IADD3 R16, R28.reuse, 0xd6, RZ ;  /* 0x000000d61c107810 */ /* 0x040fe20007ffe0ff */
[----:B------:R-:W4:Y:S01]  /*1e2e0*/  LDL.LU R25, [R1+0x2c] ;  /* 0x00002c0001197983 */ /* 0x000f220000300800 */
[----:B------:R-:W-:Y:S02]  /*1e2f0*/  IADD3 R12, R28, 0xd8, RZ ;  /* 0x000000d81c0c7810 */ /* 0x000fe40007ffe0ff */
[----:B------:R-:W-:-:S02]  /*1e300*/  LEA R8, P6, R9, R2, 0x1 ;  /* 0x0000000209087211 */ /* 0x000fc400078c08ff */
[----:B------:R-:W-:Y:S02]  /*1e310*/  ISETP.LT.AND P1, PT, R16, c[0x0][0x17c], !P0 ;  /* 0x00005f0010007a0c */ /* 0x000fe40004721270 */
[C---:B------:R-:W-:Y:S02]  /*1e320*/  IADD3 R3, R9.reuse, c[0x0][0x198], RZ ;  /* 0x0000660009037a10 */ /* 0x040fe40007ffe0ff */
[----:B------:R-:W-:Y:S02]  /*1e330*/  ISETP.LT.AND P4, PT, R12, c[0x0][0x17c], !P0 ;  /* 0x00005f000c007a0c */ /* 0x000fe40004781270 */
[----:B------:R-:W-:Y:S02]  /*1e340*/  IADD3 R12, R28, 0xd9, RZ ;  /* 0x000000d91c0c7810 */ /* 0x000fe40007ffe0ff */
[----:B------:R-:W-:Y:S02]  /*1e350*/  LEA.HI.X.SX32 R9, R9, R0, 0x1, P6 ;  /* 0x0000000009097211 */ /* 0x000fe400030f0eff */
[----:B------:R-:W-:-:S02]  /*1e360*/  LEA R4, P6, R3, R2, 0x1 ;  /* 0x0000000203047211 */ /* 0x000fc400078c08ff */
[----:B------:R-:W-:Y:S02]  /*1e370*/  ISETP.LT.AND P3, PT, R12, c[0x0][0x17c], !P0 ;  /* 0x00005f000c007a0c */ /* 0x000fe40004761270 */
[C---:B------:R-:W-:Y:S02]  /*1e380*/  IADD3 R12, R3.reuse, c[0x0][0x198], RZ ;  /* 0x00006600030c7a10 */ /* 0x040fe40007ffe0ff */
[----:B------:R-:W-:Y:S01]  /*1e390*/  LEA.HI.X.SX32 R5, R3, R0, 0x1, P6 ;  /* 0x0000000003057211 */ /* 0x000fe200030f0eff */
[----:B------:R0:W-:Y:S01]  /*1e3a0*/  @P2 STG.E.U16 [R8.64], R13 ;  /* 0x0000000d08002986 */ /* 0x0001e2000c101504 */
[----:B------:R-:W-:-:S03]  /*1e3b0*/  IADD3 R3, R12, c[0x0][0x198], RZ ;  /* 0x000066000c037a10 */ /* 0x000fc60007ffe0ff */
[----:B------:R1:W-:Y:S01]  /*1e3c0*/  @P1 STG.E.U16 [R4.64], R26 ;  /* 0x0000001a04001986 */ /* 0x0003e2000c101504 */
        /* <DEDUP_REMOVED lines=8> */
[----:B------:R-:W-:Y:S02]  /*1e450*/  IADD3 R16, R28, 0xda, RZ ;  /* 0x000000da1c107810 */ /* 0x000fe40007ffe0ff */
[C---:B------:R-:W-:Y:S02]  /*1e460*/  LEA.HI.X.SX32 R5, R3.reuse, R0, 0x1, P6 ;  /* 0x0000000003057211 */ /* 0x040fe400030f0eff */
[----:B------:R-:W-:Y:S02]  /*1e470*/  ISETP.LT.AND P5, PT, R12, c[0x0][0x17c], !P0 ;  /* 0x00005f000c007a0c */ /* 0x000fe400047a1270 */
[----:B0-----:R-:W-:Y:S02]  /*1e480*/  IADD3 R9, R3, c[0x0][0x198], RZ ;  /* 0x0000660003097a10 */ /* 0x001fe40007ffe0ff */
[----:B------:R-:W-:Y:S02]  /*1e490*/  IADD3 R12, R28, 0xdd, RZ ;  /* 0x000000dd1c0c7810 */ /* 0x000fe40007ffe0ff */
[----:B------:R-:W-:-:S02]  /*1e4a0*/  LEA R8, P6, R9, R2, 0x1 ;  /* 0x0000000209087211 */ /* 0x000fc400078c08ff */
[----:B------:R-:W-:Y:S02]  /*1e4b0*/  ISETP.LT.AND P2, PT, R16, c[0x0][0x17c], !P0 ;  /* 0x00005f0010007a0c */ /* 0x000fe40004741270 */
[C---:B------:R-:W-:Y:S01]  /*1e4c0*/  IADD3 R3, R9.reuse, c[0x0][0x198], RZ ;  /* 0x0000660009037a10 */ /* 0x040fe20007ffe0ff */
[----:B------:R0:W-:Y:S01]  /*1e4d0*/  @P4 STG.E.U16 [R4.64], R6 ;  /* 0x0000000604004986 */ /* 0x0001e2000c101504 */
[----:B------:R-:W-:Y:S02]  /*1e4e0*/  ISETP.LT.AND P4, PT, R12, c[0x0][0x17c], !P0 ;  /* 0x00005f000c007a0c */ /* 0x000fe40004781270 */
[----:B------:R-:W-:Y:S02]  /*1e4f0*/  LEA.HI.X.SX32 R9, R9, R0, 0x1, P6 ;  /* 0x0000000009097211 */ /* 0x000fe400030f0eff */
[----:B------:R-:W-:Y:S02]  /*1e500*/  PRMT R12, R6, 0x7632, R12 ;  /* 0x00007632060c7816 */ /* 0x000fe4000000000c */
[----:B------:R-:W-:-:S02]  /*1e510*/  IADD3 R13, R28, 0xde, RZ ;  /* 0x000000de1c0d7810 */ /* 0x000fc40007ffe0ff */
[C---:B0-----:R-:W-:Y:S02]  /*1e520*/  LEA R4, P6, R3.reuse, R2, 0x1 ;  /* 0x0000000203047211 */ /* 0x041fe400078c08ff */
[C---:B------:R-:W-:Y:S01]  /*1e530*/  IADD3 R6, R3.reuse, c[0x0][0x198], RZ ;  /* 0x0000660003067a10 */ /* 0x040fe20007ffe0ff */
[----:B------:R0:W-:Y:S01]  /*1e540*/  @P3 STG.E.U16 [R8.64], R12 ;  /* 0x0000000c08003986 */ /* 0x0001e2000c101504 */
[----:B------:R-:W-:Y:S02]  /*1e550*/  LEA.HI.X.SX32 R5, R3, R0, 0x1, P6 ;  /* 0x0000000003057211 */ /* 0x000fe400030f0eff */
[----:B------:R-:W-:Y:S02]  /*1e560*/  ISETP.LT.AND P3, PT, R13, c[0x0][0x17c], !P0 ;  /* 0x00005f000d007a0c */ /* 0x000fe40004761270 */
[----:B------:R-:W-:Y:S01]  /*1e570*/  IADD3 R13, R28, 0xdf, RZ ;  /* 0x000000df1c0d7810 */ /* 0x000fe20007ffe0ff */
[----:B------:R1:W-:Y:S01]  /*1e580*/  @P2 STG.E.U16 [R4.64], R10 ;  /* 0x0000000a04002986 */ /* 0x0003e2000c101504 */
[----:B------:R-:W-:-:S02]  /*1e590*/  IADD3 R3, R6, c[0x0][0x198], RZ ;  /* 0x0000660006037a10 */ /* 0x000fc40007ffe0ff */
[C---:B0-----:R-:W-:Y:S02]  /*1e5a0*/  LEA R8, P6, R6.reuse, R2, 0x1 ;  /* 0x0000000206087211 */ /* 0x041fe400078c08ff */
[----:B------:R-:W-:Y:S02]  /*1e5b0*/  ISETP.LT.AND P2, PT, R13, c[0x0][0x17c], !P0 ;  /* 0x00005f000d007a0c */ /* 0x000fe40004741270 */
[----:B------:R-:W-:Y:S02]  /*1e5c0*/  LEA.HI.X.SX32 R9, R6, R0, 0x1, P6 ;  /* 0x0000000006097211 */ /* 0x000fe400030f0eff */
[----:B-1----:R-:W-:Y:S02]  /*1e5d0*/  PRMT R5, R10, 0x7632, R5 ;  /* 0x000076320a057816 */ /* 0x002fe40000000005 */
[C---:B------:R-:W-:Y:S02]  /*1e5e0*/  LEA R4, P6, R3.reuse, R2, 0x1 ;  /* 0x0000000203047211 */ /* 0x040fe400078c08ff */
[----:B------:R-:W-:Y:S01]  /*1e5f0*/  IADD3 R13, R3, c[0x0][0x198], RZ ;  /* 0x00006600030d7a10 */ /* 0x000fe20007ffe0ff */
[----:B------:R0:W-:Y:S01]  /*1e600*/  @P1 STG.E.U16 [R8.64], R5 ;  /* 0x0000000508001986 */ /* 0x0001e2000c101504 */
[----:B------:R-:W-:-:S02]  /*1e610*/  PRMT R10, R14, 0x7632, R10 ;  /* 0x000076320e0a7816 */ /* 0x000fc4000000000a */
[----:B0-----:R-:W-:Y:S02]  /*1e620*/  LEA.HI.X.SX32 R5, R3, R0, 0x1, P6 ;  /* 0x0000000003057211 */ /* 0x001fe400030f0eff */
[C---:B------:R-:W-:Y:S02]  /*1e630*/  LEA R8, P6, R13.reuse, R2, 0x1 ;  /* 0x000000020d087211 */ /* 0x040fe400078c08ff */
[C---:B------:R-:W-:Y:S01]  /*1e640*/  IADD3 R3, R13.reuse, c[0x0][0x198], RZ ;  /* 0x000066000d037a10 */ /* 0x040fe20007ffe0ff */
[----:B------:R0:W-:Y:S01]  /*1e650*/  @P5 STG.E.U16 [R4.64], R14 ;  /* 0x0000000e04005986 */ /* 0x0001e2000c101504 */
[----:B------:R-:W-:Y:S02]  /*1e660*/  LEA.HI.X.SX32 R9, R13, R0, 0x1, P6 ;  /* 0x000000000d097211 */ /* 0x000fe400030f0eff */
[C---:B------:R-:W-:Y:S02]  /*1e670*/  IADD3 R13, R3.reuse, c[0x0][0x198], RZ ;  /* 0x00006600030d7a10 */ /* 0x040fe40007ffe0ff */
[----:B------:R-:W-:Y:S01]  /*1e680*/  IADD3 R6, R28, 0xe0, RZ ;  /* 0x000000e01c067810 */ /* 0x000fe20007ffe0ff */
[----:B------:R1:W-:Y:S01]  /*1e690*/  @P4 STG.E.U16 [R8.64], R10 ;  /* 0x0000000a08004986 */ /* 0x0003e2000c101504 */
[----:B0-----:R-:W-:-:S04]  /*1e6a0*/  LEA R4, P6, R3, R2, 0x1 ;  /* 0x0000000203047211 */ /* 0x001fc800078c08ff */
[----:B------:R-:W-:Y:S02]  /*1e6b0*/  LEA.HI.X.SX32 R5, R3, R0, 0x1, P6 ;  /* 0x0000000003057211 */ /* 0x000fe400030f0eff */
[C---:B-1----:R-:W-:Y:S02]  /*1e6c0*/  LEA R8, P6, R13.reuse, R2, 0x1 ;  /* 0x000000020d087211 */ /* 0x042fe400078c08ff */
[----:B------:R-:W-:Y:S01]  /*1e6d0*/  ISETP.LT.AND P1, PT, R6, c[0x0][0x17c], !P0 ;  /* 0x00005f0006007a0c */ /* 0x000fe20004721270 */
[----:B------:R0:W-:Y:S01]  /*1e6e0*/  @P3 STG.E.U16 [R4.64], R18 ;  /* 0x0000001204003986 */ /* 0x0001e2000c101504 */
[C---:B------:R-:W-:Y:S02]  /*1e6f0*/  IADD3 R3, R13.reuse, c[0x0][0x198], RZ ;  /* 0x000066000d037a10 */ /* 0x040fe40007ffe0ff */
[----:B------:R-:W-:Y:S02]  /*1e700*/  IADD3 R6, R28, 0xe1, RZ ;  /* 0x000000e11c067810 */ /* 0x000fe40007ffe0ff */
[----:B------:R-:W-:-:S02]  /*1e710*/  LEA.HI.X.SX32 R9, R13, R0, 0x1, P6 ;  /* 0x000000000d097211 */ /* 0x000fc400030f0eff */
[----:B------:R-:W-:Y:S02]  /*1e720*/  ISETP.LT.AND P5, PT, R6, c[0x0][0x17c], !P0 ;  /* 0x00005f0006007a0c */ /* 0x000fe400047a1270 */
[----:B0-----:R-:W-:Y:S02]  /*1e730*/  PRMT R5, R18, 0x7632, R5 ;  /* 0x0000763212057816 */ /* 0x001fe40000000005 */
[C---:B------:R-:W-:Y:S02]  /*1e740*/  LEA R4, P6, R3.reuse, R2, 0x1 ;  /* 0x0000000203047211 */ /* 0x040fe400078c08ff */
[----:B------:R-:W-:Y:S01]  /*1e750*/  IADD3 R17, R3, c[0x0][0x198], RZ ;  /* 0x0000660003117a10 */ /* 0x000fe20007ffe0ff */
[----:B------:R0:W-:Y:S01]  /*1e760*/  @P2 STG.E.U16 [R8.64], R5 ;  /* 0x0000000508002986 */ /* 0x0001e2000c101504 */
[----:B------:R-:W-:Y:S02]  /*1e770*/  IADD3 R6, R28, 0xe2, RZ ;  /* 0x000000e21c067810 */ /* 0x000fe40007ffe0ff */
[----:B------:R-:W-:-:S02]  /*1e780*/  IADD3 R13, R17, c[0x0][0x198], RZ ;  /* 0x00006600110d7a10 */ /* 0x000fc40007ffe0ff */
[----:B------:R-:W-:Y:S02]  /*1e790*/  ISETP.LT.AND P4, PT, R6, c[0x0][0x17c], !P0 ;  /* 0x00005f0006007a0c */ /* 0x000fe40004781270 */
[----:B0-----:R-:W-:Y:S02]  /*1e7a0*/  LEA.HI.X.SX32 R5, R3, R0, 0x1, P6 ;  /* 0x0000000003057211 */ /* 0x001fe400030f0eff */
[----:B------:R-:W-:-:S04]  /*1e7b0*/  LEA R8, P6, R17, R2, 0x1 ;  /* 0x0000000211087211 */ /* 0x000fc800078c08ff */
[----:B------:R-:W-:Y:S02]  /*1e7c0*/  LEA.HI.X.SX32 R9, R17, R0, 0x1, P6 ;  /* 0x0000000011097211 */ /* 0x000fe400030f0eff */
[----:B--2---:R-:W-:Y:S01]  /*1e7d0*/  PRMT R3, R24, 0x7632, R3 ;  /* 0x0000763218037816 */ /* 0x004fe20000000003 */
[----:B------:R0:W-:Y:S04]  /*1e7e0*/  @P1 STG.E.U16 [R4.64], R24 ;  /* 0x0000001804001986 */ /* 0x0001e8000c101504 */
[----:B0-----:R-:W2:Y:S01]  /*1e7f0*/  LDL.LU R24, [R1+0x7c] ;  /* 0x00007c0001187983 */ /* 0x001ea20000300800 */
[----:B------:R-:W-:-:S04]  /*1e800*/  LEA R4, P6, R13, R2, 0x1 ;  /* 0x000000020d047211 */ /* 0x000fc800078c08ff */
[----:B------:R-:W-:Y:S01]  /*1e810*/  LEA.HI.X.SX32 R5, R13, R0, 0x1, P6 ;  /* 0x000000000d057211 */ /* 0x000fe200030f0eff */
[----:B------:R-:W-:Y:S01]  /*1e820*/  @P5 STG.E.U16 [R8.64], R3 ;  /* 0x0000000308005986 */ /* 0x000fe2000c101504 */
[----:B---3--:R-:W-:-:S03]  /*1e830*/  PRMT R10, R29, 0x7632, R10 ;  /* 0x000076321d0a7816 */ /* 0x008fc6000000000a */
[----:B------:R0:W-:Y:S04]  /*1e840*/  @P4 STG.E.U16 [R4.64], R29 ;  /* 0x0000001d04004986 */ /* 0x0001e8000c101504 */
[----:B0-----:R-:W3:Y:S01]  /*1e850*/  LDL.LU R29, [R1+0xac] ;  /* 0x0000ac00011d7983 */ /* 0x001ee20000300800 */
[----:B------:R-:W-:-:S04]  /*1e860*/  IADD3 R6, R28, 0xe3, RZ ;  /* 0x000000e31c067810 */ /* 0x000fc80007ffe0ff */
[----:B------:R-:W-:Y:S02]  /*1e870*/  ISETP.LT.AND P3, PT, R6, c[0x0][0x17c], !P0 ;  /* 0x00005f0006007a0c */ /* 0x000fe40004761270 */
[----:B------:R-:W-:Y:S02]  /*1e880*/  IADD3 R6, R28, 0xe4, RZ ;  /* 0x000000e41c067810 */ /* 0x000fe40007ffe0ff */
[----:B------:R-:W-:Y:S02]  /*1e890*/  IADD3 R17, R13, c[0x0][0x198], RZ ;  /* 0x000066000d117a10 */ /* 0x000fe40007ffe0ff */
[----:B------:R-:W-:Y:S02]  /*1e8a0*/  ISETP.LT.AND P2, PT, R6, c[0x0][0x17c], !P0 ;  /* 0x00005f0006007a0c */ /* 0x000fe40004741270 */
[----:B------:R-:W-:Y:S02]  /*1e8b0*/  IADD3 R6, R28, 0xe5, RZ ;  /* 0x000000e51c067810 */ /* 0x000fe40007ffe0ff */
[----:B------:R-:W-:-:S02]  /*1e8c0*/  LEA R8, P6, R17, R2, 0x1 ;  /* 0x0000000211087211 */ /* 0x000fc400078c08ff */
[C---:B------:R-:W-:Y:S02]  /*1e8d0*/  IADD3 R13, R17.reuse, c[0x0][0x198], RZ ;  /* 0x00006600110d7a10 */ /* 0x040fe40007ffe0ff */
[----:B------:R-:W-:Y:S02]  /*1e8e0*/  ISETP.LT.AND P1, PT, R6, c[0x0][0x17c], !P0 ;  /* 0x00005f0006007a0c */ /* 0x000fe40004721270 */
[----:B------:R-:W-:Y:S02]  /*1e8f0*/  IADD3 R6, R28, 0xe6, RZ ;  /* 0x000000e61c067810 */ /* 0x000fe40007ffe0ff */
[----:B------:R-:W-:Y:S02]  /*1e900*/  LEA.HI.X.SX32 R9, R17, R0, 0x1, P6 ;  /* 0x0000000011097211 */ /* 0x000fe400030f0eff */
[C---:B------:R-:W-:Y:S02]  /*1e910*/  LEA R4, P6, R13.reuse, R2, 0x1 ;  /* 0x000000020d047211 */ /* 0x040fe400078c08ff */
[----:B------:R-:W-:Y:S01]  /*1e920*/  IADD3 R17, R13, c[0x0][0x198], RZ ;  /* 0x000066000d117a10 */ /* 0x000fe20007ffe0ff */
[----:B------:R0:W-:Y:S01]  /*1e930*/  @P3 STG.E.U16 [R8.64], R10 ;  /* 0x0000000a08003986 */ /* 0x0001e2000c101504 */
[----:B------:R-:W-:-:S02]  /*1e940*/  ISETP.LT.AND P5, PT, R6, c[0x0][0x17c], !P0 ;  /* 0x00005f0006007a0c */ /* 0x000fc400047a1270 */
[----:B------:R-:W-:Y:S02]  /*1e950*/  IADD3 R6, R28, 0xe7, RZ ;  /* 0x000000e71c067810 */ /* 0x000fe40007ffe0ff */
[----:B------:R-:W-:Y:S02]  /*1e960*/  LEA.HI.X.SX32 R5, R13, R0, 0x1, P6 ;  /* 0x000000000d057211 */ /* 0x000fe400030f0eff */
[C---:B------:R-:W-:Y:S02]  /*1e970*/  IADD3 R13, R17.reuse, c[0x0][0x198], RZ ;  /* 0x00006600110d7a10 */ /* 0x040fe40007ffe0ff */
[----:B------:R-:W-:Y:S02]  /*1e980*/  ISETP.LT.AND P4, PT, R6, c[0x0][0x17c], !P0 ;  /* 0x00005f0006007a0c */ /* 0x000fe40004781270 */
[----:B0-----:R-:W-:Y:S01]  /*1e990*/  LEA R8, P6, R17, R2, 0x1 ;  /* 0x0000000211087211 */ /* 0x001fe200078c08ff */
[----:B----4-:R0:W-:Y:S01]  /*1e9a0*/  @P2 STG.E.U16 [R4.64], R25 ;  /* 0x0000001904002986 */ /* 0x0101e2000c101504 */
[----:B------:R-:W-:-:S02]  /*1e9b0*/  PRMT R6, R25, 0x7632, R6 ;  /* 0x0000763219067816 */ /* 0x000fc40000000006 */
[----:B------:R-:W-:Y:S02]  /*1e9c0*/  LEA.HI.X.SX32 R9, R17, R0, 0x1, P6 ;  /* 0x0000000011097211 */ /* 0x000fe400030f0eff */
[C---:B------:R-:W-:Y:S02]  /*1e9d0*/  IADD3 R17, R13.reuse, c[0x0][0x198], RZ ;  /* 0x000066000d117a10 */ /* 0x040fe40007ffe0ff */
[----:B------:R-:W-:Y:S01]  /*1e9e0*/  IADD3 R3, R28, 0xe8, RZ ;  /* 0x000000e81c037810 */ /* 0x000fe20007ffe0ff */
[----:B0-----:R-:W4:Y:S01]  /*1e9f0*/  LDL.LU R25, [R1+0x9c] ;  /* 0x00009c0001197983 */ /* 0x001f220000300800 */
[----:B------:R-:W-:-:S03]  /*1ea00*/  LEA R4, P6, R13, R2, 0x1 ;  /* 0x000000020d047211 */ /* 0x000fc600078c08ff */
[----:B------:R0:W-:Y:S01]  /*1ea10*/  @P1 STG.E.U16 [R8.64], R6 ;  /* 0x0000000608001986 */ /* 0x0001e2000c101504 */
[----:B------:R-:W-:Y:S02]  /*1ea20*/  LEA.HI.X.SX32 R5, R13, R0, 0x1, P6 ;  /* 0x000000000d057211 */ /* 0x000fe400030f0eff */
[----:B------:R-:W-:Y:S02]  /*1ea30*/  ISETP.LT.AND P3, PT, R3, c[0x0][0x17c], !P0 ;  /* 0x00005f0003007a0c */ /* 0x000fe40004761270 */
[C---:B------:R-:W-:Y:S02]  /*1ea40*/  IADD3 R13, R17.reuse, c[0x0][0x198], RZ ;  /* 0x00006600110d7a10 */ /* 0x040fe40007ffe0ff */
[----:B0-----:R-:W-:-:S04]  /*1ea50*/  LEA R8, P6, R17, R2, 0x1 ;  /* 0x0000000211087211 */ /* 0x001fc800078c08ff */
        /* <DEDUP_REMOVED lines=10> */
[C---:B------:R-:W-:Y:S02]  /*1eb00*/  IADD3 R3, R28.reuse, 0xe9, RZ ;  /* 0x000000e91c037810 */ /* 0x040fe40007ffe0ff */
[----:B------:R-:W-:Y:S02]  /*1eb10*/  IADD3 R17, R13, c[0x0][0x198], RZ ;  /* 0x000066000d117a10 */ /* 0x000fe40007ffe0ff */
[----:B------:R-:W-:Y:S02]  /*1eb20*/  ISETP.LT.AND P2, PT, R3, c[0x0][0x17c], !P0 ;  /* 0x00005f0003007a0c */ /* 0x000fe40004741270 */
[----:B------:R-:W-:-:S02]  /*1eb30*/  IADD3 R3, R28, 0xea, RZ ;  /* 0x000000ea1c037810 */ /* 0x000fc40007ffe0ff */
[----:B------:R-:W-:Y:S02]  /*1eb40*/  LEA R8, P6, R17, R2, 0x1 ;  /* 0x0000000211087211 */ /* 0x000fe400078c08ff */
[----:B------:R-:W-:Y:S02]  /*1eb50*/  ISETP.LT.AND P1, PT, R3, c[0x0][0x17c], !P0 ;  /* 0x00005f0003007a0c */ /* 0x000fe40004721270 */
[C---:B------:R-:W-:Y:S02]  /*1eb60*/  IADD3 R13, R17.reuse, c[0x0][0x198], RZ ;  /* 0x00006600110d7a10 */ /* 0x040fe40007ffe0ff */
[----:B------:R-:W-:Y:S02]  /*1eb70*/  IADD3 R3, R28, 0xeb, RZ ;  /* 0x000000eb1c037810 */ /* 0x000fe40007ffe0ff */
[----:B------:R-:W-:Y:S02]  /*1eb80*/  LEA.HI.X.SX32 R9, R17, R0, 0x1, P6 ;  /* 0x0000000011097211 */ /* 0x000fe400030f0eff */
[----:B------:R-:W-:-:S02]  /*1eb90*/  LEA R4, P6, R13, R2, 0x1 ;  /* 0x000000020d047211 */ /* 0x000fc400078c08ff */
[----:B------:R-:W-:Y:S02]  /*1eba0*/  ISETP.LT.AND P5, PT, R3, c[0x0][0x17c], !P0 ;  /* 0x00005f0003007a0c */ /* 0x000fe400047a1270 */
[C---:B------:R-:W-:Y:S02]  /*1ebb0*/  IADD3 R17, R13.reuse, c[0x0][0x198], RZ ;  /* 0x000066000d117a10 */ /* 0x040fe40007ffe0ff */
[----:B------:R-:W-:Y:S01]  /*1ebc0*/  IADD3 R3, R28, 0xec, RZ ;  /* 0x000000ec1c037810 */ /* 0x000fe20007ffe0ff */
[----:B------:R0:W-:Y:S01]  /*1ebd0*/  @P2 STG.E.U16 [R8.64], R6 ;  /* 0x0000000608002986 */ /* 0x0001e2000c101504 */
[----:B------:R-:W-:Y:S02]  /*1ebe0*/  LEA.HI.X.SX32 R5, R13, R0, 0x1, P6 ;  /* 0x000000000d057211 */ /* 0x000fe400030f0eff */
[----:B------:R-:W-:Y:S02]  /*1ebf0*/  ISETP.LT.AND P4, PT, R3, c[0x0][0x17c], !P0 ;  /* 0x00005f0003007a0c */ /* 0x000fe40004781270 */
[----:B------:R-:W-:-:S02]  /*1ec00*/  IADD3 R13, R17, c[0x0][0x198], RZ ;  /* 0x00006600110d7a10 */ /* 0x000fc40007ffe0ff */
[----:B------:R-:W-:Y:S02]  /*1ec10*/  IADD3 R3, R28, 0xed, RZ ;  /* 0x000000ed1c037810 */ /* 0x000fe40007ffe0ff */
[----:B0-----:R-:W-:Y:S01]  /*1ec20*/  LEA R8, P6, R17, R2, 0x1 ;  /* 0x0000000211087211 */ /* 0x001fe200078c08ff */
[----:B----4-:R0:W-:Y:S01]  /*1ec30*/  @P1 STG.E.U16 [R4.64], R25 ;  /* 0x0000001904001986 */ /* 0x0101e2000c101504 */
[----:B------:R-:W-:Y:S02]  /*1ec40*/  PRMT R10, R25, 0x7632, R10 ;  /* 0x00007632190a7816 */ /* 0x000fe4000000000a */
[----:B------:R-:W-:Y:S02]  /*1ec50*/  LEA.HI.X.SX32 R9, R17, R0, 0x1, P6 ;  /* 0x0000000011097211 */ /* 0x000fe400030f0eff */
[----:B------:R-:W-:Y:S02]  /*1ec60*/  ISETP.LT.AND P3, PT, R3, c[0x0][0x17c], !P0 ;  /* 0x00005f0003007a0c */ /* 0x000fe40004761270 */
[----:B------:R-:W-:-:S02]  /*1ec70*/  IADD3 R17, R13, c[0x0][0x198], RZ ;  /* 0x000066000d117a10 */ /* 0x000fc40007ffe0ff */
[----:B------:R-:W-:Y:S02]  /*1ec80*/  IADD3 R3, R28, 0xee, RZ ;  /* 0x000000ee1c037810 */ /* 0x000fe40007ffe0ff */
[C---:B0-----:R-:W-:Y:S01]  /*1ec90*/  LEA R4, P6, R13.reuse, R2, 0x1 ;  /* 0x000000020d047211 */ /* 0x041fe200078c08ff */
[----:B------:R-:W4:Y:S03]  /*1eca0*/  LDL.LU R25, [R1+0x6c] ;  /* 0x00006c0001197983 */ /* 0x000f260000300800 */
[----:B------:R-:W-:Y:S01]  /*1ecb0*/  LEA.HI.X.SX32 R5, R13, R0, 0x1, P6 ;  /* 0x000000000d057211 */ /* 0x000fe200030f0eff */
[----:B------:R0:W-:Y:S01]  /*1ecc0*/  @P5 STG.E.U16 [R8.64], R10 ;  /* 0x0000000a08005986 */ /* 0x0001e2000c101504 */
[----:B------:R-:W-:Y:S02]  /*1ecd0*/  ISETP.LT.AND P2, PT, R3, c[0x0][0x17c], !P0 ;  /* 0x00005f0003007a0c */ /* 0x000fe40004741270 */
[----:B------:R-:W-:-:S02]  /*1ece0*/  IADD3 R13, R17, c[0x0][0x198], RZ ;  /* 0x00006600110d7a10 */ /* 0x000fc40007ffe0ff */
[----:B0-----:R-:W-:-:S04]  /*1ecf0*/  LEA R8, P6, R17, R2, 0x1 ;  /* 0x0000000211087211 */ /* 0x001fc800078c08ff */
[----:B------:R-:W-:Y:S02]  /*1ed00*/  LEA.HI.X.SX32 R9, R17, R0, 0x1, P6 ;  /* 0x0000000011097211 */ /* 0x000fe400030f0eff */
[C---:B------:R-:W-:Y:S02]  /*1ed10*/  LEA R12, P6, R13.reuse, R2, 0x1 ;  /* 0x000000020d0c7211 */ /* 0x040fe400078c08ff */
[C---:B------:R-:W-:Y:S02]  /*1ed20*/  IADD3 R17, R13.reuse, c[0x0][0x198], RZ ;  /* 0x000066000d117a10 */ /* 0x040fe40007ffe0ff */
[----:B------:R-:W-:Y:S02]  /*1ed30*/  LEA.HI.X.SX32 R13, R13, R0, 0x1, P6 ;  /* 0x000000000d0d7211 */ /* 0x000fe400030f0eff */
[----:B--2---:R-:W-:Y:S01]  /*1ed40*/  PRMT R6, R24, 0x7632, R6 ;  /* 0x0000763218067816 */ /* 0x004fe20000000006 */
[----:B------:R0:W-:Y:S04]  /*1ed50*/  @P4 STG.E.U16 [R4.64], R24 ;  /* 0x0000001804004986 */ /* 0x0001e8000c101504 */
[----:B0-----:R-:W2:Y:S04]  /*1ed60*/  LDL.LU R24, [R1+0x3c] ;  /* 0x00003c0001187983 */ /* 0x001ea80000300800 */
[----:B------:R-:W-:Y:S01]  /*1ed70*/  @P3 STG.E.U16 [R8.64], R6 ;  /* 0x0000000608003986 */ /* 0x000fe2000c101504 */
[----:B---3--:R-:W-:-:S03]  /*1ed80*/  PRMT R10, R29, 0x7632, R10 ;  /* 0x000076321d0a7816 */ /* 0x008fc6000000000a */
[----:B------:R0:W-:Y:S04]  /*1ed90*/  @P2 STG.E.U16 [R12.64], R29 ;  /* 0x0000001d0c002986 */ /* 0x0001e8000c101504 */
[----:B0-----:R-:W3:Y:S01]  /*1eda0*/  LDL.LU R29, [R1+0x1c] ;  /* 0x00001c00011d7983 */ /* 0x001ee20000300800 */
[----:B------:R-:W-:-:S04]  /*1edb0*/  IADD3 R3, R28, 0xef, RZ ;  /* 0x000000ef1c037810 */ /* 0x000fc80007ffe0ff */
[----:B------:R-:W-:Y:S02]  /*1edc0*/  ISETP.LT.AND P1, PT, R3, c[0x0][0x17c], !P0 ;  /* 0x00005f0003007a0c */ /* 0x000fe40004721270 */
[----:B------:R-:W-:-:S04]  /*1edd0*/  IADD3 R3, R28, 0xf0, RZ ;  /* 0x000000f01c037810 */ /* 0x000fc80007ffe0ff */
[----:B------:R-:W-:Y:S02]  /*1ede0*/  ISETP.LT.AND P5, PT, R3, c[0x0][0x17c], !P0 ;  /* 0x00005f0003007a0c */ /* 0x000fe400047a1270 */
[C---:B------:R-:W-:Y:S02]  /*1edf0*/  IADD3 R3, R28.reuse, 0xf1, RZ ;  /* 0x000000f11c037810 */ /* 0x040fe40007ffe0ff */
[----:B------:R-:W-:Y:S02]  /*1ee00*/  LEA R16, P6, R17, R2, 0x1 ;  /* 0x0000000211107211 */ /* 0x000fe400078c08ff */
[----:B------:R-:W-:Y:S02]  /*1ee10*/  ISETP.LT.AND P4, PT, R3, c[0x0][0x17c], !P0 ;  /* 0x00005f0003007a0c */ /* 0x000fe40004781270 */
[----:B------:R-:W-:Y:S02]  /*1ee20*/  IADD3 R3, R28, 0xf2, RZ ;  /* 0x000000f21c037810 */ /* 0x000fe40007ffe0ff */
[----:B------:R-:W-:-:S02]  /*1ee30*/  IADD3 R5, R17, c[0x0][0x198], RZ ;  /* 0x0000660011057a10 */ /* 0x000fc40007ffe0ff */
[----:B------:R-:W-:Y:S02]  /*1ee40*/  LEA.HI.X.SX32 R17, R17, R0, 0x1, P6 ;  /* 0x0000000011117211 */ /* 0x000fe400030f0eff */
[----:B------:R-:W-:Y:S02]  /*1ee50*/  ISETP.LT.AND P3, PT, R3, c[0x0][0x17c], !P0 ;  /* 0x00005f0003007a0c */ /* 0x000fe40004761270 */
[C---:B------:R-:W-:Y:S02]  /*1ee60*/  LEA R20, P6, R5.reuse, R2, 0x1 ;  /* 0x0000000205147211 */ /* 0x040fe400078c08ff */
[----:B------:R-:W-:Y:S02]  /*1ee70*/  IADD3 R3, R28, 0xf3, RZ ;  /* 0x000000f31c037810 */ /* 0x000fe40007ffe0ff */
[C---:B------:R-:W-:Y:S02]  /*1ee80*/  IADD3 R9, R5.reuse, c[0x0][0x198], RZ ;  /* 0x0000660005097a10 */ /* 0x040fe40007ffe0ff */
[----:B------:R-:W-:-:S02]  /*1ee90*/  LEA.HI.X.SX32 R21, R5, R0, 0x1, P6 ;  /* 0x0000000005157211 */ /* 0x000fc400030f0eff */
[----:B------:R-:W-:Y:S02]  /*1eea0*/  ISETP.LT.AND P2, PT, R3, c[0x0][0x17c], !P0 ;  /* 0x00005f0003007a0c */ /* 0x000fe40004741270 */
[C---:B------:R-:W-:Y:S02]  /*1eeb0*/  LEA R8, P6, R9.reuse, R2, 0x1 ;  /* 0x0000000209087211 */ /* 0x040fe400078c08ff */
[----:B------:R-:W-:Y:S02]  /*1eec0*/  IADD3 R3, R28, 0xf4, RZ ;  /* 0x000000f41c037810 */ /* 0x000fe40007ffe0ff */
[C---:B------:R-:W-:Y:S01]  /*1eed0*/  IADD3 R5, R9.reuse, c[0x0][0x198], RZ ;  /* 0x0000660009057a10 */ /* 0x040fe20007ffe0ff */
[----:B------:R0:W-:Y:S01]  /*1eee0*/  @P1 STG.E.U16 [R16.64], R10 ;  /* 0x0000000a10001986 */ /* 0x0001e2000c101504 */
[----:B------:R-:W-:Y:S02]  /*1eef0*/  LEA.HI.X.SX32 R9, R9, R0, 0x1, P6 ;  /* 0x0000000009097211 */ /* 0x000fe400030f0eff */
[----:B------:R-:W-:-:S02]  /*1ef00*/  ISETP.LT.AND P1, PT, R3, c[0x0][0x17c], !P0 ;  /* 0x00005f0003007a0c */ /* 0x000fc40004721270 */
[----:B------:R-:W-:Y:S02]  /*1ef10*/  LEA R12, P6, R5, R2, 0x1 ;  /* 0x00000002050c7211 */ /* 0x000fe400078c08ff */
[----:B------:R-:W-:Y:S01]  /*1ef20*/  IADD3 R3, R28, 0xf5, RZ ;  /* 0x000000f51c037810 */ /* 0x000fe20007ffe0ff */
[----:B----4-:R1:W-:Y:S01]  /*1ef30*/  @P5 STG.E.U16 [R20.64], R25 ;  /* 0x0000001914005986 */ /* 0x0103e2000c101504 */
[----:B------:R-:W-:Y:S02]  /*1ef40*/  PRMT R6, R25, 0x7632, R6 ;  /* 0x0000763219067816 */ /* 0x000fe40000000006 */
[C---:B0-----:R-:W-:Y:S02]  /*1ef50*/  IADD3 R17, R5.reuse, c[0x0][0x198], RZ ;  /* 0x0000660005117a10 */ /* 0x041fe40007ffe0ff */
[----:B------:R-:W-:Y:S02]  /*1ef60*/  LEA.HI.X.SX32 R13, R5, R0, 0x1, P6 ;  /* 0x00000000050d7211 */ /* 0x000fe400030f0eff */
[----:B------:R-:W-:-:S02]  /*1ef70*/  ISETP.LT.AND P5, PT, R3, c[0x0][0x17c], !P0 ;  /* 0x00005f0003007a0c */ /* 0x000fc400047a1270 */
[C---:B------:R-:W-:Y:S02]  /*1ef80*/  LEA R4, P6, R17.reuse, R2, 0x1 ;  /* 0x0000000211047211 */ /* 0x040fe400078c08ff */
[C---:B------:R-:W-:Y:S01]  /*1ef90*/  IADD3 R3, R28.reuse, 0xf6, RZ ;  /* 0x000000f61c037810 */ /* 0x040fe20007ffe0ff */
[----:B------:R0:W-:Y:S01]  /*1efa0*/  @P4 STG.E.U16 [R8.64], R6 ;  /* 0x0000000608004986 */ /* 0x0001e2000c101504 */
[C---:B-1----:R-:W-:Y:S02]  /*1efb0*/  IADD3 R21, R17.reuse, c[0x0][0x198], RZ ;  /* 0x0000660011157a10 */ /* 0x042fe40007ffe0ff */
[----:B------:R-:W-:Y:S02]  /*1efc0*/  LEA.HI.X.SX32 R5, R17, R0, 0x1, P6 ;  /* 0x0000000011057211 */ /* 0x000fe400030f0eff */
[----:B------:R-:W-:Y:S02]  /*1efd0*/  ISETP.LT.AND P4, PT, R3, c[0x0][0x17c], !P0 ;  /* 0x00005f0003007a0c */ /* 0x000fe40004781270 */
[----:B------:R-:W-:-:S02]  /*1efe0*/  IADD3 R3, R28, 0xf7, RZ ;  /* 0x000000f71c037810 */ /* 0x000fc40007ffe0ff */
[C---:B------:R-:W-:Y:S02]  /*1eff0*/  IADD3 R17, R21.reuse, c[0x0][0x198], RZ ;  /* 0x0000660015117a10 */ /* 0x040fe40007ffe0ff */
[----:B0-----:R-:W-:Y:S02]  /*1f000*/  LEA R8, P6, R21, R2, 0x1 ;  /* 0x0000000215087211 */ /* 0x001fe400078c08ff */
[----:B------:R-:W-:Y:S02]  /*1f010*/  PRMT R6, R27, 0x7632, R6 ;  /* 0x000076321b067816 */ /* 0x000fe40000000006 */
[----:B------:R-:W-:Y:S02]  /*1f020*/  IADD3 R10, R28, 0xfe, RZ ;  /* 0x000000fe1c0a7810 */ /* 0x000fe40007ffe0ff */
[----:B--2---:R-:W-:Y:S01]  /*1f030*/  PRMT R9, R24, 0x7632, R9 ;  /* 0x0000763218097816 */ /* 0x004fe20000000009 */
[----:B------:R0:W-:Y:S01]  /*1f040*/  @P3 STG.E.U16 [R12.64], R24 ;  /* 0x000000180c003986 */ /* 0x0001e2000c101504 */
[----:B------:R-:W-:-:S03]  /*1f050*/  ISETP.LT.AND P3, PT, R3, c[0x0][0x17c], !P0 ;  /* 0x00005f0003007a0c */ /* 0x000fc60004761270 */
[----:B------:R1:W-:Y:S01]  /*1f060*/  @P2 STG.E.U16 [R4.64], R9 ;  /* 0x0000000904002986 */ /* 0x0003e2000c101504 */
[----:B------:R-:W-:-:S04]  /*1f070*/  IADD3 R3, R28, 0xf8, RZ ;  /* 0x000000f81c037810 */ /* 0x000fc80007ffe0ff */
[----:B------:R-:W-:Y:S02]  /*1f080*/  ISETP.LT.AND P2, PT, R3, c[0x0][0x17c], !P0 ;  /* 0x00005f0003007a0c */ /* 0x000fe40004741270 */
[----:B0-----:R-:W-:Y:S02]  /*1f090*/  IADD3 R13, R17, c[0x0][0x198], RZ ;  /* 0x00006600110d7a10 */ /* 0x001fe40007ffe0ff */
[----:B-1----:R-:W-:Y:S02]  /*1f0a0*/  LEA.HI.X.SX32 R9, R21, R0, 0x1, P6 ;  /* 0x0000000015097211 */ /* 0x002fe400030f0eff */
[C---:B------:R-:W-:Y:S02]  /*1f0b0*/  LEA R16, P6, R17.reuse, R2, 0x1 ;  /* 0x0000000211107211 */ /* 0x040fe400078c08ff */
[----:B------:R-:W-:Y:S02]  /*1f0c0*/  IADD3 R3, R28, 0xf9, RZ ;  /* 0x000000f91c037810 */ /* 0x000fe40007ffe0ff */
[----:B------:R-:W-:-:S02]  /*1f0d0*/  LEA.HI.X.SX32 R17, R17, R0, 0x1, P6 ;  /* 0x0000000011117211 */ /* 0x000fc400030f0eff */
[C---:B------:R-:W-:Y:S02]  /*1f0e0*/  LEA R4, P6, R13.reuse, R2, 0x1 ;  /* 0x000000020d047211 */ /* 0x040fe400078c08ff */
[----:B------:R-:W-:Y:S02]  /*1f0f0*/  IADD3 R21, R13, c[0x0][0x198], RZ ;  /* 0x000066000d157a10 */ /* 0x000fe40007ffe0ff */
[----:B---3--:R-:W-:Y:S01]  /*1f100*/  PRMT R5, R29, 0x7632, R5 ;  /* 0x000076321d057816 */ /* 0x008fe20000000005 */
[----:B------:R0:W-:Y:S01]  /*1f110*/  @P1 STG.E.U16 [R8.64], R29 ;  /* 0x0000001d08001986 */ /* 0x0001e2000c101504 */
[----:B------:R-:W-:Y:S02]  /*1f120*/  ISETP.LT.AND P1, PT, R3, c[0x0][0x17c], !P0 ;  /* 0x00005f0003007a0c */ /* 0x000fe40004721270 */
[----:B------:R-:W-:Y:S01]  /*1f130*/  IADD3 R3, R28, 0xfa, RZ ;  /* 0x000000fa1c037810 */ /* 0x000fe20007ffe0ff */
[----:B------:R1:W-:Y:S03]  /*1f140*/  @P5 STG.E.U16 [R16.64], R5 ;  /* 0x0000000510005986 */ /* 0x0003e6000c101504 */
[----:B------:R-:W-:-:S02]  /*1f150*/  ISETP.LT.AND P5, PT, R3, c[0x0][0x17c], !P0 ;  /* 0x00005f0003007a0c */ /* 0x000fc400047a1270 */
[----:B------:R-:W-:Y:S02]  /*1f160*/  IADD3 R3, R28, 0xfb, RZ ;  /* 0x000000fb1c037810 */ /* 0x000fe40007ffe0ff */
[----:B0-----:R-:W-:Y:S02]  /*1f170*/  IADD3 R9, R21, c[0x0][0x198], RZ ;  /* 0x0000660015097a10 */ /* 0x001fe40007ffe0ff */
[----:B-1----:R-:W-:Y:S02]  /*1f180*/  LEA.HI.X.SX32 R5, R13, R0, 0x1, P6 ;  /* 0x000000000d057211 */ /* 0x002fe400030f0eff */
[----:B------:R-:W-:Y:S02]  /*1f190*/  LEA R12, P6, R21, R2, 0x1 ;  /* 0x00000002150c7211 */ /* 0x000fe400078c08ff */
[----:B------:R-:W-:Y:S02]  /*1f1a0*/  IADD3 R17, R9, c[0x0][0x198], RZ ;  /* 0x0000660009117a10 */ /* 0x000fe40007ffe0ff */
[----:B------:R-:W-:-:S02]  /*1f1b0*/  LEA.HI.X.SX32 R13, R21, R0, 0x1, P6 ;  /* 0x00000000150d7211 */ /* 0x000fc400030f0eff */
[----:B------:R-:W-:Y:S01]  /*1f1c0*/  LEA R8, P6, R9, R2, 0x1 ;  /* 0x0000000209087211 */ /* 0x000fe200078c08ff */
[----:B------:R0:W-:Y:S01]  /*1f1d0*/  @P4 STG.E.U16 [R4.64], R27 ;  /* 0x0000001b04004986 */ /* 0x0001e2000c101504 */
[----:B------:R-:W-:Y:S02]  /*1f1e0*/  ISETP.LT.AND P4, PT, R3, c[0x0][0x17c], !P0 ;  /* 0x00005f0003007a0c */ /* 0x000fe40004781270 */
[----:B------:R-:W-:Y:S02]  /*1f1f0*/  IADD3 R3, R28, 0xfc, RZ ;  /* 0x000000fc1c037810 */ /* 0x000fe40007ffe0ff */
[----:B------:R-:W-:Y:S02]  /*1f200*/  LEA.HI.X.SX32 R9, R9, R0, 0x1, P6 ;  /* 0x0000000009097211 */ /* 0x000fe400030f0eff */
[C---:B------:R-:W-:Y:S01]  /*1f210*/  LEA R20, P6, R17.reuse, R2, 0x1 ;  /* 0x0000000211147211 */ /* 0x040fe200078c08ff */
[----:B------:R1:W-:Y:S01]  /*1f220*/  @P3 STG.E.U16 [R12.64], R6 ;  /* 0x000000060c003986 */ /* 0x0003e2000c101504 */
[----:B------:R-:W-:-:S02]  /*1f230*/  IADD3 R23, R17, c[0x0][0x198], RZ ;  /* 0x0000660011177a10 */ /* 0x000fc40007ffe0ff */
[----:B------:R-:W-:Y:S02]  /*1f240*/  ISETP.LT.AND P3, PT, R3, c[0x0][0x17c], !P0 ;  /* 0x00005f0003007a0c */ /* 0x000fe40004761270 */
[----:B------:R-:W-:Y:S02]  /*1f250*/  IADD3 R3, R28, 0xfd, RZ ;  /* 0x000000fd1c037810 */ /* 0x000fe40007ffe0ff */
[----:B------:R-:W-:Y:S02]  /*1f260*/  LEA.HI.X.SX32 R21, R17, R0, 0x1, P6 ;  /* 0x0000000011157211 */ /* 0x000fe400030f0eff */
[----:B------:R-:W-:Y:S01]  /*1f270*/  IADD3 R17, R23, c[0x0][0x198], RZ ;  /* 0x0000660017117a10 */ /* 0x000fe20007ffe0ff */
[----:B------:R-:W-:Y:S01]  /*1f280*/  @P2 STG.E.U16 [R8.64], R7 ;  /* 0x0000000708002986 */ /* 0x000fe2000c101504 */
[----:B0-----:R-:W-:Y:S02]  /*1f290*/  PRMT R5, R7, 0x7632, R5 ;  /* 0x0000763207057816 */ /* 0x001fe40000000005 */
[----:B------:R-:W-:-:S02]  /*1f2a0*/  ISETP.LT.AND P2, PT, R3, c[0x0][0x17c], !P0 ;  /* 0x00005f0003007a0c */ /* 0x000fc40004741270 */
[-C--:B------:R-:W-:Y:S02]  /*1f2b0*/  LEA R4, P6, R23, R2.reuse, 0x1 ;  /* 0x0000000217047211 */ /* 0x080fe400078c08ff */
[C---:B------:R-:W-:Y:S01]  /*1f2c0*/  IADD3 R3, R17.reuse, c[0x0][0x198], RZ ;  /* 0x0000660011037a10 */ /* 0x040fe20007ffe0ff */
[----:B------:R0:W-:Y:S01]  /*1f2d0*/  @P1 STG.E.U16 [R20.64], R5 ;  /* 0x0000000514001986 */ /* 0x0001e2000c101504 */
[----:B-1----:R-:W-:-:S04]  /*1f2e0*/  LEA R12, P1, R17, R2, 0x1 ;  /* 0x00000002110c7211 */ /* 0x002fc800078208ff */
[-C--:B------:R-:W-:Y:S02]  /*1f2f0*/  LEA.HI.X.SX32 R13, R17, R0.reuse, 0x1, P1 ;  /* 0x00000000110d7211 */ /* 0x080fe400008f0eff */
[----:B0-----:R-:W-:Y:S02]  /*1f300*/  LEA.HI.X.SX32 R5, R23, R0, 0x1, P6 ;  /* 0x0000000017057211 */ /* 0x001fe400030f0eff */
[C---:B------:R-:W-:Y:S02]  /*1f310*/  IADD3 R23, R3.reuse, c[0x0][0x198], RZ ;  /* 0x0000660003177a10 */ /* 0x040fe40007ffe0ff */
[----:B------:R-:W-:Y:S02]  /*1f320*/  LEA R16, P6, R3, R2, 0x1 ;  /* 0x0000000203107211 */ /* 0x000fe400078c08ff */
[----:B------:R-:W-:Y:S02]  /*1f330*/  IADD3 R25, R23, c[0x0][0x198], RZ ;  /* 0x0000660017197a10 */ /* 0x000fe40007ffe0ff */
[----:B------:R-:W-:-:S02]  /*1f340*/  LEA.HI.X.SX32 R17, R3, R0, 0x1, P6 ;  /* 0x0000000003117211 */ /* 0x000fc400030f0eff */
[-C--:B------:R-:W-:Y:S02]  /*1f350*/  LEA R6, P6, R23, R2.reuse, 0x1 ;  /* 0x0000000217067211 */ /* 0x080fe400078c08ff */
[C---:B------:R-:W-:Y:S02]  /*1f360*/  LEA R8, P1, R25.reuse, R2, 0x1 ;  /* 0x0000000219087211 */ /* 0x040fe400078208ff */
[----:B------:R-:W-:Y:S02]  /*1f370*/  IADD3 R27, R25, c[0x0][0x198], RZ ;  /* 0x00006600191b7a10 */ /* 0x000fe40007ffe0ff */
[----:B------:R-:W-:Y:S02]  /*1f380*/  IADD3 R3, R28, 0xff, RZ ;  /* 0x000000ff1c037810 */ /* 0x000fe40007ffe0ff */
[-C--:B------:R-:W-:Y:S02]  /*1f390*/  LEA.HI.X.SX32 R7, R23, R0.reuse, 0x1, P6 ;  /* 0x0000000017077211 */ /* 0x080fe400030f0eff */
[----:B------:R-:W-:-:S02]  /*1f3a0*/  LEA.HI.X.SX32 R9, R25, R0, 0x1, P1 ;  /* 0x0000000019097211 */ /* 0x000fc400008f0eff */
[----:B------:R-:W-:Y:S02]  /*1f3b0*/  LEA R2, P6, R27, R2, 0x1 ;  /* 0x000000021b027211 */ /* 0x000fe400078c08ff */
[----:B------:R-:W-:Y:S02]  /*1f3c0*/  ISETP.LT.AND P1, PT, R10, c[0x0][0x17c], !P0 ;  /* 0x00005f000a007a0c */ /* 0x000fe40004721270 */
[----:B------:R-:W-:Y:S02]  /*1f3d0*/  ISETP.LT.AND P0, PT, R3, c[0x0][0x17c], !P0 ;  /* 0x00005f0003007a0c */ /* 0x000fe40004701270 */
[----:B------:R-:W-:Y:S01]  /*1f3e0*/  LEA.HI.X.SX32 R3, R27, R0, 0x1, P6 ;  /* 0x000000001b037211 */ /* 0x000fe200030f0eff */
[----:B------:R0:W-:Y:S01]  /*1f3f0*/  @P5 STG.E.U16 [R4.64], R11 ;  /* 0x0000000b04005986 */ /* 0x0001e2000c101504 */
[----:B------:R-:W-:-:S05]  /*1f400*/  PRMT R0, R11, 0x7632, R0 ;  /* 0x000076320b007816 */ /* 0x000fca0000000000 */
[----:B------:R1:W-:Y:S01]  /*1f410*/  @P4 STG.E.U16 [R12.64], R0 ;  /* 0x000000000c004986 */ /* 0x0003e2000c101504 */
[----:B0-----:R-:W-:-:S03]  /*1f420*/  PRMT R5, R15, 0x7632, R5 ;  /* 0x000076320f057816 */ /* 0x001fc60000000005 */
[----:B------:R1:W-:Y:S04]  /*1f430*/  @P3 STG.E.U16 [R16.64], R15 ;  /* 0x0000000f10003986 */ /* 0x0003e8000c101504 */
[----:B------:R1:W-:Y:S04]  /*1f440*/  @P2 STG.E.U16 [R6.64], R5 ;  /* 0x0000000506002986 */ /* 0x0003e8000c101504 */
[----:B------:R1:W-:Y:S01]  /*1f450*/  @P1 STG.E.U16 [R8.64], R19 ;  /* 0x0000001308001986 */ /* 0x0003e2000c101504 */
[----:B------:R-:W-:Y:S05]  /*1f460*/  @!P0 EXIT ;  /* 0x000000000000894d */ /* 0x000fea0003800000 */
[----:B-1----:R-:W-:-:S05]  /*1f470*/  PRMT R19, R19, 0x7632, R19 ;  /* 0x0000763213137816 */ /* 0x002fca0000000013 */
[----:B------:R-:W-:Y:S01]  /*1f480*/  STG.E.U16 [R2.64], R19 ;  /* 0x0000001302007986 */ /* 0x000fe2000c101504 */
[----:B------:R-:W-:Y:S05]  /*1f490*/  EXIT ;  /* 0x000000000000794d */ /* 0x000fea0003800000 */
.L_x_3:
[----:B------:R-:W-:-:S00]  /*1f4a0*/  BRA `(.L_x_3) ;  /* 0xfffffff000007947 */ /* 0x000fc0000383ffff */
[----:B------:R-:W-:-:S00]  /*1f4b0*/  NOP ;  /* 0x0000000000007918 */ /* 0x000fc00000000000 */
        /* <DEDUP_REMOVED lines=12> */
.L_x_4:


//--------------------- .nv.shared.matmul_kernel  --------------------------
	.section	.nv.shared.matmul_kernel,"aw",@nobits
	.sectionflags	@""
	.align	16
